	.target	sm_80

	.elftype	@"ET_EXEC"


//--------------------- .note.nv.tkinfo           --------------------------
	.section	.note.nv.tkinfo,"",@"SHT_NOTE"
	.sectionflags	@"SHF_NOTE_NV_TKINFO"
	.tkinfo
        /*0018*/ 	.word	0x00000002
        /*0030*/ 	.string	""
        /*0030*/ 	.string	"ptxas"
        /*0030*/ 	.string	"Cuda compilation tools, release 13.0, V13.0.88"
        /*0030*/ 	.string	"Build cuda_13.0.r13.0/compiler.36424714_0"
        /*0030*/ 	.string	"-v  -suppress-debug-info  -lineinfo  -arch sm_80 "



//--------------------- .note.nv.cuinfo           --------------------------
	.section	.note.nv.cuinfo,"",@"SHT_NOTE"
	.sectionflags	@"SHF_NOTE_NV_CUINFO"
        /*0018*/ 	.short	0x0002
        /*001a*/ 	.short	0x0050
        /*001c*/ 	.short	0x0082
	.zero		2


//--------------------- .nv.info                  --------------------------
	.section	.nv.info,"",@"SHT_CUDA_INFO"
	.align	4


	//----- nvinfo : EIATTR_REGCOUNT
	.align		4
        /*0000*/ 	.byte	0x04, 0x2f
        /*0002*/ 	.short	(.L_1 - .L_0)
	.align		4
.L_0:
        /*0004*/ 	.word	index@(matmul_kernel)
        /*0008*/ 	.word	0x000000ff


	//----- nvinfo : EIATTR_FRAME_SIZE
	.align		4
.L_1:
        /*000c*/ 	.byte	0x04, 0x11
        /*000e*/ 	.short	(.L_3 - .L_2)
	.align		4
.L_2:
        /*0010*/ 	.word	index@(matmul_kernel)
        /*0014*/ 	.word	0x00005240


	//----- nvinfo : EIATTR_MIN_STACK_SIZE
	.align		4
.L_3:
        /*0018*/ 	.byte	0x04, 0x12
        /*001a*/ 	.short	(.L_5 - .L_4)
	.align		4
.L_4:
        /*001c*/ 	.word	index@(matmul_kernel)
        /*0020*/ 	.word	0x00005240
.L_5:


//--------------------- .nv.info.matmul_kernel    --------------------------
	.section	.nv.info.matmul_kernel,"",@"SHT_CUDA_INFO"
	.sectionflags	@""
	.align	4


	//----- nvinfo : EIATTR_CUDA_API_VERSION
	.align		4
        /*0000*/ 	.byte	0x04, 0x37
        /*0002*/ 	.short	(.L_7 - .L_6)
.L_6:
        /*0004*/ 	.word	0x00000082


	//----- nvinfo : EIATTR_SW2861232_WAR
	.align		4
.L_7:
        /*0008*/ 	.byte	0x01, 0x35
	.zero		2


	//----- nvinfo : EIATTR_PARAM_CBANK
	.align		4
        /*000c*/ 	.byte	0x04, 0x0a
        /*000e*/ 	.short	(.L_9 - .L_8)
	.align		4
.L_8:
        /*0010*/ 	.word	index@(.nv.constant0.matmul_kernel)
        /*0014*/ 	.short	0x0160
        /*0016*/ 	.short	0x0050


	//----- nvinfo : EIATTR_CBANK_PARAM_SIZE
	.align		4
.L_9:
        /*0018*/ 	.byte	0x03, 0x19
        /*001a*/ 	.short	0x0050


	//----- nvinfo : EIATTR_KPARAM_INFO
	.align		4
        /*001c*/ 	.byte	0x04, 0x17
        /*001e*/ 	.short	(.L_11 - .L_10)
.L_10:
        /*0020*/ 	.word	0x00000000
        /*0024*/ 	.short	0x000d
        /*0026*/ 	.short	0x0048
        /*0028*/ 	.byte	0x00, 0xf4, 0x21, 0x00


	//----- nvinfo : EIATTR_KPARAM_INFO
	.align		4
.L_11:
        /*002c*/ 	.byte	0x04, 0x17
        /*002e*/ 	.short	(.L_13 - .L_12)
.L_12:
        /*0030*/ 	.word	0x00000000
        /*0034*/ 	.short	0x000c
        /*0036*/ 	.short	0x0040
        /*0038*/ 	.byte	0x00, 0xf4, 0x21, 0x00


	//----- nvinfo : EIATTR_KPARAM_INFO
	.align		4
.L_13:
        /*003c*/ 	.byte	0x04, 0x17
        /*003e*/ 	.short	(.L_15 - .L_14)
.L_14:
        /*0040*/ 	.word	0x00000000
        /*0044*/ 	.short	0x000b
        /*0046*/ 	.short	0x0038
        /*0048*/ 	.byte	0x00, 0xf0, 0x11, 0x00


	//----- nvinfo : EIATTR_KPARAM_INFO
	.align		4
.L_15:
        /*004c*/ 	.byte	0x04, 0x17
        /*004e*/ 	.short	(.L_17 - .L_16)
.L_16:
        /*0050*/ 	.word	0x00000000
        /*0054*/ 	.short	0x000a
        /*0056*/ 	.short	0x0034
        /*0058*/ 	.byte	0x00, 0xf0, 0x11, 0x00


	//----- nvinfo : EIATTR_KPARAM_INFO
	.align		4
.L_17:
        /*005c*/ 	.byte	0x04, 0x17
        /*005e*/ 	.short	(.L_19 - .L_18)
.L_18:
        /*0060*/ 	.word	0x00000000
        /*0064*/ 	.short	0x0009
        /*0066*/ 	.short	0x0030
        /*0068*/ 	.byte	0x00, 0xf0, 0x11, 0x00


	//----- nvinfo : EIATTR_KPARAM_INFO
	.align		4
.L_19:
        /*006c*/ 	.byte	0x04, 0x17
        /*006e*/ 	.short	(.L_21 - .L_20)
.L_20:
        /*0070*/ 	.word	0x00000000
        /*0074*/ 	.short	0x0008
        /*0076*/ 	.short	0x002c
        /*0078*/ 	.byte	0x00, 0xf0, 0x11, 0x00


	//----- nvinfo : EIATTR_KPARAM_INFO
	.align		4
.L_21:
        /*007c*/ 	.byte	0x04, 0x17
        /*007e*/ 	.short	(.L_23 - .L_22)
.L_22:
        /*0080*/ 	.word	0x00000000
        /*0084*/ 	.short	0x0007
        /*0086*/ 	.short	0x0028
        /*0088*/ 	.byte	0x00, 0xf0, 0x11, 0x00


	//----- nvinfo : EIATTR_KPARAM_INFO
	.align		4
.L_23:
        /*008c*/ 	.byte	0x04, 0x17
        /*008e*/ 	.short	(.L_25 - .L_24)
.L_24:
        /*0090*/ 	.word	0x00000000
        /*0094*/ 	.short	0x0006
        /*0096*/ 	.short	0x0024
        /*0098*/ 	.byte	0x00, 0xf0, 0x11, 0x00


	//----- nvinfo : EIATTR_KPARAM_INFO
	.align		4
.L_25:
        /*009c*/ 	.byte	0x04, 0x17
        /*009e*/ 	.short	(.L_27 - .L_26)
.L_26:
        /*00a0*/ 	.word	0x00000000
        /*00a4*/ 	.short	0x0005
        /*00a6*/ 	.short	0x0020
        /*00a8*/ 	.byte	0x00, 0xf0, 0x11, 0x00


	//----- nvinfo : EIATTR_KPARAM_INFO
	.align		4
.L_27:
        /*00ac*/ 	.byte	0x04, 0x17
        /*00ae*/ 	.short	(.L_29 - .L_28)
.L_28:
        /*00b0*/ 	.word	0x00000000
        /*00b4*/ 	.short	0x0004
        /*00b6*/ 	.short	0x001c
        /*00b8*/ 	.byte	0x00, 0xf0, 0x11, 0x00


	//----- nvinfo : EIATTR_KPARAM_INFO
	.align		4
.L_29:
        /*00bc*/ 	.byte	0x04, 0x17
        /*00be*/ 	.short	(.L_31 - .L_30)
.L_30:
        /*00c0*/ 	.word	0x00000000
        /*00c4*/ 	.short	0x0003
        /*00c6*/ 	.short	0x0018
        /*00c8*/ 	.byte	0x00, 0xf0, 0x11, 0x00


	//----- nvinfo : EIATTR_KPARAM_INFO
	.align		4
.L_31:
        /*00cc*/ 	.byte	0x04, 0x17
        /*00ce*/ 	.short	(.L_33 - .L_32)
.L_32:
        /*00d0*/ 	.word	0x00000000
        /*00d4*/ 	.short	0x0002
        /*00d6*/ 	.short	0x0010
        /*00d8*/ 	.byte	0x00, 0xf4, 0x21, 0x00


	//----- nvinfo : EIATTR_KPARAM_INFO
	.align		4
.L_33:
        /*00dc*/ 	.byte	0x04, 0x17
        /*00de*/ 	.short	(.L_35 - .L_34)
.L_34:
        /*00e0*/ 	.word	0x00000000
        /*00e4*/ 	.short	0x0001
        /*00e6*/ 	.short	0x0008
        /*00e8*/ 	.byte	0x00, 0xf4, 0x21, 0x00


	//----- nvinfo : EIATTR_KPARAM_INFO
	.align		4
.L_35:
        /*00ec*/ 	.byte	0x04, 0x17
        /*00ee*/ 	.short	(.L_37 - .L_36)
.L_36:
        /*00f0*/ 	.word	0x00000000
        /*00f4*/ 	.short	0x0000
        /*00f6*/ 	.short	0x0000
        /*00f8*/ 	.byte	0x00, 0xf4, 0x21, 0x00


	//----- nvinfo : EIATTR_MAXREG_COUNT
	.align		4
.L_37:
        /*00fc*/ 	.byte	0x03, 0x1b
        /*00fe*/ 	.short	0x00ff


	//----- nvinfo : EIATTR_NUM_BARRIERS
	.align		4
        /*0100*/ 	.byte	0x02, 0x4c
        /*0102*/ 	.byte	0x01
	.zero		1


	//----- nvinfo : EIATTR_ANNOTATIONS
	.align		4
        /*0104*/ 	.byte	0x04, 0x55
        /*0106*/ 	.short	(.L_39 - .L_38)


	//   ....[0]....
.L_38:
        /*0108*/ 	.word	0x00000001
        /*010c*/ 	.byte	0x90, 0x05, 0x00, 0x00, 0x01, 0x00, 0x00, 0x00, 0x20, 0x06, 0x00, 0x00, 0x01, 0x00, 0x00, 0x00
        /* <DEDUP_REMOVED lines=62> */
        /*04fc*/ 	.byte	0xa0, 0x34, 0x00, 0x00


	//----- nvinfo : EIATTR_MERCURY_ISA_VERSION
	.align		4
.L_39:
        /*0500*/ 	.byte	0x03, 0x5f
        /*0502*/ 	.short	0x0000


	//----- nvinfo : EIATTR_COOP_GROUP_MASK_REGIDS
	.align		4
        /*0504*/ 	.byte	0x04, 0x29
        /*0506*/ 	.short	(.L_41 - .L_40)


	//   ....[0]....
.L_40:
        /*0508*/ 	.word	0xffffffff


	//   ....[1]....
        /*050c*/ 	.word	0xffffffff


	//   ....[2]....
        /*0510*/ 	.word	0xffffffff


	//   ....[3]....
        /*0514*/ 	.word	0xffffffff


	//   ....[4]....
        /*0518*/ 	.word	0xffffffff


	//   ....[5]....
        /*051c*/ 	.word	0xffffffff


	//   ....[6]....
        /*0520*/ 	.word	0xffffffff


	//   ....[7]....
        /*0524*/ 	.word	0xffffffff


	//   ....[8]....
        /*0528*/ 	.word	0xffffffff


	//   ....[9]....
        /*052c*/ 	.word	0xffffffff


	//   ....[10]....
        /*0530*/ 	.word	0xffffffff


	//   ....[11]....
        /*0534*/ 	.word	0xffffffff


	//   ....[12]....
        /*0538*/ 	.word	0xffffffff


	//   ....[13]....
        /*053c*/ 	.word	0xffffffff


	//   ....[14]....
        /*0540*/ 	.word	0xffffffff


	//   ....[15]....
        /*0544*/ 	.word	0xffffffff


	//   ....[16]....
        /*0548*/ 	.word	0xffffffff


	//   ....[17]....
        /*054c*/ 	.word	0xffffffff


	//   ....[18]....
        /*0550*/ 	.word	0xffffffff


	//   ....[19]....
        /*0554*/ 	.word	0xffffffff


	//   ....[20]....
        /*0558*/ 	.word	0xffffffff


	//   ....[21]....
        /*055c*/ 	.word	0xffffffff


	//   ....[22]....
        /*0560*/ 	.word	0xffffffff


	//   ....[23]....
        /*0564*/ 	.word	0xffffffff


	//   ....[24]....
        /*0568*/ 	.word	0xffffffff


	//   ....[25]....
        /*056c*/ 	.word	0xffffffff


	//   ....[26]....
        /*0570*/ 	.word	0xffffffff


	//   ....[27]....
        /*0574*/ 	.word	0xffffffff


	//   ....[28]....
        /*0578*/ 	.word	0xffffffff


	//   ....[29]....
        /*057c*/ 	.word	0xffffffff


	//   ....[30]....
        /*0580*/ 	.word	0xffffffff


	//   ....[31]....
        /*0584*/ 	.word	0xffffffff


	//   ....[32]....
        /*0588*/ 	.word	0xffffffff


	//   ....[33]....
        /*058c*/ 	.word	0xffffffff


	//   ....[34]....
        /*0590*/ 	.word	0xffffffff


	//   ....[35]....
        /*0594*/ 	.word	0xffffffff


	//   ....[36]....
        /*0598*/ 	.word	0xffffffff


	//   ....[37]....
        /*059c*/ 	.word	0xffffffff


	//   ....[38]....
        /*05a0*/ 	.word	0xffffffff


	//   ....[39]....
        /*05a4*/ 	.word	0xffffffff


	//   ....[40]....
        /*05a8*/ 	.word	0xffffffff


	//   ....[41]....
        /*05ac*/ 	.word	0xffffffff


	//   ....[42]....
        /*05b0*/ 	.word	0xffffffff


	//   ....[43]....
        /*05b4*/ 	.word	0xffffffff


	//   ....[44]....
        /*05b8*/ 	.word	0xffffffff


	//   ....[45]....
        /*05bc*/ 	.word	0xffffffff


	//   ....[46]....
        /*05c0*/ 	.word	0xffffffff


	//   ....[47]....
        /*05c4*/ 	.word	0xffffffff


	//   ....[48]....
        /*05c8*/ 	.word	0xffffffff


	//   ....[49]....
        /*05cc*/ 	.word	0xffffffff


	//   ....[50]....
        /*05d0*/ 	.word	0xffffffff


	//   ....[51]....
        /*05d4*/ 	.word	0xffffffff


	//   ....[52]....
        /*05d8*/ 	.word	0xffffffff


	//   ....[53]....
        /*05dc*/ 	.word	0xffffffff


	//   ....[54]....
        /*05e0*/ 	.word	0xffffffff


	//   ....[55]....
        /*05e4*/ 	.word	0xffffffff


	//   ....[56]....
        /*05e8*/ 	.word	0xffffffff


	//   ....[57]....
        /*05ec*/ 	.word	0xffffffff


	//   ....[58]....
        /*05f0*/ 	.word	0xffffffff


	//   ....[59]....
        /*05f4*/ 	.word	0xffffffff


	//   ....[60]....
        /*05f8*/ 	.word	0xffffffff


	//   ....[61]....
        /*05fc*/ 	.word	0xffffffff


	//   ....[62]....
        /*0600*/ 	.word	0xffffffff


	//   ....[63]....
        /*0604*/ 	.word	0xffffffff


	//   ....[64]....
        /*0608*/ 	.word	0xffffffff


	//   ....[65]....
        /*060c*/ 	.word	0xffffffff


	//   ....[66]....
        /*0610*/ 	.word	0xffffffff


	//   ....[67]....
        /*0614*/ 	.word	0xffffffff


	//   ....[68]....
        /*0618*/ 	.word	0xffffffff


	//   ....[69]....
        /*061c*/ 	.word	0xffffffff


	//   ....[70]....
        /*0620*/ 	.word	0xffffffff


	//   ....[71]....
        /*0624*/ 	.word	0xffffffff


	//   ....[72]....
        /*0628*/ 	.word	0xffffffff


	//   ....[73]....
        /*062c*/ 	.word	0xffffffff


	//   ....[74]....
        /*0630*/ 	.word	0xffffffff


	//   ....[75]....
        /*0634*/ 	.word	0xffffffff


	//   ....[76]....
        /*0638*/ 	.word	0xffffffff


	//   ....[77]....
        /*063c*/ 	.word	0xffffffff


	//   ....[78]....
        /*0640*/ 	.word	0xffffffff


	//   ....[79]....
        /*0644*/ 	.word	0xffffffff


	//   ....[80]....
        /*0648*/ 	.word	0xffffffff


	//   ....[81]....
        /*064c*/ 	.word	0xffffffff


	//   ....[82]....
        /*0650*/ 	.word	0xffffffff


	//   ....[83]....
        /*0654*/ 	.word	0xffffffff


	//   ....[84]....
        /*0658*/ 	.word	0xffffffff


	//   ....[85]....
        /*065c*/ 	.word	0xffffffff


	//   ....[86]....
        /*0660*/ 	.word	0xffffffff


	//   ....[87]....
        /*0664*/ 	.word	0xffffffff


	//   ....[88]....
        /*0668*/ 	.word	0xffffffff


	//   ....[89]....
        /*066c*/ 	.word	0xffffffff


	//   ....[90]....
        /*0670*/ 	.word	0xffffffff


	//   ....[91]....
        /*0674*/ 	.word	0xffffffff


	//   ....[92]....
        /*0678*/ 	.word	0xffffffff


	//   ....[93]....
        /*067c*/ 	.word	0xffffffff


	//   ....[94]....
        /*0680*/ 	.word	0xffffffff


	//   ....[95]....
        /*0684*/ 	.word	0xffffffff


	//   ....[96]....
        /*0688*/ 	.word	0xffffffff


	//   ....[97]....
        /*068c*/ 	.word	0xffffffff


	//   ....[98]....
        /*0690*/ 	.word	0xffffffff


	//   ....[99]....
        /*0694*/ 	.word	0xffffffff


	//   ....[100]....
        /*0698*/ 	.word	0xffffffff


	//   ....[101]....
        /*069c*/ 	.word	0xffffffff


	//   ....[102]....
        /*06a0*/ 	.word	0xffffffff


	//   ....[103]....
        /*06a4*/ 	.word	0xffffffff


	//   ....[104]....
        /*06a8*/ 	.word	0xffffffff


	//   ....[105]....
        /*06ac*/ 	.word	0xffffffff


	//   ....[106]....
        /*06b0*/ 	.word	0xffffffff


	//   ....[107]....
        /*06b4*/ 	.word	0xffffffff


	//   ....[108]....
        /*06b8*/ 	.word	0xffffffff


	//   ....[109]....
        /*06bc*/ 	.word	0xffffffff


	//   ....[110]....
        /*06c0*/ 	.word	0xffffffff


	//   ....[111]....
        /*06c4*/ 	.word	0xffffffff


	//   ....[112]....
        /*06c8*/ 	.word	0xffffffff


	//   ....[113]....
        /*06cc*/ 	.word	0xffffffff


	//   ....[114]....
        /*06d0*/ 	.word	0xffffffff


	//   ....[115]....
        /*06d4*/ 	.word	0xffffffff


	//   ....[116]....
        /*06d8*/ 	.word	0xffffffff


	//   ....[117]....
        /*06dc*/ 	.word	0xffffffff


	//   ....[118]....
        /*06e0*/ 	.word	0xffffffff


	//   ....[119]....
        /*06e4*/ 	.word	0xffffffff


	//   ....[120]....
        /*06e8*/ 	.word	0xffffffff


	//   ....[121]....
        /*06ec*/ 	.word	0xffffffff


	//   ....[122]....
        /*06f0*/ 	.word	0xffffffff


	//   ....[123]....
        /*06f4*/ 	.word	0xffffffff


	//   ....[124]....
        /*06f8*/ 	.word	0xffffffff


	//   ....[125]....
        /*06fc*/ 	.word	0xffffffff


	//   ....[126]....
        /*0700*/ 	.word	0xffffffff


	//----- nvinfo : EIATTR_COOP_GROUP_INSTR_OFFSETS
	.align		4
.L_41:
        /*0704*/ 	.byte	0x04, 0x28
        /*0706*/ 	.short	(.L_43 - .L_42)


	//   ....[0]....
.L_42:
        /*0708*/ 	.word	0x00099f30


	//   ....[1]....
        /*070c*/ 	.word	0x00099fa0


	//   ....[2]....
        /*0710*/ 	.word	0x00099ff0


	//   ....[3]....
        /*0714*/ 	.word	0x0009a180


	//   ....[4]....
        /*0718*/ 	.word	0x0009a1d0


	//   ....[5]....
        /*071c*/ 	.word	0x0009a300


	//   ....[6]....
        /*0720*/ 	.word	0x0009a510


	//   ....[7]....
        /*0724*/ 	.word	0x0009a580


	//   ....[8]....
        /*0728*/ 	.word	0x0009a680


	//   ....[9]....
        /*072c*/ 	.word	0x0009a770


	//   ....[10]....
        /*0730*/ 	.word	0x0009a890


	//   ....[11]....
        /*0734*/ 	.word	0x0009a9a0


	//   ....[12]....
        /*0738*/ 	.word	0x0009aa50


	//   ....[13]....
        /*073c*/ 	.word	0x0009ab70


	//   ....[14]....
        /*0740*/ 	.word	0x0009ad30


	//   ....[15]....
        /*0744*/ 	.word	0x0009ada0


	//   ....[16]....
        /*0748*/ 	.word	0x0009af00


	//   ....[17]....
        /*074c*/ 	.word	0x0009afc0


	//   ....[18]....
        /*0750*/ 	.word	0x0009b0d0


	//   ....[19]....
        /*0754*/ 	.word	0x0009b1a0


	//   ....[20]....
        /*0758*/ 	.word	0x0009b290


	//   ....[21]....
        /*075c*/ 	.word	0x0009b300


	//   ....[22]....
        /*0760*/ 	.word	0x0009b4f0


	//   ....[23]....
        /*0764*/ 	.word	0x0009b5d0


	//   ....[24]....
        /*0768*/ 	.word	0x0009b750


	//   ....[25]....
        /*076c*/ 	.word	0x0009b800


	//   ....[26]....
        /*0770*/ 	.word	0x0009b910


	//   ....[27]....
        /*0774*/ 	.word	0x0009b9d0


	//   ....[28]....
        /*0778*/ 	.word	0x0009bb10


	//   ....[29]....
        /*077c*/ 	.word	0x0009bbc0


	//   ....[30]....
        /*0780*/ 	.word	0x0009bd90


	//   ....[31]....
        /*0784*/ 	.word	0x0009be70


	//   ....[32]....
        /*0788*/ 	.word	0x0009bff0


	//   ....[33]....
        /*078c*/ 	.word	0x0009c0a0


	//   ....[34]....
        /*0790*/ 	.word	0x0009c210


	//   ....[35]....
        /*0794*/ 	.word	0x0009c2c0


	//   ....[36]....
        /*0798*/ 	.word	0x0009c3f0


	//   ....[37]....
        /*079c*/ 	.word	0x0009c460


	//   ....[38]....
        /*07a0*/ 	.word	0x0009c670


	//   ....[39]....
        /*07a4*/ 	.word	0x0009c6e0


	//   ....[40]....
        /*07a8*/ 	.word	0x0009c840


	//   ....[41]....
        /*07ac*/ 	.word	0x0009c900


	//   ....[42]....
        /*07b0*/ 	.word	0x0009ca60


	//   ....[43]....
        /*07b4*/ 	.word	0x0009cb20


	//   ....[44]....
        /*07b8*/ 	.word	0x0009cc70


	//   ....[45]....
        /*07bc*/ 	.word	0x0009cd00


	//   ....[46]....
        /*07c0*/ 	.word	0x0009cea0


	//   ....[47]....
        /*07c4*/ 	.word	0x0009cf60


	//   ....[48]....
        /*07c8*/ 	.word	0x0009d0c0


	//   ....[49]....
        /*07cc*/ 	.word	0x0009d180


	//   ....[50]....
        /*07d0*/ 	.word	0x0009d2e0


	//   ....[51]....
        /*07d4*/ 	.word	0x0009d3a0


	//   ....[52]....
        /*07d8*/ 	.word	0x0009d500


	//   ....[53]....
        /*07dc*/ 	.word	0x0009d5c0


	//   ....[54]....
        /*07e0*/ 	.word	0x0009d720


	//   ....[55]....
        /*07e4*/ 	.word	0x0009d7e0


	//   ....[56]....
        /*07e8*/ 	.word	0x0009d940


	//   ....[57]....
        /*07ec*/ 	.word	0x0009da00


	//   ....[58]....
        /*07f0*/ 	.word	0x0009db60


	//   ....[59]....
        /*07f4*/ 	.word	0x0009dc20


	//   ....[60]....
        /*07f8*/ 	.word	0x0009dd80


	//   ....[61]....
        /*07fc*/ 	.word	0x0009de40


	//   ....[62]....
        /*0800*/ 	.word	0x0009dfa0


	//   ....[63]....
        /*0804*/ 	.word	0x0009e060


	//   ....[64]....
        /*0808*/ 	.word	0x0009e1c0


	//   ....[65]....
        /*080c*/ 	.word	0x0009e280


	//   ....[66]....
        /*0810*/ 	.word	0x0009e3e0


	//   ....[67]....
        /*0814*/ 	.word	0x0009e4a0


	//   ....[68]....
        /*0818*/ 	.word	0x0009e600


	//   ....[69]....
        /*081c*/ 	.word	0x0009e6c0


	//   ....[70]....
        /*0820*/ 	.word	0x0009e820


	//   ....[71]....
        /*0824*/ 	.word	0x0009e8e0


	//   ....[72]....
        /*0828*/ 	.word	0x0009ea40


	//   ....[73]....
        /*082c*/ 	.word	0x0009eb00


	//   ....[74]....
        /*0830*/ 	.word	0x0009ec60


	//   ....[75]....
        /*0834*/ 	.word	0x0009ed20


	//   ....[76]....
        /*0838*/ 	.word	0x0009ee80


	//   ....[77]....
        /*083c*/ 	.word	0x0009ef40


	//   ....[78]....
        /*0840*/ 	.word	0x0009f0a0


	//   ....[79]....
        /*0844*/ 	.word	0x0009f160


	//   ....[80]....
        /*0848*/ 	.word	0x0009f2c0


	//   ....[81]....
        /*084c*/ 	.word	0x0009f380


	//   ....[82]....
        /*0850*/ 	.word	0x0009f4e0


	//   ....[83]....
        /*0854*/ 	.word	0x0009f5a0


	//   ....[84]....
        /*0858*/ 	.word	0x0009f700


	//   ....[85]....
        /*085c*/ 	.word	0x0009f7c0


	//   ....[86]....
        /*0860*/ 	.word	0x0009f920


	//   ....[87]....
        /*0864*/ 	.word	0x0009f9e0


	//   ....[88]....
        /*0868*/ 	.word	0x0009fb40


	//   ....[89]....
        /*086c*/ 	.word	0x0009fc00


	//   ....[90]....
        /*0870*/ 	.word	0x0009fd60


	//   ....[91]....
        /*0874*/ 	.word	0x0009fe20


	//   ....[92]....
        /*0878*/ 	.word	0x0009ff80


	//   ....[93]....
        /*087c*/ 	.word	0x000a0040


	//   ....[94]....
        /*0880*/ 	.word	0x000a01a0


	//   ....[95]....
        /*0884*/ 	.word	0x000a0260


	//   ....[96]....
        /*0888*/ 	.word	0x000a03d0


	//   ....[97]....
        /*088c*/ 	.word	0x000a0480


	//   ....[98]....
        /*0890*/ 	.word	0x000a05f0


	//   ....[99]....
        /*0894*/ 	.word	0x000a0670


	//   ....[100]....
        /*0898*/ 	.word	0x000a07c0


	//   ....[101]....
        /*089c*/ 	.word	0x000a0810


	//   ....[102]....
        /*08a0*/ 	.word	0x000a0960


	//   ....[103]....
        /*08a4*/ 	.word	0x000a09b0


	//   ....[104]....
        /*08a8*/ 	.word	0x000a0b00


	//   ....[105]....
        /*08ac*/ 	.word	0x000a0b50


	//   ....[106]....
        /*08b0*/ 	.word	0x000a0ca0


	//   ....[107]....
        /*08b4*/ 	.word	0x000a0cf0


	//   ....[108]....
        /*08b8*/ 	.word	0x000a0e40


	//   ....[109]....
        /*08bc*/ 	.word	0x000a0e90


	//   ....[110]....
        /*08c0*/ 	.word	0x000a0fe0


	//   ....[111]....
        /*08c4*/ 	.word	0x000a1030


	//   ....[112]....
        /*08c8*/ 	.word	0x000a1180


	//   ....[113]....
        /*08cc*/ 	.word	0x000a11d0


	//   ....[114]....
        /*08d0*/ 	.word	0x000a1320


	//   ....[115]....
        /*08d4*/ 	.word	0x000a1370


	//   ....[116]....
        /*08d8*/ 	.word	0x000a14c0


	//   ....[117]....
        /*08dc*/ 	.word	0x000a1510


	//   ....[118]....
        /*08e0*/ 	.word	0x000a1680


	//   ....[119]....
        /*08e4*/ 	.word	0x000a16d0


	//   ....[120]....
        /*08e8*/ 	.word	0x000a17e0


	//   ....[121]....
        /*08ec*/ 	.word	0x000a1870


	//   ....[122]....
        /*08f0*/ 	.word	0x000a19d0


	//   ....[123]....
        /*08f4*/ 	.word	0x000a1a20


	//   ....[124]....
        /*08f8*/ 	.word	0x000a1b20


	//   ....[125]....
        /*08fc*/ 	.word	0x000a1c20


	//   ....[126]....
        /*0900*/ 	.word	0x000a1e70


	//----- nvinfo : EIATTR_EXIT_INSTR_OFFSETS
	.align		4
.L_43:
        /*0904*/ 	.byte	0x04, 0x1c
        /*0906*/ 	.short	(.L_45 - .L_44)


	//   ....[0]....
.L_44:
        /*0908*/ 	.word	0x000b3f60


	//   ....[1]....
        /*090c*/ 	.word	0x000b3f80


	//----- nvinfo : EIATTR_REQNTID
	.align		4
.L_45:
        /*0910*/ 	.byte	0x04, 0x10
        /*0912*/ 	.short	(.L_47 - .L_46)
.L_46:
        /*0914*/ 	.word	0x00000020
        /*0918*/ 	.word	0x00000001
        /*091c*/ 	.word	0x00000001
.L_47:


//--------------------- .nv.callgraph             --------------------------
	.section	.nv.callgraph,"",@"SHT_CUDA_CALLGRAPH"
	.align	4
	.sectionentsize	8
	.align		4
        /*0000*/ 	.word	0x00000000
	.align		4
        /*0004*/ 	.word	0xffffffff
	.align		4
        /*0008*/ 	.word	0x00000000
	.align		4
        /*000c*/ 	.word	0xfffffffe
	.align		4
        /*0010*/ 	.word	0x00000000
	.align		4
        /*0014*/ 	.word	0xfffffffd
	.align		4
        /*0018*/ 	.word	0x00000000
	.align		4
        /*001c*/ 	.word	0xfffffffc


//--------------------- .nv.rel.action            --------------------------
	.section	.nv.rel.action,"",@"SHT_CUDA_RELOCINFO"
	.align	8
	.sectionentsize	8
        /*0000*/ 	.byte	0x73, 0x00, 0x00, 0x00, 0x00, 0x00, 0x00, 0x00, 0x00, 0x00, 0x00, 0x11, 0x25, 0x00, 0x05, 0x36


//--------------------- .nv.constant0.matmul_kernel --------------------------
	.section	.nv.constant0.matmul_kernel,"a",@progbits
	.sectionflags	@""
	.align	4
.nv.constant0.matmul_kernel:
	.zero		432


//--------------------- .text.matmul_kernel       --------------------------
	.section	.text.matmul_kernel,"ax",@progbits
	.sectioninfo	@"SHI_REGISTERS=255"
	.align	128
        .global         matmul_kernel
        .type           matmul_kernel,@function
        .size           matmul_kernel,(.L_x_3 - matmul_kernel)
        .other          matmul_kernel,@"STO_CUDA_ENTRY STV_DEFAULT"
matmul_kernel:
.text.matmul_kernel:
[----:B------:R-:W-:Y:S02]  /*0000*/  IMAD.MOV.U32 R1, RZ, RZ, c[0x0][0x28] ;  /* 0x00000a00ff017624 */ /* 0x000fe400078e00ff */
[----:B------:R-:W-:Y:S01]  /*0010*/  IMAD.MOV.U32 R0, RZ, RZ, c[0x0][0x17c] ;  /* 0x00005f00ff007624 */ /* 0x000fe200078e00ff */
[----:B------:R-:W1:Y:S01]  /*0020*/  S2R R5, SR_CTAID.X ;  /* 0x0000000000057919 */ /* 0x000e620000002500 */
[----:B------:R-:W-:Y:S02]  /*0030*/  IABS R249, c[0x0][0x17c] ;  /* 0x00005f0000f97a13 */ /* 0x000fe40000000000 */
[----:B------:R-:W-:Y:S02]  /*0040*/  IABS R12, c[0x0][0x178] ;  /* 0x00005e00000c7a13 */ /* 0x000fe40000000000 */
[----:B------:R-:W-:Y:S02]  /*0050*/  IADD3 R0, R0, 0xff, RZ ;  /* 0x000000ff00007810 */ /* 0x000fe40007ffe0ff */
[----:B------:R-:W-:Y:S02]  /*0060*/  MOV R14, R12 ;  /* 0x0000000c000e7202 */ /* 0x000fe40000000f00 */
[----:B------:R-:W-:-:S02]  /*0070*/  SHF.R.S32.HI R3, RZ, 0x1f, R0 ;  /* 0x0000001fff037819 */ /* 0x000fc40000011400 */
[----:B------:R-:W-:Y:S02]  /*0080*/  IADD3 R1, R1, -0x5240, RZ ;  /* 0xffffadc001017810 */ /* 0x000fe40007ffe0ff */
[----:B------:R-:W-:-:S04]  /*0090*/  LEA.HI R3, R3, R0, RZ, 0x8 ;  /* 0x0000000003037211 */ /* 0x000fc800078f40ff */
[----:B------:R-:W-:-:S05]  /*00a0*/  SHF.R.S32.HI R3, RZ, 0x8, R3 ;  /* 0x00000008ff037819 */ /* 0x000fca0000011403 */
[----:B------:R-:W-:Y:S01]  /*00b0*/  IMAD.SHL.U32 R4, R3, 0x8, RZ ;  /* 0x0000000803047824 */ /* 0x000fe200078e00ff */
[----:B-1----:R-:W-:-:S04]  /*00c0*/  IABS R8, R5 ;  /* 0x0000000500087213 */ /* 0x002fc80000000000 */
[-C--:B------:R-:W-:Y:S02]  /*00d0*/  IABS R7, R4.reuse ;  /* 0x0000000400077213 */ /* 0x080fe40000000000 */
[----:B------:R-:W-:Y:S02]  /*00e0*/  IABS R10, R4 ;  /* 0x00000004000a7213 */ /* 0x000fe40000000000 */
[----:B------:R-:W1:Y:S08]  /*00f0*/  I2F.RP R0, R7 ;  /* 0x0000000700007306 */ /* 0x000e700000209400 */
[----:B-1----:R-:W1:Y:S02]  /*0100*/  MUFU.RCP R0, R0 ;  /* 0x0000000000007308 */ /* 0x002e640000001000 */
[----:B-1----:R-:W-:Y:S01]  /*0110*/  IADD3 R2, R0, 0xffffffe, RZ ;  /* 0x0ffffffe00027810 */ /* 0x002fe20007ffe0ff */
[----:B------:R-:W-:-:S05]  /*0120*/  IMAD.MOV R0, RZ, RZ, -R10 ;  /* 0x000000ffff007224 */ /* 0x000fca00078e0a0a */
[----:B------:R1:W2:Y:S02]  /*0130*/  F2I.FTZ.U32.TRUNC.NTZ R3, R2 ;  /* 0x0000000200037305 */ /* 0x0002a4000021f000 */
[----:B-1----:R-:W-:Y:S01]  /*0140*/  IMAD.MOV.U32 R2, RZ, RZ, RZ ;  /* 0x000000ffff027224 */ /* 0x002fe200078e00ff */
[----:B--2---:R-:W-:-:S05]  /*0150*/  IADD3 R6, RZ, -R3, RZ ;  /* 0x80000003ff067210 */ /* 0x004fca0007ffe0ff */
[----:B------:R-:W-:Y:S02]  /*0160*/  IMAD R9, R6, R7, RZ ;  /* 0x0000000706097224 */ /* 0x000fe400078e02ff */
[----:B------:R-:W-:Y:S02]  /*0170*/  IMAD.MOV.U32 R6, RZ, RZ, R8 ;  /* 0x000000ffff067224 */ /* 0x000fe400078e0008 */
[----:B------:R-:W-:-:S06]  /*0180*/  IMAD.HI.U32 R3, R3, R9, R2 ;  /* 0x0000000903037227 */ /* 0x000fcc00078e0002 */
[----:B------:R-:W-:-:S04]  /*0190*/  IMAD.HI.U32 R3, R3, R6, RZ ;  /* 0x0000000603037227 */ /* 0x000fc800078e00ff */
[----:B------:R-:W-:-:S05]  /*01a0*/  IMAD R0, R3, R0, R6 ;  /* 0x0000000003007224 */ /* 0x000fca00078e0206 */
[----:B------:R-:W-:-:S13]  /*01b0*/  ISETP.GT.U32.AND P1, PT, R7, R0, PT ;  /* 0x000000000700720c */ /* 0x000fda0003f24070 */
[-C--:B------:R-:W-:Y:S02]  /*01c0*/  @!P1 IADD3 R0, R0, -R7.reuse, RZ ;  /* 0x8000000700009210 */ /* 0x080fe40007ffe0ff */
[----:B------:R-:W-:Y:S02]  /*01d0*/  @!P1 IADD3 R3, R3, 0x1, RZ ;  /* 0x0000000103039810 */ /* 0x000fe40007ffe0ff */
[----:B------:R-:W-:Y:S02]  /*01e0*/  ISETP.GE.U32.AND P0, PT, R0, R7, PT ;  /* 0x000000070000720c */ /* 0x000fe40003f06070 */
[----:B------:R-:W-:Y:S02]  /*01f0*/  LOP3.LUT R0, R5, R4, RZ, 0x3c, !PT ;  /* 0x0000000405007212 */ /* 0x000fe400078e3cff */
[----:B------:R-:W-:Y:S02]  /*0200*/  ISETP.NE.AND P1, PT, R4, RZ, PT ;  /* 0x000000ff0400720c */ /* 0x000fe40003f25270 */
[----:B------:R-:W-:Y:S01]  /*0210*/  ISETP.GE.AND P2, PT, R0, RZ, PT ;  /* 0x000000ff0000720c */ /* 0x000fe20003f46270 */
[----:B------:R-:W-:-:S05]  /*0220*/  IMAD.MOV.U32 R0, RZ, RZ, c[0x0][0x178] ;  /* 0x00005e00ff007624 */ /* 0x000fca00078e00ff */
[----:B------:R-:W-:Y:S02]  /*0230*/  IADD3 R0, R0, 0x7f, RZ ;  /* 0x0000007f00007810 */ /* 0x000fe40007ffe0ff */
[----:B------:R-:W-:-:S05]  /*0240*/  @P0 IADD3 R3, R3, 0x1, RZ ;  /* 0x0000000103030810 */ /* 0x000fca0007ffe0ff */
[----:B------:R-:W-:Y:S01]  /*0250*/  IMAD.MOV.U32 R2, RZ, RZ, R3 ;  /* 0x000000ffff027224 */ /* 0x000fe200078e0003 */
[----:B------:R-:W-:-:S03]  /*0260*/  SHF.R.S32.HI R3, RZ, 0x1f, R0 ;  /* 0x0000001fff037819 */ /* 0x000fc60000011400 */
[----:B------:R-:W-:Y:S01]  /*0270*/  @!P2 IMAD.MOV R2, RZ, RZ, -R2 ;  /* 0x000000ffff02a224 */ /* 0x000fe200078e0a02 */
[----:B------:R-:W-:Y:S02]  /*0280*/  @!P1 LOP3.LUT R2, RZ, R4, RZ, 0x33, !PT ;  /* 0x00000004ff029212 */ /* 0x000fe400078e33ff */
[----:B------:R-:W-:Y:S02]  /*0290*/  LEA.HI R3, R3, R0, RZ, 0x7 ;  /* 0x0000000003037211 */ /* 0x000fe400078f38ff */
[----:B------:R-:W-:Y:S01]  /*02a0*/  SHF.L.U32 R6, R2, 0x3, RZ ;  /* 0x0000000302067819 */ /* 0x000fe200000006ff */
[----:B------:R-:W-:-:S03]  /*02b0*/  IMAD.MOV R2, RZ, RZ, -R2 ;  /* 0x000000ffff027224 */ /* 0x000fc600078e0a02 */
[----:B------:R-:W-:Y:S01]  /*02c0*/  LEA.HI.SX32 R3, R3, -R6, 0x19 ;  /* 0x8000000603037211 */ /* 0x000fe200078fcaff */
[----:B------:R-:W-:Y:S02]  /*02d0*/  IMAD R8, R4, R2, R5 ;  /* 0x0000000204087224 */ /* 0x000fe400078e0205 */
[----:B------:R-:W-:Y:S01]  /*02e0*/  IMAD.MOV.U32 R2, RZ, RZ, RZ ;  /* 0x000000ffff027224 */ /* 0x000fe200078e00ff */
[----:B------:R-:W-:Y:S01]  /*02f0*/  IMNMX R11, R3, 0x8, PT ;  /* 0x00000008030b7817 */ /* 0x000fe20003800200 */
[----:B------:R-:W1:Y:S03]  /*0300*/  I2F.RP R5, R249 ;  /* 0x000000f900057306 */ /* 0x000e660000209400 */
[-C--:B------:R-:W-:Y:S02]  /*0310*/  IABS R7, R11.reuse ;  /* 0x0000000b00077213 */ /* 0x080fe40000000000 */
[----:B------:R-:W-:-:S03]  /*0320*/  IABS R4, R11 ;  /* 0x0000000b00047213 */ /* 0x000fc60000000000 */
[----:B------:R-:W2:Y:S08]  /*0330*/  I2F.RP R0, R7 ;  /* 0x0000000700007306 */ /* 0x000eb00000209400 */
[----:B-1----:R-:W-:Y:S08]  /*0340*/  MUFU.RCP R5, R5 ;  /* 0x0000000500057308 */ /* 0x002ff00000001000 */
[----:B--2---:R-:W1:Y:S02]  /*0350*/  MUFU.RCP R0, R0 ;  /* 0x0000000000007308 */ /* 0x004e640000001000 */
[----:B-1----:R-:W-:-:S02]  /*0360*/  IADD3 R3, R0, 0xffffffe, RZ ;  /* 0x0ffffffe00037810 */ /* 0x002fc40007ffe0ff */
[----:B------:R-:W-:-:S04]  /*0370*/  IABS R0, R8 ;  /* 0x0000000800007213 */ /* 0x000fc80000000000 */
[----:B------:R-:W1:Y:S02]  /*0380*/  F2I.FTZ.U32.TRUNC.NTZ R3, R3 ;  /* 0x0000000300037305 */ /* 0x000e64000021f000 */
[----:B-1----:R-:W-:-:S04]  /*0390*/  IMAD.MOV R10, RZ, RZ, -R3 ;  /* 0x000000ffff0a7224 */ /* 0x002fc800078e0a03 */
[----:B------:R-:W-:-:S04]  /*03a0*/  IMAD R9, R10, R7, RZ ;  /* 0x000000070a097224 */ /* 0x000fc800078e02ff */
[----:B------:R-:W-:-:S04]  /*03b0*/  IMAD.HI.U32 R2, R3, R9, R2 ;  /* 0x0000000903027227 */ /* 0x000fc800078e0002 */
[----:B------:R-:W-:Y:S02]  /*03c0*/  IMAD.MOV.U32 R3, RZ, RZ, R0 ;  /* 0x000000ffff037224 */ /* 0x000fe400078e0000 */
[----:B------:R-:W-:Y:S02]  /*03d0*/  IMAD.MOV R0, RZ, RZ, -R4 ;  /* 0x000000ffff007224 */ /* 0x000fe400078e0a04 */
[----:B------:R-:W-:Y:S01]  /*03e0*/  IMAD.HI.U32 R2, R2, R3, RZ ;  /* 0x0000000302027227 */ /* 0x000fe200078e00ff */
[----:B------:R-:W1:Y:S03]  /*03f0*/  I2F.RP R4, R14 ;  /* 0x0000000e00047306 */ /* 0x000e660000209400 */
[----:B------:R-:W-:Y:S01]  /*0400*/  IMAD R0, R2, R0, R3 ;  /* 0x0000000002007224 */ /* 0x000fe200078e0203 */
[----:B------:R-:W-:-:S04]  /*0410*/  IADD3 R3, R5, 0xffffffe, RZ ;  /* 0x0ffffffe05037810 */ /* 0x000fc80007ffe0ff */
[----:B------:R-:W-:Y:S02]  /*0420*/  ISETP.GT.U32.AND P1, PT, R7, R0, PT ;  /* 0x000000000700720c */ /* 0x000fe40003f24070 */
[----:B------:R-:W-:Y:S08]  /*0430*/  F2I.FTZ.U32.TRUNC.NTZ R3, R3 ;  /* 0x0000000300037305 */ /* 0x000ff0000021f000 */
[----:B-1----:R-:W1:Y:S03]  /*0440*/  MUFU.RCP R4, R4 ;  /* 0x0000000400047308 */ /* 0x002e660000001000 */
[----:B------:R-:W-:Y:S01]  /*0450*/  @!P1 IMAD.IADD R0, R0, 0x1, -R7 ;  /* 0x0000000100009824 */ /* 0x000fe200078e0a07 */
[----:B------:R-:W-:-:S02]  /*0460*/  @!P1 IADD3 R2, R2, 0x1, RZ ;  /* 0x0000000102029810 */ /* 0x000fc40007ffe0ff */
[----:B------:R-:W-:Y:S02]  /*0470*/  ISETP.NE.AND P1, PT, R11, RZ, PT ;  /* 0x000000ff0b00720c */ /* 0x000fe40003f25270 */
[----:B------:R-:W-:Y:S02]  /*0480*/  ISETP.GE.U32.AND P0, PT, R0, R7, PT ;  /* 0x000000070000720c */ /* 0x000fe40003f06070 */
[----:B------:R-:W-:-:S04]  /*0490*/  LOP3.LUT R0, R8, R11, RZ, 0x3c, !PT ;  /* 0x0000000b08007212 */ /* 0x000fc800078e3cff */
[----:B------:R-:W-:Y:S02]  /*04a0*/  ISETP.GE.AND P2, PT, R0, RZ, PT ;  /* 0x000000ff0000720c */ /* 0x000fe40003f46270 */
[----:B-1----:R-:W-:-:S04]  /*04b0*/  IADD3 R244, R4, 0xffffffe, RZ ;  /* 0x0ffffffe04f47810 */ /* 0x002fc80007ffe0ff */
[----:B------:R1:W2:Y:S01]  /*04c0*/  F2I.FTZ.U32.TRUNC.NTZ R245, R244 ;  /* 0x000000f400f57305 */ /* 0x0002a2000021f000 */
[----:B------:R-:W-:-:S04]  /*04d0*/  @P0 IADD3 R2, R2, 0x1, RZ ;  /* 0x0000000102020810 */ /* 0x000fc80007ffe0ff */
[----:B------:R-:W-:Y:S01]  /*04e0*/  MOV R240, R2 ;  /* 0x0000000200f07202 */ /* 0x000fe20000000f00 */
[----:B------:R-:W-:Y:S02]  /*04f0*/  IMAD.MOV R2, RZ, RZ, -R3 ;  /* 0x000000ffff027224 */ /* 0x000fe400078e0a03 */
[----:B-1----:R-:W-:Y:S02]  /*0500*/  IMAD.MOV.U32 R244, RZ, RZ, RZ ;  /* 0x000000fffff47224 */ /* 0x002fe400078e00ff */
[----:B------:R-:W-:Y:S01]  /*0510*/  @!P2 IMAD.MOV R240, RZ, RZ, -R240 ;  /* 0x000000fffff0a224 */ /* 0x000fe200078e0af0 */
[----:B------:R-:W-:Y:S01]  /*0520*/  @!P1 LOP3.LUT R240, RZ, R11, RZ, 0x33, !PT ;  /* 0x0000000bfff09212 */ /* 0x000fe200078e33ff */
[----:B------:R-:W-:Y:S02]  /*0530*/  IMAD R5, R2, R249, RZ ;  /* 0x000000f902057224 */ /* 0x000fe400078e02ff */
[----:B------:R-:W-:Y:S01]  /*0540*/  IMAD.MOV.U32 R2, RZ, RZ, RZ ;  /* 0x000000ffff027224 */ /* 0x000fe200078e00ff */
[----:B------:R-:W-:Y:S01]  /*0550*/  SHF.L.U32 R239, R240, 0x8, RZ ;  /* 0x00000008f0ef7819 */ /* 0x000fe200000006ff */
[----:B--2---:R-:W-:-:S02]  /*0560*/  IMAD.MOV R0, RZ, RZ, -R245 ;  /* 0x000000ffff007224 */ /* 0x004fc400078e0af5 */
[----:B------:R-:W-:Y:S01]  /*0570*/  IMAD.HI.U32 R248, R3, R5, R2 ;  /* 0x0000000503f87227 */ /* 0x000fe200078e0002 */
[----:B------:R-:W-:Y:S01]  /*0580*/  IABS R238, R239 ;  /* 0x000000ef00ee7213 */ /* 0x000fe20000000000 */
[----:B------:R-:W-:Y:S01]  /*0590*/  STL [R1+0x1714], R239 ;  /* 0x001714ef01007387 */ /* 0x000fe20000100800 */
[C---:B------:R-:W-:Y:S01]  /*05a0*/  IADD3 R13, R239.reuse, 0x1, RZ ;  /* 0x00000001ef0d7810 */ /* 0x040fe20007ffe0ff */
[----:B------:R-:W-:Y:S01]  /*05b0*/  IMAD R3, R0, R14, RZ ;  /* 0x0000000e00037224 */ /* 0x000fe200078e02ff */
[----:B------:R-:W-:Y:S01]  /*05c0*/  IADD3 R15, R239, 0xff, RZ ;  /* 0x000000ffef0f7810 */ /* 0x000fe20007ffe0ff */
[----:B------:R-:W-:Y:S01]  /*05d0*/  IMAD.HI.U32 R0, R248, R238, RZ ;  /* 0x000000eef8007227 */ /* 0x000fe200078e00ff */
[----:B------:R-:W-:Y:S02]  /*05e0*/  IABS R236, R13 ;  /* 0x0000000d00ec7213 */ /* 0x000fe40000000000 */
[----:B------:R-:W-:Y:S01]  /*05f0*/  IABS R237, R15 ;  /* 0x0000000f00ed7213 */ /* 0x000fe20000000000 */
[----:B------:R-:W-:Y:S01]  /*0600*/  IMAD.HI.U32 R244, R245, R3, R244 ;  /* 0x00000003f5f47227 */ /* 0x000fe200078e00f4 */
[----:B------:R-:W-:Y:S01]  /*0610*/  IADD3 R3, -R0, RZ, RZ ;  /* 0x000000ff00037210 */ /* 0x000fe20007ffe1ff */
[----:B------:R-:W-:Y:S01]  /*0620*/  STL [R1+0x3a84], R15 ;  /* 0x003a840f01007387 */ /* 0x000fe20000100800 */
[C---:B------:R-:W-:Y:S01]  /*0630*/  IADD3 R4, R239.reuse, 0x2, RZ ;  /* 0x00000002ef047810 */ /* 0x040fe20007ffe0ff */
[C---:B------:R-:W-:Y:S01]  /*0640*/  IMAD.HI.U32 R0, R248.reuse, R236, RZ ;  /* 0x000000ecf8007227 */ /* 0x040fe200078e00ff */
[----:B------:R-:W-:Y:S01]  /*0650*/  IADD3 R5, R239, 0x3, RZ ;  /* 0x00000003ef057810 */ /* 0x000fe20007ffe0ff */
[----:B------:R-:W-:Y:S01]  /*0660*/  STL [R1+0x3690], R13 ;  /* 0x0036900d01007387 */ /* 0x000fe20000100800 */
[----:B------:R-:W-:Y:S01]  /*0670*/  IABS R235, R4 ;  /* 0x0000000400eb7213 */ /* 0x000fe20000000000 */
[----:B------:R-:W-:Y:S01]  /*0680*/  IMAD.HI.U32 R2, R248, R237, RZ ;  /* 0x000000edf8027227 */ /* 0x000fe200078e00ff */
[----:B------:R-:W-:Y:S01]  /*0690*/  IABS R234, R5 ;  /* 0x0000000500ea7213 */ /* 0x000fe20000000000 */
[----:B------:R1:W-:Y:S02]  /*06a0*/  STL [R1+0x368c], R4 ;  /* 0x00368c0401007387 */ /* 0x0003e40000100800 */
[----:B------:R-:W-:-:S02]  /*06b0*/  IMAD.MOV R0, RZ, RZ, -R0 ;  /* 0x000000ffff007224 */ /* 0x000fc400078e0a00 */
[----:B------:R-:W-:Y:S01]  /*06c0*/  IMAD.MOV R2, RZ, RZ, -R2 ;  /* 0x000000ffff027224 */ /* 0x000fe200078e0a02 */
[----:B------:R2:W-:Y:S01]  /*06d0*/  STL [R1+0x3694], R5 ;  /* 0x0036940501007387 */ /* 0x0005e20000100800 */
[C---:B------:R-:W-:Y:S02]  /*06e0*/  IMAD R236, R249.reuse, R0, R236 ;  /* 0x00000000f9ec7224 */ /* 0x040fe400078e02ec */
[----:B------:R-:W-:Y:S01]  /*06f0*/  IMAD R238, R249, R3, R238 ;  /* 0x00000003f9ee7224 */ /* 0x000fe200078e02ee */
[C---:B------:R-:W-:Y:S01]  /*0700*/  IADD3 R3, R239.reuse, 0x5, RZ ;  /* 0x00000005ef037810 */ /* 0x040fe20007ffe0ff */
[----:B------:R-:W-:Y:S01]  /*0710*/  IMAD.HI.U32 R0, R248, R235, RZ ;  /* 0x000000ebf8007227 */ /* 0x000fe200078e00ff */
[----:B-1----:R-:W-:Y:S02]  /*0720*/  IADD3 R4, R239, 0x4, RZ ;  /* 0x00000004ef047810 */ /* 0x002fe40007ffe0ff */
[----:B------:R-:W-:Y:S01]  /*0730*/  IABS R232, R3 ;  /* 0x0000000300e87213 */ /* 0x000fe20000000000 */
[----:B------:R-:W-:Y:S01]  /*0740*/  IMAD R237, R249, R2, R237 ;  /* 0x00000002f9ed7224 */ /* 0x000fe200078e02ed */
[C---:B------:R-:W-:Y:S01]  /*0750*/  IADD3 R2, R239.reuse, 0x6, RZ ;  /* 0x00000006ef027810 */ /* 0x040fe20007ffe0ff */
[----:B------:R1:W-:Y:S01]  /*0760*/  STL [R1+0x3698], R4 ;  /* 0x0036980401007387 */ /* 0x0003e20000100800 */
[----:B------:R-:W-:Y:S01]  /*0770*/  IABS R233, R4 ;  /* 0x0000000400e97213 */ /* 0x000fe20000000000 */
[----:B------:R-:W-:Y:S01]  /*0780*/  IMAD.MOV R240, RZ, RZ, -R240 ;  /* 0x000000fffff07224 */ /* 0x000fe200078e0af0 */
[----:B------:R-:W-:Y:S01]  /*0790*/  IABS R231, R2 ;  /* 0x0000000200e77213 */ /* 0x000fe20000000000 */
[----:B------:R-:W-:Y:S01]  /*07a0*/  STL [R1+0x369c], R3 ;  /* 0x00369c0301007387 */ /* 0x000fe20000100800 */
[----:B--2---:R-:W-:Y:S01]  /*07b0*/  IADD3 R5, R239, 0x7, RZ ;  /* 0x00000007ef057810 */ /* 0x004fe20007ffe0ff */
[----:B------:R-:W-:-:S02]  /*07c0*/  IMAD R240, R11, R240, R8 ;  /* 0x000000f00bf07224 */ /* 0x000fc400078e0208 */
[----:B------:R2:W-:Y:S01]  /*07d0*/  STL [R1+0x36a0], R2 ;  /* 0x0036a00201007387 */ /* 0x0005e20000100800 */
[----:B------:R-:W-:Y:S01]  /*07e0*/  IABS R230, R5 ;  /* 0x0000000500e67213 */ /* 0x000fe20000000000 */
[----:B------:R-:W-:Y:S01]  /*07f0*/  IMAD.IADD R240, R6, 0x1, R240 ;  /* 0x0000000106f07824 */ /* 0x000fe200078e02f0 */
[----:B-1----:R-:W-:Y:S01]  /*0800*/  IADD3 R4, -R0, RZ, RZ ;  /* 0x000000ff00047210 */ /* 0x002fe20007ffe1ff */
[C---:B------:R-:W-:Y:S01]  /*0810*/  IMAD.HI.U32 R0, R248.reuse, R234, RZ ;  /* 0x000000eaf8007227 */ /* 0x040fe200078e00ff */
[----:B------:R1:W-:Y:S03]  /*0820*/  STL [R1+0x36a4], R5 ;  /* 0x0036a40501007387 */ /* 0x0003e60000100800 */
[----:B------:R-:W-:Y:S02]  /*0830*/  IMAD R235, R249, R4, R235 ;  /* 0x00000004f9eb7224 */ /* 0x000fe400078e02eb */
[----:B--2---:R-:W-:-:S04]  /*0840*/  IMAD.HI.U32 R2, R248, R233, RZ ;  /* 0x000000e9f8027227 */ /* 0x004fc800078e00ff */
[----:B------:R-:W-:Y:S01]  /*0850*/  IMAD.MOV R4, RZ, RZ, -R0 ;  /* 0x000000ffff047224 */ /* 0x000fe200078e0a00 */
[----:B-1----:R-:W-:Y:S01]  /*0860*/  IADD3 R5, R239, 0x8, RZ ;  /* 0x00000008ef057810 */ /* 0x002fe20007ffe0ff */
[----:B------:R-:W-:Y:S02]  /*0870*/  IMAD.MOV R2, RZ, RZ, -R2 ;  /* 0x000000ffff027224 */ /* 0x000fe400078e0a02 */
[----:B------:R-:W-:Y:S01]  /*0880*/  IMAD.HI.U32 R0, R248, R231, RZ ;  /* 0x000000e7f8007227 */ /* 0x000fe200078e00ff */
[----:B------:R-:W-:Y:S01]  /*0890*/  IABS R229, R5 ;  /* 0x0000000500e57213 */ /* 0x000fe20000000000 */
[----:B------:R1:W-:Y:S02]  /*08a0*/  STL [R1+0x36a8], R5 ;  /* 0x0036a80501007387 */ /* 0x0003e40000100800 */
[----:B------:R-:W-:Y:S01]  /*08b0*/  IMAD R233, R249, R2, R233 ;  /* 0x00000002f9e97224 */ /* 0x000fe200078e02e9 */
[----:B------:R-:W-:Y:S01]  /*08c0*/  IADD3 R0, -R0, RZ, RZ ;  /* 0x000000ff00007210 */ /* 0x000fe20007ffe1ff */
[----:B------:R-:W-:Y:S01]  /*08d0*/  IMAD.HI.U32 R3, R248, R232, RZ ;  /* 0x000000e8f8037227 */ /* 0x000fe200078e00ff */
[----:B------:R-:W-:-:S03]  /*08e0*/  IADD3 R2, R239, 0x9, RZ ;  /* 0x00000009ef027810 */ /* 0x000fc60007ffe0ff */
[----:B------:R-:W-:Y:S01]  /*08f0*/  IMAD R234, R249, R4, R234 ;  /* 0x00000004f9ea7224 */ /* 0x000fe200078e02ea */
[----:B------:R-:W-:Y:S01]  /*0900*/  IADD3 R4, R239, 0xa, RZ ;  /* 0x0000000aef047810 */ /* 0x000fe20007ffe0ff */
[----:B------:R-:W-:Y:S01]  /*0910*/  IMAD.MOV R3, RZ, RZ, -R3 ;  /* 0x000000ffff037224 */ /* 0x000fe200078e0a03 */
[----:B------:R2:W-:Y:S01]  /*0920*/  STL [R1+0x36ac], R2 ;  /* 0x0036ac0201007387 */ /* 0x0005e20000100800 */
[C---:B------:R-:W-:Y:S01]  /*0930*/  IMAD R231, R249.reuse, R0, R231 ;  /* 0x00000000f9e77224 */ /* 0x040fe200078e02e7 */
[----:B------:R-:W-:Y:S01]  /*0940*/  IABS R228, R2 ;  /* 0x0000000200e47213 */ /* 0x000fe20000000000 */
[C---:B------:R-:W-:Y:S01]  /*0950*/  IMAD.HI.U32 R0, R248.reuse, R230, RZ ;  /* 0x000000e6f8007227 */ /* 0x040fe200078e00ff */
[----:B------:R3:W-:Y:S01]  /*0960*/  STL [R1+0x36b0], R4 ;  /* 0x0036b00401007387 */ /* 0x0007e20000100800 */
[----:B------:R-:W-:Y:S02]  /*0970*/  IABS R227, R4 ;  /* 0x0000000400e37213 */ /* 0x000fe40000000000 */
[----:B------:R-:W-:Y:S01]  /*0980*/  IMAD R232, R249, R3, R232 ;  /* 0x00000003f9e87224 */ /* 0x000fe200078e02e8 */
[C---:B-1----:R-:W-:Y:S01]  /*0990*/  IADD3 R5, R239.reuse, 0xc, RZ ;  /* 0x0000000cef057810 */ /* 0x042fe20007ffe0ff */
[----:B------:R-:W-:Y:S01]  /*09a0*/  IMAD.MOV R3, RZ, RZ, -R0 ;  /* 0x000000ffff037224 */ /* 0x000fe200078e0a00 */
[----:B--2---:R-:W-:Y:S01]  /*09b0*/  IADD3 R2, R239, 0xb, RZ ;  /* 0x0000000bef027810 */ /* 0x004fe20007ffe0ff */
[----:B------:R-:W-:Y:S01]  /*09c0*/  IMAD.HI.U32 R0, R248, R229, RZ ;  /* 0x000000e5f8007227 */ /* 0x000fe200078e00ff */
[----:B------:R-:W-:-:S02]  /*09d0*/  IABS R225, R5 ;  /* 0x0000000500e17213 */ /* 0x000fc40000000000 */
[----:B------:R-:W-:Y:S01]  /*09e0*/  IABS R226, R2 ;  /* 0x0000000200e27213 */ /* 0x000fe20000000000 */
[----:B------:R1:W-:Y:S01]  /*09f0*/  STL [R1+0x36b4], R2 ;  /* 0x0036b40201007387 */ /* 0x0003e20000100800 */
[----:B---3--:R-:W-:Y:S02]  /*0a00*/  IMAD.MOV R4, RZ, RZ, -R0 ;  /* 0x000000ffff047224 */ /* 0x008fe400078e0a00 */
[C---:B------:R-:W-:Y:S01]  /*0a10*/  IMAD R230, R249.reuse, R3, R230 ;  /* 0x00000003f9e67224 */ /* 0x040fe200078e02e6 */
[----:B------:R2:W-:Y:S01]  /*0a20*/  STL [R1+0x36b8], R5 ;  /* 0x0036b80501007387 */ /* 0x0005e20000100800 */
[----:B------:R-:W-:Y:S01]  /*0a30*/  IMAD R229, R249, R4, R229 ;  /* 0x00000004f9e57224 */ /* 0x000fe200078e02e5 */
[----:B------:R-:W-:Y:S01]  /*0a40*/  IADD3 R4, R239, 0xd, RZ ;  /* 0x0000000def047810 */ /* 0x000fe20007ffe0ff */
[----:B------:R-:W-:-:S03]  /*0a50*/  IMAD.HI.U32 R3, R248, R227, RZ ;  /* 0x000000e3f8037227 */ /* 0x000fc600078e00ff */
[----:B------:R-:W-:Y:S01]  /*0a60*/  IABS R224, R4 ;  /* 0x0000000400e07213 */ /* 0x000fe20000000000 */
[C---:B-1----:R-:W-:Y:S01]  /*0a70*/  IMAD.HI.U32 R2, R248.reuse, R228, RZ ;  /* 0x000000e4f8027227 */ /* 0x042fe200078e00ff */
[----:B------:R-:W-:Y:S01]  /*0a80*/  IADD3 R6, -R3, RZ, RZ ;  /* 0x000000ff03067210 */ /* 0x000fe20007ffe1ff */
[----:B------:R1:W-:Y:S01]  /*0a90*/  STL [R1+0x36bc], R4 ;  /* 0x0036bc0401007387 */ /* 0x0003e20000100800 */
[C---:B------:R-:W-:Y:S01]  /*0aa0*/  IADD3 R3, R239.reuse, 0xf, RZ ;  /* 0x0000000fef037810 */ /* 0x040fe20007ffe0ff */
[----:B------:R-:W-:Y:S01]  /*0ab0*/  IMAD.MOV R2, RZ, RZ, -R2 ;  /* 0x000000ffff027224 */ /* 0x000fe200078e0a02 */
[----:B--2---:R-:W-:Y:S01]  /*0ac0*/  IADD3 R5, R239, 0x11, RZ ;  /* 0x00000011ef057810 */ /* 0x004fe20007ffe0ff */
[----:B------:R-:W-:Y:S01]  /*0ad0*/  IMAD.HI.U32 R0, R248, R226, RZ ;  /* 0x000000e2f8007227 */ /* 0x000fe200078e00ff */
[----:B------:R-:W-:Y:S02]  /*0ae0*/  IABS R222, R3 ;  /* 0x0000000300de7213 */ /* 0x000fe40000000000 */
[----:B------:R-:W-:Y:S01]  /*0af0*/  IABS R220, R5 ;  /* 0x0000000500dc7213 */ /* 0x000fe20000000000 */
[----:B------:R-:W-:Y:S01]  /*0b00*/  IMAD R228, R249, R2, R228 ;  /* 0x00000002f9e47224 */ /* 0x000fe200078e02e4 */
[----:B------:R-:W-:Y:S01]  /*0b10*/  IADD3 R2, R239, 0xe, RZ ;  /* 0x0000000eef027810 */ /* 0x000fe20007ffe0ff */
[----:B------:R-:W-:-:S02]  /*0b20*/  IMAD.MOV R0, RZ, RZ, -R0 ;  /* 0x000000ffff007224 */ /* 0x000fc400078e0a00 */
[C---:B------:R-:W-:Y:S01]  /*0b30*/  IMAD R227, R249.reuse, R6, R227 ;  /* 0x00000006f9e37224 */ /* 0x040fe200078e02e3 */
[----:B------:R-:W-:Y:S01]  /*0b40*/  IABS R223, R2 ;  /* 0x0000000200df7213 */ /* 0x000fe20000000000 */
[----:B------:R2:W-:Y:S01]  /*0b50*/  STL [R1+0x36c0], R2 ;  /* 0x0036c00201007387 */ /* 0x0005e20000100800 */
[----:B------:R-:W-:Y:S02]  /*0b60*/  IMAD R226, R249, R0, R226 ;  /* 0x00000000f9e27224 */ /* 0x000fe400078e02e2 */
[C---:B------:R-:W-:Y:S01]  /*0b70*/  IMAD.HI.U32 R0, R248.reuse, R225, RZ ;  /* 0x000000e1f8007227 */ /* 0x040fe200078e00ff */
[----:B------:R3:W-:Y:S03]  /*0b80*/  STL [R1+0x36c4], R3 ;  /* 0x0036c40301007387 */ /* 0x0007e60000100800 */
[----:B-1----:R-:W-:Y:S02]  /*0b90*/  IMAD.MOV R4, RZ, RZ, -R0 ;  /* 0x000000ffff047224 */ /* 0x002fe400078e0a00 */
[----:B------:R-:W-:Y:S01]  /*0ba0*/  IMAD.HI.U32 R0, R248, R224, RZ ;  /* 0x000000e0f8007227 */ /* 0x000fe200078e00ff */
[----:B--2---:R-:W-:-:S03]  /*0bb0*/  IADD3 R2, R239, 0x10, RZ ;  /* 0x00000010ef027810 */ /* 0x004fc60007ffe0ff */
[----:B------:R-:W-:Y:S01]  /*0bc0*/  IMAD R225, R249, R4, R225 ;  /* 0x00000004f9e17224 */ /* 0x000fe200078e02e1 */
[----:B------:R-:W-:Y:S01]  /*0bd0*/  IABS R221, R2 ;  /* 0x0000000200dd7213 */ /* 0x000fe20000000000 */
[----:B------:R1:W-:Y:S01]  /*0be0*/  STL [R1+0x36c8], R2 ;  /* 0x0036c80201007387 */ /* 0x0003e20000100800 */
[----:B------:R-:W-:Y:S02]  /*0bf0*/  IMAD.MOV R4, RZ, RZ, -R0 ;  /* 0x000000ffff047224 */ /* 0x000fe400078e0a00 */
[C---:B---3--:R-:W-:Y:S01]  /*0c00*/  IMAD.HI.U32 R3, R248.reuse, R222, RZ ;  /* 0x000000def8037227 */ /* 0x048fe200078e00ff */
[----:B------:R2:W-:Y:S03]  /*0c10*/  STL [R1+0x36cc], R5 ;  /* 0x0036cc0501007387 */ /* 0x0005e60000100800 */
[----:B------:R-:W-:-:S04]  /*0c20*/  IMAD.HI.U32 R0, R248, R221, RZ ;  /* 0x000000ddf8007227 */ /* 0x000fc800078e00ff */
[----:B-1----:R-:W-:Y:S01]  /*0c30*/  IMAD.HI.U32 R2, R248, R223, RZ ;  /* 0x000000dff8027227 */ /* 0x002fe200078e00ff */
[----:B--2---:R-:W-:-:S03]  /*0c40*/  IADD3 R5, R239, 0x12, RZ ;  /* 0x00000012ef057810 */ /* 0x004fc60007ffe0ff */
[----:B------:R-:W-:Y:S01]  /*0c50*/  IMAD.MOV R0, RZ, RZ, -R0 ;  /* 0x000000ffff007224 */ /* 0x000fe200078e0a00 */
[----:B------:R-:W-:Y:S01]  /*0c60*/  IADD3 R2, -R2, RZ, RZ ;  /* 0x000000ff02027210 */ /* 0x000fe20007ffe1ff */
[----:B------:R-:W-:Y:S01]  /*0c70*/  IMAD.MOV R3, RZ, RZ, -R3 ;  /* 0x000000ffff037224 */ /* 0x000fe200078e0a03 */
[----:B------:R-:W-:Y:S01]  /*0c80*/  IABS R219, R5 ;  /* 0x0000000500db7213 */ /* 0x000fe20000000000 */
[C---:B------:R-:W-:Y:S02]  /*0c90*/  IMAD R221, R249.reuse, R0, R221 ;  /* 0x00000000f9dd7224 */ /* 0x040fe400078e02dd */
[----:B------:R-:W-:Y:S01]  /*0ca0*/  IMAD R223, R249, R2, R223 ;  /* 0x00000002f9df7224 */ /* 0x000fe200078e02df */
[----:B------:R-:W-:Y:S01]  /*0cb0*/  IADD3 R2, R239, 0x13, RZ ;  /* 0x00000013ef027810 */ /* 0x000fe20007ffe0ff */
[----:B------:R-:W-:Y:S01]  /*0cc0*/  IMAD R224, R249, R4, R224 ;  /* 0x00000004f9e07224 */ /* 0x000fe200078e02e0 */
[----:B------:R-:W-:Y:S01]  /*0cd0*/  IADD3 R4, R239, 0x14, RZ ;  /* 0x00000014ef047810 */ /* 0x000fe20007ffe0ff */
[----:B------:R-:W-:Y:S01]  /*0ce0*/  IMAD.HI.U32 R0, R248, R220, RZ ;  /* 0x000000dcf8007227 */ /* 0x000fe200078e00ff */
[----:B------:R-:W-:Y:S01]  /*0cf0*/  STL [R1+0x3ee8], R223 ;  /* 0x003ee8df01007387 */ /* 0x000fe20000100800 */
[----:B------:R-:W-:-:S02]  /*0d00*/  IABS R218, R2 ;  /* 0x0000000200da7213 */ /* 0x000fc40000000000 */
[C---:B------:R-:W-:Y:S01]  /*0d10*/  IMAD R222, R249.reuse, R3, R222 ;  /* 0x00000003f9de7224 */ /* 0x040fe200078e02de */
[----:B------:R1:W-:Y:S01]  /*0d20*/  STL [R1+0x36d0], R5 ;  /* 0x0036d00501007387 */ /* 0x0003e20000100800 */
[----:B------:R-:W-:Y:S01]  /*0d30*/  IMAD.MOV R3, RZ, RZ, -R0 ;  /* 0x000000ffff037224 */ /* 0x000fe200078e0a00 */
[----:B------:R-:W-:Y:S01]  /*0d40*/  IABS R217, R4 ;  /* 0x0000000400d97213 */ /* 0x000fe20000000000 */
[C---:B------:R-:W-:Y:S01]  /*0d50*/  IMAD.HI.U32 R0, R248.reuse, R219, RZ ;  /* 0x000000dbf8007227 */ /* 0x040fe200078e00ff */
[----:B------:R2:W-:Y:S03]  /*0d60*/  STL [R1+0x36d4], R2 ;  /* 0x0036d40201007387 */ /* 0x0005e60000100800 */
[----:B------:R-:W-:Y:S01]  /*0d70*/  IMAD R220, R249, R3, R220 ;  /* 0x00000003f9dc7224 */ /* 0x000fe200078e02dc */
[----:B------:R3:W-:Y:S01]  /*0d80*/  STL [R1+0x36d8], R4 ;  /* 0x0036d80401007387 */ /* 0x0007e20000100800 */
[----:B------:R-:W-:Y:S01]  /*0d90*/  IMAD.HI.U32 R3, R248, R217, RZ ;  /* 0x000000d9f8037227 */ /* 0x000fe200078e00ff */
[----:B-1----:R-:W-:-:S03]  /*0da0*/  IADD3 R5, R239, 0x16, RZ ;  /* 0x00000016ef057810 */ /* 0x002fc60007ffe0ff */
[----:B------:R-:W-:Y:S01]  /*0db0*/  IMAD.MOV R6, RZ, RZ, -R3 ;  /* 0x000000ffff067224 */ /* 0x000fe200078e0a03 */
[----:B--2---:R-:W-:Y:S02]  /*0dc0*/  IADD3 R2, R239, 0x15, RZ ;  /* 0x00000015ef027810 */ /* 0x004fe40007ffe0ff */
[----:B------:R-:W-:Y:S01]  /*0dd0*/  IABS R215, R5 ;  /* 0x0000000500d77213 */ /* 0x000fe20000000000 */
[----:B------:R-:W-:Y:S01]  /*0de0*/  IMAD R217, R249, R6, R217 ;  /* 0x00000006f9d97224 */ /* 0x000fe200078e02d9 */
[----:B------:R-:W-:Y:S01]  /*0df0*/  IABS R216, R2 ;  /* 0x0000000200d87213 */ /* 0x000fe20000000000 */
[----:B------:R1:W-:Y:S01]  /*0e00*/  STL [R1+0x36dc], R2 ;  /* 0x0036dc0201007387 */ /* 0x0003e20000100800 */
[----:B---3--:R-:W-:Y:S02]  /*0e10*/  IADD3 R4, -R0, RZ, RZ ;  /* 0x000000ff00047210 */ /* 0x008fe40007ffe1ff */
[----:B------:R-:W-:Y:S01]  /*0e20*/  IADD3 R3, R239, 0x19, RZ ;  /* 0x00000019ef037810 */ /* 0x000fe20007ffe0ff */
[C---:B------:R-:W-:Y:S01]  /*0e30*/  IMAD.HI.U32 R0, R248.reuse, R216, RZ ;  /* 0x000000d8f8007227 */ /* 0x040fe200078e00ff */
[----:B------:R2:W-:Y:S02]  /*0e40*/  STL [R1+0x36e0], R5 ;  /* 0x0036e00501007387 */ /* 0x0005e40000100800 */
[----:B------:R-:W-:Y:S01]  /*0e50*/  IABS R212, R3 ;  /* 0x0000000300d47213 */ /* 0x000fe20000000000 */
[----:B------:R-:W-:Y:S01]  /*0e60*/  IMAD R219, R249, R4, R219 ;  /* 0x00000004f9db7224 */ /* 0x000fe200078e02db */
[----:B------:R-:W-:Y:S01]  /*0e70*/  IADD3 R4, R239, 0x17, RZ ;  /* 0x00000017ef047810 */ /* 0x000fe20007ffe0ff */
[----:B-1----:R-:W-:-:S03]  /*0e80*/  IMAD.HI.U32 R2, R248, R218, RZ ;  /* 0x000000daf8027227 */ /* 0x002fc600078e00ff */
[----:B------:R-:W-:Y:S01]  /*0e90*/  IABS R214, R4 ;  /* 0x0000000400d67213 */ /* 0x000fe20000000000 */
[----:B------:R-:W-:Y:S01]  /*0ea0*/  IMAD.MOV R2, RZ, RZ, -R2 ;  /* 0x000000ffff027224 */ /* 0x000fe200078e0a02 */
[----:B------:R1:W-:Y:S01]  /*0eb0*/  STL [R1+0x36e4], R4 ;  /* 0x0036e40401007387 */ /* 0x0003e20000100800 */
[----:B------:R-:W-:Y:S01]  /*0ec0*/  IMAD.MOV R0, RZ, RZ, -R0 ;  /* 0x000000ffff007224 */ /* 0x000fe200078e0a00 */
[----:B--2---:R-:W-:Y:S01]  /*0ed0*/  IADD3 R5, R239, 0x1b, RZ ;  /* 0x0000001bef057810 */ /* 0x004fe20007ffe0ff */
[----:B------:R-:W-:Y:S01]  /*0ee0*/  IMAD R218, R249, R2, R218 ;  /* 0x00000002f9da7224 */ /* 0x000fe200078e02da */
[----:B------:R-:W-:Y:S01]  /*0ef0*/  IADD3 R2, R239, 0x18, RZ ;  /* 0x00000018ef027810 */ /* 0x000fe20007ffe0ff */
[----:B------:R-:W-:Y:S01]  /*0f00*/  IMAD R216, R249, R0, R216 ;  /* 0x00000000f9d87224 */ /* 0x000fe200078e02d8 */
[----:B------:R-:W-:Y:S01]  /*0f10*/  IABS R210, R5 ;  /* 0x0000000500d27213 */ /* 0x000fe20000000000 */
[----:B------:R-:W-:Y:S01]  /*0f20*/  IMAD.HI.U32 R0, R248, R215, RZ ;  /* 0x000000d7f8007227 */ /* 0x000fe200078e00ff */
[----:B------:R-:W-:Y:S01]  /*0f30*/  IABS R213, R2 ;  /* 0x0000000200d57213 */ /* 0x000fe20000000000 */
[----:B------:R2:W-:Y:S03]  /*0f40*/  STL [R1+0x36e8], R2 ;  /* 0x0036e80201007387 */ /* 0x0005e60000100800 */
[----:B-1----:R-:W-:Y:S01]  /*0f50*/  IADD3 R4, -R0, RZ, RZ ;  /* 0x000000ff00047210 */ /* 0x002fe20007ffe1ff */
[----:B------:R1:W-:Y:S01]  /*0f60*/  STL [R1+0x36ec], R3 ;  /* 0x0036ec0301007387 */ /* 0x0003e20000100800 */
[----:B------:R-:W-:-:S04]  /*0f70*/  IMAD.HI.U32 R0, R248, R214, RZ ;  /* 0x000000d6f8007227 */ /* 0x000fc800078e00ff */
[----:B------:R-:W-:Y:S01]  /*0f80*/  IMAD R215, R249, R4, R215 ;  /* 0x00000004f9d77224 */ /* 0x000fe200078e02d7 */
[----:B--2---:R-:W-:Y:S01]  /*0f90*/  IADD3 R2, R239, 0x1a, RZ ;  /* 0x0000001aef027810 */ /* 0x004fe20007ffe0ff */
[----:B------:R-:W-:-:S03]  /*0fa0*/  IMAD.MOV R4, RZ, RZ, -R0 ;  /* 0x000000ffff047224 */ /* 0x000fc600078e0a00 */
[----:B------:R-:W-:Y:S01]  /*0fb0*/  IABS R211, R2 ;  /* 0x0000000200d37213 */ /* 0x000fe20000000000 */
[----:B------:R2:W-:Y:S01]  /*0fc0*/  STL [R1+0x36f0], R2 ;  /* 0x0036f00201007387 */ /* 0x0005e20000100800 */
[----:B-1----:R-:W-:-:S03]  /*0fd0*/  IMAD.HI.U32 R3, R248, R212, RZ ;  /* 0x000000d4f8037227 */ /* 0x002fc600078e00ff */
[----:B------:R1:W-:Y:S01]  /*0fe0*/  STL [R1+0x36f4], R5 ;  /* 0x0036f40501007387 */ /* 0x0003e20000100800 */
[----:B------:R-:W-:-:S04]  /*0ff0*/  IMAD.HI.U32 R0, R248, R211, RZ ;  /* 0x000000d3f8007227 */ /* 0x000fc800078e00ff */
[----:B------:R-:W-:Y:S01]  /*1000*/  IMAD R214, R249, R4, R214 ;  /* 0x00000004f9d67224 */ /* 0x000fe200078e02d6 */
[----:B------:R-:W-:Y:S01]  /*1010*/  IADD3 R0, -R0, RZ, RZ ;  /* 0x000000ff00007210 */ /* 0x000fe20007ffe1ff */
[----:B--2---:R-:W-:Y:S01]  /*1020*/  IMAD.HI.U32 R2, R248, R213, RZ ;  /* 0x000000d5f8027227 */ /* 0x004fe200078e00ff */
[C---:B------:R-:W-:Y:S02]  /*1030*/  IADD3 R4, R239.reuse, 0x1e, RZ ;  /* 0x0000001eef047810 */ /* 0x040fe40007ffe0ff */
[----:B-1----:R-:W-:Y:S01]  /*1040*/  IADD3 R5, R239, 0x1c, RZ ;  /* 0x0000001cef057810 */ /* 0x002fe20007ffe0ff */
[----:B------:R-:W-:Y:S01]  /*1050*/  IMAD.MOV R2, RZ, RZ, -R2 ;  /* 0x000000ffff027224 */ /* 0x000fe200078e0a02 */
[----:B------:R-:W-:Y:S01]  /*1060*/  IABS R207, R4 ;  /* 0x0000000400cf7213 */ /* 0x000fe20000000000 */
[----:B------:R-:W-:Y:S01]  /*1070*/  IMAD.MOV R3, RZ, RZ, -R3 ;  /* 0x000000ffff037224 */ /* 0x000fe200078e0a03 */
[----:B------:R-:W-:Y:S01]  /*1080*/  IABS R209, R5 ;  /* 0x0000000500d17213 */ /* 0x000fe20000000000 */
[----:B------:R-:W-:Y:S01]  /*1090*/  IMAD R213, R249, R2, R213 ;  /* 0x00000002f9d57224 */ /* 0x000fe200078e02d5 */
[----:B------:R-:W-:Y:S01]  /*10a0*/  IADD3 R2, R239, 0x1d, RZ ;  /* 0x0000001def027810 */ /* 0x000fe20007ffe0ff */
[----:B------:R1:W-:Y:S01]  /*10b0*/  STL [R1+0x36f8], R5 ;  /* 0x0036f80501007387 */ /* 0x0003e20000100800 */
[----:B------:R-:W-:-:S02]  /*10c0*/  IMAD R211, R249, R0, R211 ;  /* 0x00000000f9d37224 */ /* 0x000fc400078e02d3 */
[----:B------:R-:W-:Y:S01]  /*10d0*/  IABS R208, R2 ;  /* 0x0000000200d07213 */ /* 0x000fe20000000000 */
[----:B------:R2:W-:Y:S01]  /*10e0*/  STL [R1+0x36fc], R2 ;  /* 0x0036fc0201007387 */ /* 0x0005e20000100800 */
[----:B------:R-:W-:-:S03]  /*10f0*/  IMAD.HI.U32 R0, R248, R210, RZ ;  /* 0x000000d2f8007227 */ /* 0x000fc600078e00ff */
[----:B------:R3:W-:Y:S01]  /*1100*/  STL [R1+0x3700], R4 ;  /* 0x0037000401007387 */ /* 0x0007e20000100800 */
[----:B------:R-:W-:Y:S01]  /*1110*/  IMAD R212, R249, R3, R212 ;  /* 0x00000003f9d47224 */ /* 0x000fe200078e02d4 */
[C---:B-1----:R-:W-:Y:S01]  /*1120*/  IADD3 R5, R239.reuse, 0x20, RZ ;  /* 0x00000020ef057810 */ /* 0x042fe20007ffe0ff */
[----:B------:R-:W-:Y:S02]  /*1130*/  IMAD.MOV R3, RZ, RZ, -R0 ;  /* 0x000000ffff037224 */ /* 0x000fe400078e0a00 */
[----:B------:R-:W-:Y:S01]  /*1140*/  IMAD.HI.U32 R0, R248, R209, RZ ;  /* 0x000000d1f8007227 */ /* 0x000fe200078e00ff */
[----:B--2---:R-:W-:Y:S02]  /*1150*/  IADD3 R2, R239, 0x1f, RZ ;  /* 0x0000001fef027810 */ /* 0x004fe40007ffe0ff */
[----:B------:R-:W-:Y:S01]  /*1160*/  IABS R205, R5 ;  /* 0x0000000500cd7213 */ /* 0x000fe20000000000 */
[----:B------:R-:W-:Y:S01]  /*1170*/  IMAD R210, R249, R3, R210 ;  /* 0x00000003f9d27224 */ /* 0x000fe200078e02d2 */
[----:B------:R-:W-:Y:S01]  /*1180*/  IABS R206, R2 ;  /* 0x0000000200ce7213 */ /* 0x000fe20000000000 */
[----:B------:R1:W-:Y:S01]  /*1190*/  STL [R1+0x3704], R2 ;  /* 0x0037040201007387 */ /* 0x0003e20000100800 */
[----:B---3--:R-:W-:-:S02]  /*11a0*/  IMAD.MOV R4, RZ, RZ, -R0 ;  /* 0x000000ffff047224 */ /* 0x008fc400078e0a00 */
[C---:B------:R-:W-:Y:S01]  /*11b0*/  IMAD.HI.U32 R3, R248.reuse, R207, RZ ;  /* 0x000000cff8037227 */ /* 0x040fe200078e00ff */
[----:B------:R2:W-:Y:S03]  /*11c0*/  STL [R1+0x3708], R5 ;  /* 0x0037080501007387 */ /* 0x0005e60000100800 */
[----:B------:R-:W-:Y:S01]  /*11d0*/  IMAD R209, R249, R4, R209 ;  /* 0x00000004f9d17224 */ /* 0x000fe200078e02d1 */
[----:B------:R-:W-:Y:S01]  /*11e0*/  IADD3 R4, R239, 0x21, RZ ;  /* 0x00000021ef047810 */ /* 0x000fe20007ffe0ff */
[C---:B------:R-:W-:Y:S01]  /*11f0*/  IMAD.HI.U32 R0, R248.reuse, R206, RZ ;  /* 0x000000cef8007227 */ /* 0x040fe200078e00ff */
[----:B------:R-:W-:Y:S02]  /*1200*/  IADD3 R6, -R3, RZ, RZ ;  /* 0x000000ff03067210 */ /* 0x000fe40007ffe1ff */
[----:B------:R-:W-:Y:S01]  /*1210*/  IADD3 R3, R239, 0x23, RZ ;  /* 0x00000023ef037810 */ /* 0x000fe20007ffe0ff */
[----:B-1----:R-:W-:Y:S01]  /*1220*/  IMAD.HI.U32 R2, R248, R208, RZ ;  /* 0x000000d0f8027227 */ /* 0x002fe200078e00ff */
[----:B------:R1:W-:Y:S01]  /*1230*/  STL [R1+0x370c], R4 ;  /* 0x00370c0401007387 */ /* 0x0003e20000100800 */
[----:B------:R-:W-:-:S02]  /*1240*/  IABS R204, R4 ;  /* 0x0000000400cc7213 */ /* 0x000fc40000000000 */
[----:B------:R-:W-:Y:S01]  /*1250*/  IMAD.MOV R2, RZ, RZ, -R2 ;  /* 0x000000ffff027224 */ /* 0x000fe200078e0a02 */
[----:B--2---:R-:W-:Y:S01]  /*1260*/  IADD3 R5, R239, 0x25, RZ ;  /* 0x00000025ef057810 */ /* 0x004fe20007ffe0ff */
[----:B------:R-:W-:Y:S01]  /*1270*/  IMAD.MOV R0, RZ, RZ, -R0 ;  /* 0x000000ffff007224 */ /* 0x000fe200078e0a00 */
[----:B------:R-:W-:Y:S01]  /*1280*/  IABS R202, R3 ;  /* 0x0000000300ca7213 */ /* 0x000fe20000000000 */
[----:B------:R-:W-:Y:S01]  /*1290*/  IMAD R208, R249, R2, R208 ;  /* 0x00000002f9d07224 */ /* 0x000fe200078e02d0 */
[----:B------:R-:W-:Y:S01]  /*12a0*/  IADD3 R2, R239, 0x22, RZ ;  /* 0x00000022ef027810 */ /* 0x000fe20007ffe0ff */
[----:B------:R-:W-:Y:S01]  /*12b0*/  IMAD R206, R249, R0, R206 ;  /* 0x00000000f9ce7224 */ /* 0x000fe200078e02ce */
[----:B------:R-:W-:Y:S01]  /*12c0*/  IABS R200, R5 ;  /* 0x0000000500c87213 */ /* 0x000fe20000000000 */
[----:B------:R-:W-:Y:S01]  /*12d0*/  IMAD.HI.U32 R0, R248, R205, RZ ;  /* 0x000000cdf8007227 */ /* 0x000fe200078e00ff */
[----:B------:R-:W-:Y:S01]  /*12e0*/  IABS R203, R2 ;  /* 0x0000000200cb7213 */ /* 0x000fe20000000000 */
[----:B------:R2:W-:Y:S02]  /*12f0*/  STL [R1+0x3710], R2 ;  /* 0x0037100201007387 */ /* 0x0005e40000100800 */
[----:B-1----:R-:W-:-:S02]  /*1300*/  IMAD.MOV R4, RZ, RZ, -R0 ;  /* 0x000000ffff047224 */ /* 0x002fc400078e0a00 */
[----:B------:R1:W-:Y:S01]  /*1310*/  STL [R1+0x3714], R3 ;  /* 0x0037140301007387 */ /* 0x0003e20000100800 */
[----:B------:R-:W-:-:S04]  /*1320*/  IMAD.HI.U32 R0, R248, R204, RZ ;  /* 0x000000ccf8007227 */ /* 0x000fc800078e00ff */
[----:B------:R-:W-:Y:S01]  /*1330*/  IMAD R205, R249, R4, R205 ;  /* 0x00000004f9cd7224 */ /* 0x000fe200078e02cd */
[----:B--2---:R-:W-:Y:S01]  /*1340*/  IADD3 R2, R239, 0x24, RZ ;  /* 0x00000024ef027810 */ /* 0x004fe20007ffe0ff */
[----:B------:R-:W-:Y:S02]  /*1350*/  IMAD.MOV R4, RZ, RZ, -R0 ;  /* 0x000000ffff047224 */ /* 0x000fe400078e0a00 */
[----:B------:R-:W-:Y:S01]  /*1360*/  IMAD R207, R249, R6, R207 ;  /* 0x00000006f9cf7224 */ /* 0x000fe200078e02cf */
[----:B------:R-:W-:Y:S01]  /*1370*/  IABS R201, R2 ;  /* 0x0000000200c97213 */ /* 0x000fe20000000000 */
[----:B------:R2:W-:Y:S01]  /*1380*/  STL [R1+0x3718], R2 ;  /* 0x0037180201007387 */ /* 0x0005e20000100800 */
[----:B-1----:R-:W-:-:S03]  /*1390*/  IMAD.HI.U32 R3, R248, R202, RZ ;  /* 0x000000caf8037227 */ /* 0x002fc600078e00ff */
[----:B------:R1:W-:Y:S01]  /*13a0*/  STL [R1+0x371c], R5 ;  /* 0x00371c0501007387 */ /* 0x0003e20000100800 */
[----:B------:R-:W-:-:S04]  /*13b0*/  IMAD.HI.U32 R0, R248, R201, RZ ;  /* 0x000000c9f8007227 */ /* 0x000fc800078e00ff */
[----:B------:R-:W-:Y:S02]  /*13c0*/  IMAD.MOV R0, RZ, RZ, -R0 ;  /* 0x000000ffff007224 */ /* 0x000fe400078e0a00 */
[----:B--2---:R-:W-:Y:S01]  /*13d0*/  IMAD.HI.U32 R2, R248, R203, RZ ;  /* 0x000000cbf8027227 */ /* 0x004fe200078e00ff */
[----:B-1----:R-:W-:-:S03]  /*13e0*/  IADD3 R5, R239, 0x26, RZ ;  /* 0x00000026ef057810 */ /* 0x002fc60007ffe0ff */
[----:B------:R-:W-:Y:S01]  /*13f0*/  IMAD.MOV R3, RZ, RZ, -R3 ;  /* 0x000000ffff037224 */ /* 0x000fe200078e0a03 */
[----:B------:R-:W-:Y:S01]  /*1400*/  IADD3 R2, -R2, RZ, RZ ;  /* 0x000000ff02027210 */ /* 0x000fe20007ffe1ff */
[C---:B------:R-:W-:Y:S01]  /*1410*/  IMAD R201, R249.reuse, R0, R201 ;  /* 0x00000000f9c97224 */ /* 0x040fe200078e02c9 */
[----:B------:R-:W-:Y:S01]  /*1420*/  IABS R199, R5 ;  /* 0x0000000500c77213 */ /* 0x000fe20000000000 */
[C---:B------:R-:W-:Y:S01]  /*1430*/  IMAD R204, R249.reuse, R4, R204 ;  /* 0x00000004f9cc7224 */ /* 0x040fe200078e02cc */
[----:B------:R1:W-:Y:S01]  /*1440*/  STL [R1+0x3720], R5 ;  /* 0x0037200501007387 */ /* 0x0003e20000100800 */
[----:B------:R-:W-:Y:S01]  /*1450*/  IMAD R203, R249, R2, R203 ;  /* 0x00000002f9cb7224 */ /* 0x000fe200078e02cb */
[C---:B------:R-:W-:Y:S01]  /*1460*/  IADD3 R2, R239.reuse, 0x27, RZ ;  /* 0x00000027ef027810 */ /* 0x040fe20007ffe0ff */
[C---:B------:R-:W-:Y:S01]  /*1470*/  IMAD.HI.U32 R0, R248.reuse, R200, RZ ;  /* 0x000000c8f8007227 */ /* 0x040fe200078e00ff */
[----:B------:R-:W-:Y:S02]  /*1480*/  IADD3 R4, R239, 0x28, RZ ;  /* 0x00000028ef047810 */ /* 0x000fe40007ffe0ff */
[----:B------:R-:W-:Y:S01]  /*1490*/  IABS R198, R2 ;  /* 0x0000000200c67213 */ /* 0x000fe20000000000 */
[----:B------:R2:W-:Y:S01]  /*14a0*/  STL [R1+0x3724], R2 ;  /* 0x0037240201007387 */ /* 0x0005e20000100800 */
[----:B------:R-:W-:Y:S01]  /*14b0*/  IMAD R202, R249, R3, R202 ;  /* 0x00000003f9ca7224 */ /* 0x000fe200078e02ca */
[----:B------:R-:W-:Y:S01]  /*14c0*/  IABS R197, R4 ;  /* 0x0000000400c57213 */ /* 0x000fe20000000000 */
[----:B------:R-:W-:Y:S01]  /*14d0*/  IMAD.MOV R3, RZ, RZ, -R0 ;  /* 0x000000ffff037224 */ /* 0x000fe200078e0a00 */
[----:B------:R3:W-:Y:S01]  /*14e0*/  STL [R1+0x3728], R4 ;  /* 0x0037280401007387 */ /* 0x0007e20000100800 */
[----:B------:R-:W-:Y:S01]  /*14f0*/  IMAD.HI.U32 R0, R248, R199, RZ ;  /* 0x000000c7f8007227 */ /* 0x000fe200078e00ff */
[----:B-1----:R-:W-:-:S03]  /*1500*/  IADD3 R5, R239, 0x2a, RZ ;  /* 0x0000002aef057810 */ /* 0x002fc60007ffe0ff */
[----:B------:R-:W-:Y:S01]  /*1510*/  IMAD R200, R249, R3, R200 ;  /* 0x00000003f9c87224 */ /* 0x000fe200078e02c8 */
[C---:B--2---:R-:W-:Y:S01]  /*1520*/  IADD3 R2, R239.reuse, 0x29, RZ ;  /* 0x00000029ef027810 */ /* 0x044fe20007ffe0ff */
[----:B------:R-:W-:Y:S01]  /*1530*/  IMAD.HI.U32 R3, R248, R197, RZ ;  /* 0x000000c5f8037227 */ /* 0x000fe200078e00ff */
[----:B------:R-:W-:Y:S02]  /*1540*/  IABS R195, R5 ;  /* 0x0000000500c37213 */ /* 0x000fe40000000000 */
[----:B------:R-:W-:Y:S01]  /*1550*/  IABS R196, R2 ;  /* 0x0000000200c47213 */ /* 0x000fe20000000000 */
[----:B------:R1:W-:Y:S01]  /*1560*/  STL [R1+0x372c], R2 ;  /* 0x00372c0201007387 */ /* 0x0003e20000100800 */
[----:B---3--:R-:W-:Y:S01]  /*1570*/  IADD3 R4, -R0, RZ, RZ ;  /* 0x000000ff00047210 */ /* 0x008fe20007ffe1ff */
[----:B------:R-:W-:Y:S01]  /*1580*/  IMAD.MOV R6, RZ, RZ, -R3 ;  /* 0x000000ffff067224 */ /* 0x000fe200078e0a03 */
        /* <DEDUP_REMOVED lines=14> */
[C---:B------:R-:W-:Y:S01]  /*1670*/  IMAD R196, R249.reuse, R0, R196 ;  /* 0x00000000f9c47224 */ /* 0x040fe200078e02c4 */
[----:B------:R-:W-:Y:S01]  /*1680*/  IABS R190, R5 ;  /* 0x0000000500be7213 */ /* 0x000fe20000000000 */
[----:B------:R-:W-:Y:S01]  /*1690*/  IMAD.HI.U32 R0, R248, R195, RZ ;  /* 0x000000c3f8007227 */ /* 0x000fe200078e00ff */
[----:B------:R-:W-:Y:S01]  /*16a0*/  IABS R193, R2 ;  /* 0x0000000200c17213 */ /* 0x000fe20000000000 */
[----:B------:R2:W-:Y:S02]  /*16b0*/  STL [R1+0x3738], R2 ;  /* 0x0037380201007387 */ /* 0x0005e40000100800 */
[----:B------:R-:W-:Y:S01]  /*16c0*/  IMAD R197, R249, R6, R197 ;  /* 0x00000006f9c57224 */ /* 0x000fe200078e02c5 */
        /* <DEDUP_REMOVED lines=425> */
[C---:B------:R-:W-:Y:S01]  /*3160*/  IMAD R127, R249.reuse, R6, R127 ;  /* 0x00000006f97f7224 */ /* 0x040fe200078e027f */
[----:B------:R-:W-:Y:S01]  /*3170*/  IABS R121, R2 ;  /* 0x0000000200797213 */ /* 0x000fe20000000000 */
[----:B------:R2:W-:Y:S01]  /*3180*/  STL [R1+0x3860], R2 ;  /* 0x0038600201007387 */ /* 0x0005e20000100800 */
[----:B------:R-:W-:Y:S01]  /*3190*/  IMAD R124, R249, R4, R124 ;  /* 0x00000004f97c7224 */ /* 0x000fe200078e027c */
[----:B------:R-:W-:Y:S01]  /*31a0*/  IADD3 R4, R239, 0x78, RZ ;  /* 0x00000078ef047810 */ /* 0x000fe20007ffe0ff */
[C---:B-1----:R-:W-:Y:S01]  /*31b0*/  IMAD.HI.U32 R3, R248.reuse, R122, RZ ;  /* 0x0000007af8037227 */ /* 0x042fe200078e00ff */
[----:B------:R1:W-:Y:S02]  /*31c0*/  STL [R1+0x385c], R5 ;  /* 0x00385c0501007387 */ /* 0x0003e40000100800 */
[----:B------:R-:W-:Y:S01]  /*31d0*/  IABS R117, R4 ;  /* 0x0000000400757213 */ /* 0x000fe20000000000 */
[----:B------:R-:W-:-:S04]  /*31e0*/  IMAD.HI.U32 R0, R248, R121, RZ ;  /* 0x00000079f8007227 */ /* 0x000fc800078e00ff */
[----:B--2---:R-:W-:Y:S01]  /*31f0*/  IMAD.HI.U32 R2, R248, R123, RZ ;  /* 0x0000007bf8027227 */ /* 0x004fe200078e00ff */
[----:B-1----:R-:W-:-:S03]  /*3200*/  IADD3 R5, R239, 0x76, RZ ;  /* 0x00000076ef057810 */ /* 0x002fc60007ffe0ff */
[----:B------:R-:W-:Y:S01]  /*3210*/  IMAD.MOV R0, RZ, RZ, -R0 ;  /* 0x000000ffff007224 */ /* 0x000fe200078e0a00 */
[----:B------:R-:W-:Y:S01]  /*3220*/  IADD3 R2, -R2, RZ, RZ ;  /* 0x000000ff02027210 */ /* 0x000fe20007ffe1ff */
[----:B------:R-:W-:Y:S01]  /*3230*/  IMAD.MOV R3, RZ, RZ, -R3 ;  /* 0x000000ffff037224 */ /* 0x000fe200078e0a03 */
[----:B------:R-:W-:Y:S01]  /*3240*/  IABS R119, R5 ;  /* 0x0000000500777213 */ /* 0x000fe20000000000 */
[----:B------:R1:W-:Y:S01]  /*3250*/  STL [R1+0x3864], R5 ;  /* 0x0038640501007387 */ /* 0x0003e20000100800 */
[C---:B------:R-:W-:Y:S02]  /*3260*/  IMAD R121, R249.reuse, R0, R121 ;  /* 0x00000000f9797224 */ /* 0x040fe400078e0279 */
[----:B------:R-:W-:Y:S01]  /*3270*/  IMAD R123, R249, R2, R123 ;  /* 0x00000002f97b7224 */ /* 0x000fe200078e027b */
[----:B------:R-:W-:Y:S01]  /*3280*/  IADD3 R2, R239, 0x77, RZ ;  /* 0x00000077ef027810 */ /* 0x000fe20007ffe0ff */
[----:B------:R-:W-:-:S03]  /*3290*/  IMAD.HI.U32 R0, R248, R120, RZ ;  /* 0x00000078f8007227 */ /* 0x000fc600078e00ff */
[----:B------:R-:W-:Y:S01]  /*32a0*/  IABS R118, R2 ;  /* 0x0000000200767213 */ /* 0x000fe20000000000 */
[----:B------:R2:W-:Y:S01]  /*32b0*/  STL [R1+0x386c], R2 ;  /* 0x00386c0201007387 */ /* 0x0005e20000100800 */
[----:B------:R-:W-:Y:S01]  /*32c0*/  IMAD.MOV R0, RZ, RZ, -R0 ;  /* 0x000000ffff007224 */ /* 0x000fe200078e0a00 */
[----:B-1----:R-:W-:Y:S01]  /*32d0*/  IADD3 R5, R239, 0x7a, RZ ;  /* 0x0000007aef057810 */ /* 0x002fe20007ffe0ff */
[C---:B------:R-:W-:Y:S01]  /*32e0*/  IMAD R122, R249.reuse, R3, R122 ;  /* 0x00000003f97a7224 */ /* 0x040fe200078e027a */
[----:B------:R1:W-:Y:S01]  /*32f0*/  STL [R1+0x387c], R4 ;  /* 0x00387c0401007387 */ /* 0x0003e20000100800 */
[----:B------:R-:W-:Y:S01]  /*3300*/  IMAD R120, R249, R0, R120 ;  /* 0x00000000f9787224 */ /* 0x000fe200078e0278 */
[----:B------:R-:W-:Y:S01]  /*3310*/  IABS R115, R5 ;  /* 0x0000000500737213 */ /* 0x000fe20000000000 */
[----:B------:R-:W-:Y:S01]  /*3320*/  IMAD.HI.U32 R3, R248, R118, RZ ;  /* 0x00000076f8037227 */ /* 0x000fe200078e00ff */
[----:B--2---:R-:W-:-:S03]  /*3330*/  IADD3 R2, R239, 0x79, RZ ;  /* 0x00000079ef027810 */ /* 0x004fc60007ffe0ff */
[----:B------:R-:W-:Y:S01]  /*3340*/  IMAD.MOV R3, RZ, RZ, -R3 ;  /* 0x000000ffff037224 */ /* 0x000fe200078e0a03 */
[----:B------:R-:W-:Y:S01]  /*3350*/  IABS R116, R2 ;  /* 0x0000000200747213 */ /* 0x000fe20000000000 */
[C---:B-1----:R-:W-:Y:S01]  /*3360*/  IMAD.HI.U32 R4, R248.reuse, R119, RZ ;  /* 0x00000077f8047227 */ /* 0x042fe200078e00ff */
[----:B------:R1:W-:Y:S03]  /*3370*/  STL [R1+0x3874], R2 ;  /* 0x0038740201007387 */ /* 0x0003e60000100800 */
[----:B------:R-:W-:Y:S01]  /*3380*/  IMAD.HI.U32 R0, R248, R116, RZ ;  /* 0x00000074f8007227 */ /* 0x000fe200078e00ff */
[----:B------:R-:W-:Y:S01]  /*3390*/  IADD3 R4, -R4, RZ, RZ ;  /* 0x000000ff04047210 */ /* 0x000fe20007ffe1ff */
[----:B------:R2:W-:Y:S02]  /*33a0*/  STL [R1+0x3878], R5 ;  /* 0x0038780501007387 */ /* 0x0005e40000100800 */
[----:B------:R-:W-:-:S02]  /*33b0*/  IMAD.MOV R0, RZ, RZ, -R0 ;  /* 0x000000ffff007224 */ /* 0x000fc400078e0a00 */
[----:B------:R-:W-:Y:S01]  /*33c0*/  IMAD R119, R249, R4, R119 ;  /* 0x00000004f9777224 */ /* 0x000fe200078e0277 */
[----:B------:R-:W-:Y:S01]  /*33d0*/  IADD3 R4, R239, 0x7c, RZ ;  /* 0x0000007cef047810 */ /* 0x000fe20007ffe0ff */
[----:B-1----:R-:W-:-:S03]  /*33e0*/  IMAD.HI.U32 R2, R248, R117, RZ ;  /* 0x00000075f8027227 */ /* 0x002fc600078e00ff */
[----:B------:R-:W-:Y:S01]  /*33f0*/  IABS R113, R4 ;  /* 0x0000000400717213 */ /* 0x000fe20000000000 */
[----:B------:R-:W-:Y:S01]  /*3400*/  IMAD.MOV R2, RZ, RZ, -R2 ;  /* 0x000000ffff027224 */ /* 0x000fe200078e0a02 */
[----:B--2---:R-:W-:Y:S01]  /*3410*/  IADD3 R5, R239, 0x7b, RZ ;  /* 0x0000007bef057810 */ /* 0x004fe20007ffe0ff */
[C---:B------:R-:W-:Y:S02]  /*3420*/  IMAD R116, R249.reuse, R0, R116 ;  /* 0x00000000f9747224 */ /* 0x040fe400078e0274 */
[----:B------:R-:W-:Y:S01]  /*3430*/  IMAD.HI.U32 R0, R248, R115, RZ ;  /* 0x00000073f8007227 */ /* 0x000fe200078e00ff */
[----:B------:R-:W-:Y:S01]  /*3440*/  IABS R114, R5 ;  /* 0x0000000500727213 */ /* 0x000fe20000000000 */
[----:B------:R1:W-:Y:S02]  /*3450*/  STL [R1+0x3884], R5 ;  /* 0x0038840501007387 */ /* 0x0003e40000100800 */
[----:B------:R-:W-:Y:S01]  /*3460*/  IMAD R117, R249, R2, R117 ;  /* 0x00000002f9757224 */ /* 0x000fe200078e0275 */
[----:B------:R-:W-:Y:S01]  /*3470*/  IADD3 R2, R239, 0x7e, RZ ;  /* 0x0000007eef027810 */ /* 0x000fe20007ffe0ff */
[----:B------:R-:W-:Y:S01]  /*3480*/  IMAD R118, R249, R3, R118 ;  /* 0x00000003f9767224 */ /* 0x000fe200078e0276 */
[----:B------:R-:W-:Y:S01]  /*3490*/  IADD3 R3, R239, 0x7d, RZ ;  /* 0x0000007def037810 */ /* 0x000fe20007ffe0ff */
[----:B------:R2:W-:Y:S01]  /*34a0*/  STL [R1+0x388c], R4 ;  /* 0x00388c0401007387 */ /* 0x0005e20000100800 */
[----:B------:R-:W-:-:S02]  /*34b0*/  IADD3 R0, -R0, RZ, RZ ;  /* 0x000000ff00007210 */ /* 0x000fc40007ffe1ff */
[----:B------:R-:W-:Y:S01]  /*34c0*/  IABS R111, R2 ;  /* 0x00000002006f7213 */ /* 0x000fe20000000000 */
[----:B------:R3:W-:Y:S01]  /*34d0*/  STL [R1+0x3888], R3 ;  /* 0x0038880301007387 */ /* 0x0007e20000100800 */
[----:B------:R-:W-:Y:S01]  /*34e0*/  IABS R112, R3 ;  /* 0x0000000300707213 */ /* 0x000fe20000000000 */
[----:B------:R-:W-:Y:S01]  /*34f0*/  IMAD R115, R249, R0, R115 ;  /* 0x00000000f9737224 */ /* 0x000fe200078e0273 */
[----:B-1----:R-:W-:Y:S01]  /*3500*/  IADD3 R5, R239, 0x7f, RZ ;  /* 0x0000007fef057810 */ /* 0x002fe20007ffe0ff */
[C---:B------:R-:W-:Y:S01]  /*3510*/  IMAD.HI.U32 R0, R248.reuse, R111, RZ ;  /* 0x0000006ff8007227 */ /* 0x040fe200078e00ff */
[----:B------:R1:W-:Y:S02]  /*3520*/  STL [R1+0x3890], R2 ;  /* 0x0038900201007387 */ /* 0x0003e40000100800 */
[----:B------:R-:W-:Y:S01]  /*3530*/  IABS R110, R5 ;  /* 0x00000005006e7213 */ /* 0x000fe20000000000 */
[----:B--2---:R-:W-:Y:S01]  /*3540*/  IMAD.HI.U32 R4, R248, R114, RZ ;  /* 0x00000072f8047227 */ /* 0x004fe200078e00ff */
[----:B------:R-:W-:Y:S01]  /*3550*/  IADD3 R0, -R0, RZ, RZ ;  /* 0x000000ff00007210 */ /* 0x000fe20007ffe1ff */
[----:B------:R2:W-:Y:S02]  /*3560*/  STL [R1+0x389c], R5 ;  /* 0x00389c0501007387 */ /* 0x0005e40000100800 */
[----:B---3--:R-:W-:-:S04]  /*3570*/  IMAD.HI.U32 R3, R248, R113, RZ ;  /* 0x00000071f8037227 */ /* 0x008fc800078e00ff */
[----:B-1----:R-:W-:-:S04]  /*3580*/  IMAD.HI.U32 R2, R248, R112, RZ ;  /* 0x00000070f8027227 */ /* 0x002fc800078e00ff */
[----:B------:R-:W-:Y:S01]  /*3590*/  IMAD.MOV R3, RZ, RZ, -R3 ;  /* 0x000000ffff037224 */ /* 0x000fe200078e0a03 */
[----:B--2---:R-:W-:Y:S01]  /*35a0*/  IADD3 R5, R239, 0x80, RZ ;  /* 0x00000080ef057810 */ /* 0x004fe20007ffe0ff */
[----:B------:R-:W-:Y:S02]  /*35b0*/  IMAD.MOV R4, RZ, RZ, -R4 ;  /* 0x000000ffff047224 */ /* 0x000fe400078e0a04 */
[----:B------:R-:W-:Y:S01]  /*35c0*/  IMAD.MOV R2, RZ, RZ, -R2 ;  /* 0x000000ffff027224 */ /* 0x000fe200078e0a02 */
[----:B------:R-:W-:Y:S01]  /*35d0*/  IABS R109, R5 ;  /* 0x00000005006d7213 */ /* 0x000fe20000000000 */
[----:B------:R-:W-:Y:S01]  /*35e0*/  IMAD R113, R249, R3, R113 ;  /* 0x00000003f9717224 */ /* 0x000fe200078e0271 */
[----:B------:R-:W-:Y:S01]  /*35f0*/  IADD3 R3, R239, 0x82, RZ ;  /* 0x00000082ef037810 */ /* 0x000fe20007ffe0ff */
[----:B------:R-:W-:Y:S01]  /*3600*/  IMAD R114, R249, R4, R114 ;  /* 0x00000004f9727224 */ /* 0x000fe200078e0272 */
[----:B------:R-:W-:Y:S01]  /*3610*/  IADD3 R4, R239, 0x81, RZ ;  /* 0x00000081ef047810 */ /* 0x000fe20007ffe0ff */
[----:B------:R-:W-:Y:S01]  /*3620*/  IMAD R112, R249, R2, R112 ;  /* 0x00000002f9707224 */ /* 0x000fe200078e0270 */
[----:B------:R-:W-:Y:S01]  /*3630*/  IADD3 R2, R239, 0x83, RZ ;  /* 0x00000083ef027810 */ /* 0x000fe20007ffe0ff */
[----:B------:R-:W-:Y:S01]  /*3640*/  IMAD R111, R249, R0, R111 ;  /* 0x00000000f96f7224 */ /* 0x000fe200078e026f */
[----:B------:R-:W-:Y:S01]  /*3650*/  IABS R107, R3 ;  /* 0x00000003006b7213 */ /* 0x000fe20000000000 */
[----:B------:R-:W-:Y:S01]  /*3660*/  IMAD.HI.U32 R0, R248, R110, RZ ;  /* 0x0000006ef8007227 */ /* 0x000fe200078e00ff */
[----:B------:R1:W-:Y:S01]  /*3670*/  STL [R1+0x38a0], R5 ;  /* 0x0038a00501007387 */ /* 0x0003e20000100800 */
[----:B------:R-:W-:-:S02]  /*3680*/  IABS R108, R4 ;  /* 0x00000004006c7213 */ /* 0x000fc40000000000 */
[----:B------:R-:W-:Y:S01]  /*3690*/  IMAD.MOV R0, RZ, RZ, -R0 ;  /* 0x000000ffff007224 */ /* 0x000fe200078e0a00 */
[----:B------:R2:W-:Y:S01]  /*36a0*/  STL [R1+0x3898], R4 ;  /* 0x0038980401007387 */ /* 0x0005e20000100800 */
[----:B------:R-:W-:Y:S02]  /*36b0*/  IABS R106, R2 ;  /* 0x00000002006a7213 */ /* 0x000fe40000000000 */
[----:B------:R-:W-:Y:S01]  /*36c0*/  IMAD R110, R249, R0, R110 ;  /* 0x00000000f96e7224 */ /* 0x000fe200078e026e */
[----:B------:R3:W-:Y:S01]  /*36d0*/  STL [R1+0x38a4], R3 ;  /* 0x0038a40301007387 */ /* 0x0007e20000100800 */
[----:B-1----:R-:W-:Y:S01]  /*36e0*/  IADD3 R5, R239, 0x84, RZ ;  /* 0x00000084ef057810 */ /* 0x002fe20007ffe0ff */
[C---:B------:R-:W-:Y:S02]  /*36f0*/  IMAD.HI.U32 R0, R248.reuse, R106, RZ ;  /* 0x0000006af8007227 */ /* 0x040fe400078e00ff */
[----:B------:R1:W-:Y:S01]  /*3700*/  STL [R1+0x38b8], R2 ;  /* 0x0038b80201007387 */ /* 0x0003e20000100800 */
[----:B------:R-:W-:Y:S01]  /*3710*/  IABS R105, R5 ;  /* 0x0000000500697213 */ /* 0x000fe20000000000 */
[----:B--2---:R-:W-:-:S02]  /*3720*/  IMAD.HI.U32 R4, R248, R109, RZ ;  /* 0x0000006df8047227 */ /* 0x004fc400078e00ff */
[----:B------:R2:W-:Y:S02]  /*3730*/  STL [R1+0x38ac], R5 ;  /* 0x0038ac0501007387 */ /* 0x0005e40000100800 */
[----:B---3--:R-:W-:-:S04]  /*3740*/  IMAD.HI.U32 R3, R248, R108, RZ ;  /* 0x0000006cf8037227 */ /* 0x008fc800078e00ff */
[----:B-1----:R-:W-:Y:S01]  /*3750*/  IMAD.HI.U32 R2, R248, R107, RZ ;  /* 0x0000006bf8027227 */ /* 0x002fe200078e00ff */
[----:B--2---:R-:W-:-:S03]  /*3760*/  IADD3 R5, R239, 0x85, RZ ;  /* 0x00000085ef057810 */ /* 0x004fc60007ffe0ff */
[----:B------:R-:W-:Y:S01]  /*3770*/  IMAD.MOV R4, RZ, RZ, -R4 ;  /* 0x000000ffff047224 */ /* 0x000fe200078e0a04 */
[----:B------:R-:W-:Y:S01]  /*3780*/  IADD3 R2, -R2, RZ, RZ ;  /* 0x000000ff02027210 */ /* 0x000fe20007ffe1ff */
[----:B------:R-:W-:Y:S01]  /*3790*/  IMAD.MOV R3, RZ, RZ, -R3 ;  /* 0x000000ffff037224 */ /* 0x000fe200078e0a03 */
[----:B------:R-:W-:Y:S01]  /*37a0*/  IABS R104, R5 ;  /* 0x0000000500687213 */ /* 0x000fe20000000000 */
[----:B------:R-:W-:Y:S01]  /*37b0*/  IMAD.MOV R0, RZ, RZ, -R0 ;  /* 0x000000ffff007224 */ /* 0x000fe200078e0a00 */
[----:B------:R1:W-:Y:S01]  /*37c0*/  STL [R1+0x38a8], R5 ;  /* 0x0038a80501007387 */ /* 0x0003e20000100800 */
        /* <DEDUP_REMOVED lines=8> */
[C---:B------:R-:W-:Y:S01]  /*3850*/  IMAD.HI.U32 R0, R248.reuse, R105, RZ ;  /* 0x00000069f8007227 */ /* 0x040fe200078e00ff */
[----:B------:R-:W-:Y:S01]  /*3860*/  IABS R102, R3 ;  /* 0x0000000300667213 */ /* 0x000fe20000000000 */
[----:B------:R2:W-:Y:S01]  /*3870*/  STL [R1+0x38b4], R4 ;  /* 0x0038b40401007387 */ /* 0x0005e20000100800 */
[----:B------:R-:W-:Y:S01]  /*3880*/  IABS R101, R2 ;  /* 0x0000000200657213 */ /* 0x000fe20000000000 */
[----:B------:R-:W-:Y:S01]  /*3890*/  IMAD.MOV R0, RZ, RZ, -R0 ;  /* 0x000000ffff007224 */ /* 0x000fe200078e0a00 */
[----:B-1----:R-:W-:Y:S01]  /*38a0*/  IADD3 R5, R239, 0x89, RZ ;  /* 0x00000089ef057810 */ /* 0x002fe20007ffe0ff */
[----:B------:R1:W-:Y:S02]  /*38b0*/  STL [R1+0x38c0], R3 ;  /* 0x0038c00301007387 */ /* 0x0003e40000100800 */
[----:B------:R-:W-:Y:S01]  /*38c0*/  IMAD R105, R249, R0, R105 ;  /* 0x00000000f9697224 */ /* 0x000fe200078e0269 */
[----:B------:R-:W-:Y:S01]  /*38d0*/  IABS R100, R5 ;  /* 0x0000000500647213 */ /* 0x000fe20000000000 */
[----:B------:R3:W-:Y:S01]  /*38e0*/  STL [R1+0x38c8], R2 ;  /* 0x0038c80201007387 */ /* 0x0007e20000100800 */
[----:B------:R-:W-:-:S03]  /*38f0*/  IMAD.HI.U32 R0, R248, R101, RZ ;  /* 0x00000065f8007227 */ /* 0x000fc600078e00ff */
[----:B------:R4:W-:Y:S01]  /*3900*/  STL [R1+0x38c4], R5 ;  /* 0x0038c40501007387 */ /* 0x0009e20000100800 */
[----:B--2---:R-:W-:-:S04]  /*3910*/  IMAD.HI.U32 R4, R248, R104, RZ ;  /* 0x00000068f8047227 */ /* 0x004fc800078e00ff */
[----:B-1----:R-:W-:-:S04]  /*3920*/  IMAD.HI.U32 R3, R248, R103, RZ ;  /* 0x00000067f8037227 */ /* 0x002fc800078e00ff */
[----:B---3--:R-:W-:Y:S01]  /*3930*/  IMAD.HI.U32 R2, R248, R102, RZ ;  /* 0x00000066f8027227 */ /* 0x008fe200078e00ff */
[----:B------:R-:W-:Y:S02]  /*3940*/  IADD3 R3, -R3, RZ, RZ ;  /* 0x000000ff03037210 */ /* 0x000fe40007ffe1ff */
[----:B----4-:R-:W-:Y:S01]  /*3950*/  IADD3 R5, R239, 0x8a, RZ ;  /* 0x0000008aef057810 */ /* 0x010fe20007ffe0ff */
[----:B------:R-:W-:Y:S02]  /*3960*/  IMAD.MOV R2, RZ, RZ, -R2 ;  /* 0x000000ffff027224 */ /* 0x000fe400078e0a02 */
[----:B------:R-:W-:Y:S01]  /*3970*/  IMAD.MOV R0, RZ, RZ, -R0 ;  /* 0x000000ffff007224 */ /* 0x000fe200078e0a00 */
[----:B------:R-:W-:Y:S01]  /*3980*/  IABS R99, R5 ;  /* 0x0000000500637213 */ /* 0x000fe20000000000 */
[----:B------:R-:W-:Y:S01]  /*3990*/  IMAD.MOV R4, RZ, RZ, -R4 ;  /* 0x000000ffff047224 */ /* 0x000fe200078e0a04 */
[----:B------:R1:W-:Y:S01]  /*39a0*/  STL [R1+0x38bc], R5 ;  /* 0x0038bc0501007387 */ /* 0x0003e20000100800 */
[----:B------:R-:W-:Y:S01]  /*39b0*/  IMAD R102, R249, R2, R102 ;  /* 0x00000002f9667224 */ /* 0x000fe200078e0266 */
[----:B------:R-:W-:Y:S01]  /*39c0*/  IADD3 R2, R239, 0x8d, RZ ;  /* 0x0000008def027810 */ /* 0x000fe20007ffe0ff */
[----:B------:R-:W-:-:S02]  /*39d0*/  IMAD R101, R249, R0, R101 ;  /* 0x00000000f9657224 */ /* 0x000fc400078e0265 */
[----:B------:R-:W-:Y:S01]  /*39e0*/  IMAD.HI.U32 R0, R248, R100, RZ ;  /* 0x00000064f8007227 */ /* 0x000fe200078e00ff */
[----:B------:R-:W-:-:S03]  /*39f0*/  IABS R96, R2 ;  /* 0x0000000200607213 */ /* 0x000fc60000000000 */
[----:B------:R-:W-:Y:S01]  /*3a00*/  IMAD R103, R249, R3, R103 ;  /* 0x00000003f9677224 */ /* 0x000fe200078e0267 */
[----:B------:R-:W-:Y:S01]  /*3a10*/  IADD3 R3, R239, 0x8c, RZ ;  /* 0x0000008cef037810 */ /* 0x000fe20007ffe0ff */
[----:B------:R-:W-:Y:S01]  /*3a20*/  IMAD R104, R249, R4, R104 ;  /* 0x00000004f9687224 */ /* 0x000fe200078e0268 */
[----:B------:R-:W-:Y:S01]  /*3a30*/  IADD3 R4, R239, 0x8b, RZ ;  /* 0x0000008bef047810 */ /* 0x000fe20007ffe0ff */
[----:B------:R-:W-:Y:S01]  /*3a40*/  IMAD.MOV R0, RZ, RZ, -R0 ;  /* 0x000000ffff007224 */ /* 0x000fe200078e0a00 */
[----:B------:R-:W-:Y:S02]  /*3a50*/  IABS R97, R3 ;  /* 0x0000000300617213 */ /* 0x000fe40000000000 */
[----:B------:R-:W-:Y:S01]  /*3a60*/  IABS R98, R4 ;  /* 0x0000000400627213 */ /* 0x000fe20000000000 */
[----:B------:R2:W-:Y:S01]  /*3a70*/  STL [R1+0x38d0], R4 ;  /* 0x0038d00401007387 */ /* 0x0005e20000100800 */
[----:B------:R-:W-:Y:S01]  /*3a80*/  IMAD R100, R249, R0, R100 ;  /* 0x00000000f9647224 */ /* 0x000fe200078e0264 */
[----:B-1----:R-:W-:Y:S01]  /*3a90*/  IADD3 R5, R239, 0x8e, RZ ;  /* 0x0000008eef057810 */ /* 0x002fe20007ffe0ff */
[C---:B------:R-:W-:Y:S01]  /*3aa0*/  IMAD.HI.U32 R0, R248.reuse, R96, RZ ;  /* 0x00000060f8007227 */ /* 0x040fe200078e00ff */
[----:B------:R1:W-:Y:S02]  /*3ab0*/  STL [R1+0x38d4], R3 ;  /* 0x0038d40301007387 */ /* 0x0003e40000100800 */
[----:B------:R-:W-:Y:S01]  /*3ac0*/  IABS R95, R5 ;  /* 0x00000005005f7213 */ /* 0x000fe20000000000 */
[----:B------:R-:W-:Y:S01]  /*3ad0*/  IMAD.MOV R0, RZ, RZ, -R0 ;  /* 0x000000ffff007224 */ /* 0x000fe200078e0a00 */
[----:B------:R3:W-:Y:S01]  /*3ae0*/  STL [R1+0x38dc], R2 ;  /* 0x0038dc0201007387 */ /* 0x0007e20000100800 */
[----:B--2---:R-:W-:-:S03]  /*3af0*/  IMAD.HI.U32 R4, R248, R99, RZ ;  /* 0x00000063f8047227 */ /* 0x004fc600078e00ff */
[----:B------:R2:W-:Y:S01]  /*3b00*/  STL [R1+0x38d8], R5 ;  /* 0x0038d80501007387 */ /* 0x0005e20000100800 */
[----:B-1----:R-:W-:Y:S01]  /*3b10*/  IMAD.HI.U32 R3, R248, R98, RZ ;  /* 0x00000062f8037227 */ /* 0x002fe200078e00ff */
[----:B------:R-:W-:-:S03]  /*3b20*/  IADD3 R4, -R4, RZ, RZ ;  /* 0x000000ff04047210 */ /* 0x000fc60007ffe1ff */
[----:B---3--:R-:W-:-:S04]  /*3b30*/  IMAD.HI.U32 R2, R248, R97, RZ ;  /* 0x00000061f8027227 */ /* 0x008fc800078e00ff */
[----:B------:R-:W-:Y:S01]  /*3b40*/  IMAD.MOV R2, RZ, RZ, -R2 ;  /* 0x000000ffff027224 */ /* 0x000fe200078e0a02 */
[----:B--2---:R-:W-:Y:S01]  /*3b50*/  IADD3 R5, R239, 0x8f, RZ ;  /* 0x0000008fef057810 */ /* 0x004fe20007ffe0ff */
[----:B------:R-:W-:Y:S02]  /*3b60*/  IMAD.MOV R3, RZ, RZ, -R3 ;  /* 0x000000ffff037224 */ /* 0x000fe400078e0a03 */
[C---:B------:R-:W-:Y:S01]  /*3b70*/  IMAD R96, R249.reuse, R0, R96 ;  /* 0x00000000f9607224 */ /* 0x040fe200078e0260 */
[----:B------:R-:W-:Y:S01]  /*3b80*/  IABS R94, R5 ;  /* 0x00000005005e7213 */ /* 0x000fe20000000000 */
[----:B------:R-:W-:Y:S01]  /*3b90*/  IMAD.HI.U32 R0, R248, R95, RZ ;  /* 0x0000005ff8007227 */ /* 0x000fe200078e00ff */
[----:B------:R1:W-:Y:S03]  /*3ba0*/  STL [R1+0x38e0], R5 ;  /* 0x0038e00501007387 */ /* 0x0003e60000100800 */
[----:B------:R-:W-:Y:S01]  /*3bb0*/  IMAD R99, R249, R4, R99 ;  /* 0x00000004f9637224 */ /* 0x000fe200078e0263 */
[----:B------:R-:W-:Y:S01]  /*3bc0*/  IADD3 R4, R239, 0x90, RZ ;  /* 0x00000090ef047810 */ /* 0x000fe20007ffe0ff */
[----:B------:R-:W-:Y:S01]  /*3bd0*/  IMAD R97, R249, R2, R97 ;  /* 0x00000002f9617224 */ /* 0x000fe200078e0261 */
[----:B------:R-:W-:Y:S01]  /*3be0*/  IADD3 R2, R239, 0x92, RZ ;  /* 0x00000092ef027810 */ /* 0x000fe20007ffe0ff */
[----:B------:R-:W-:Y:S01]  /*3bf0*/  IMAD R98, R249, R3, R98 ;  /* 0x00000003f9627224 */ /* 0x000fe200078e0262 */
[----:B------:R-:W-:Y:S01]  /*3c00*/  IADD3 R3, R239, 0x91, RZ ;  /* 0x00000091ef037810 */ /* 0x000fe20007ffe0ff */
[----:B------:R-:W-:Y:S01]  /*3c10*/  STL [R1+0x38e8], R4 ;  /* 0x0038e80401007387 */ /* 0x000fe20000100800 */
[----:B------:R-:W-:-:S02]  /*3c20*/  IADD3 R0, -R0, RZ, RZ ;  /* 0x000000ff00007210 */ /* 0x000fc40007ffe1ff */
[----:B------:R-:W-:Y:S01]  /*3c30*/  IABS R93, R4 ;  /* 0x00000004005d7213 */ /* 0x000fe20000000000 */
[----:B------:R2:W-:Y:S01]  /*3c40*/  STL [R1+0x38ec], R3 ;  /* 0x0038ec0301007387 */ /* 0x0005e20000100800 */
[----:B------:R-:W-:Y:S01]  /*3c50*/  IABS R91, R2 ;  /* 0x00000002005b7213 */ /* 0x000fe20000000000 */
[----:B------:R-:W-:Y:S01]  /*3c60*/  IMAD R95, R249, R0, R95 ;  /* 0x00000000f95f7224 */ /* 0x000fe200078e025f */
[----:B------:R-:W-:Y:S01]  /*3c70*/  IABS R92, R3 ;  /* 0x00000003005c7213 */ /* 0x000fe20000000000 */
[----:B------:R3:W-:Y:S01]  /*3c80*/  STL [R1+0x38f0], R2 ;  /* 0x0038f00201007387 */ /* 0x0007e20000100800 */
[----:B-1----:R-:W-:Y:S01]  /*3c90*/  IADD3 R5, R239, 0x93, RZ ;  /* 0x00000093ef057810 */ /* 0x002fe20007ffe0ff */
[----:B------:R-:W-:-:S03]  /*3ca0*/  IMAD.HI.U32 R0, R248, R91, RZ ;  /* 0x0000005bf8007227 */ /* 0x000fc600078e00ff */
[----:B------:R-:W-:Y:S01]  /*3cb0*/  IABS R90, R5 ;  /* 0x00000005005a7213 */ /* 0x000fe20000000000 */
[----:B--2---:R-:W-:Y:S01]  /*3cc0*/  IMAD.HI.U32 R3, R248, R93, RZ ;  /* 0x0000005df8037227 */ /* 0x004fe200078e00ff */
[----:B------:R-:W-:Y:S01]  /*3cd0*/  IADD3 R0, -R0, RZ, RZ ;  /* 0x000000ff00007210 */ /* 0x000fe20007ffe1ff */
[----:B------:R1:W-:Y:S02]  /*3ce0*/  STL [R1+0x38f8], R5 ;  /* 0x0038f80501007387 */ /* 0x0003e40000100800 */
[----:B------:R-:W-:-:S04]  /*3cf0*/  IMAD.HI.U32 R4, R248, R94, RZ ;  /* 0x0000005ef8047227 */ /* 0x000fc800078e00ff */
[----:B---3--:R-:W-:-:S04]  /*3d00*/  IMAD.HI.U32 R2, R248, R92, RZ ;  /* 0x0000005cf8027227 */ /* 0x008fc800078e00ff */
[----:B------:R-:W-:Y:S01]  /*3d10*/  IMAD.MOV R3, RZ, RZ, -R3 ;  /* 0x000000ffff037224 */ /* 0x000fe200078e0a03 */
[----:B-1----:R-:W-:Y:S01]  /*3d20*/  IADD3 R5, R239, 0x94, RZ ;  /* 0x00000094ef057810 */ /* 0x002fe20007ffe0ff */
        /* <DEDUP_REMOVED lines=398> */
[C---:B------:R-:W-:Y:S01]  /*5610*/  IMAD R26, R249.reuse, R0, R26 ;  /* 0x00000000f91a7224 */ /* 0x040fe200078e021a */
[----:B------:R-:W-:Y:S01]  /*5620*/  IABS R22, R3 ;  /* 0x0000000300167213 */ /* 0x000fe20000000000 */
[----:B------:R-:W-:Y:S01]  /*5630*/  IMAD R29, R249, R4, R29 ;  /* 0x00000004f91d7224 */ /* 0x000fe200078e021d */
[C---:B------:R-:W-:Y:S01]  /*5640*/  IADD3 R4, R239.reuse, 0xd6, RZ ;  /* 0x000000d6ef047810 */ /* 0x040fe20007ffe0ff */
[----:B------:R-:W-:Y:S01]  /*5650*/  IMAD.HI.U32 R0, R248, R25, RZ ;  /* 0x00000019f8007227 */ /* 0x000fe200078e00ff */
[----:B------:R-:W-:Y:S01]  /*5660*/  IABS R21, R2 ;  /* 0x0000000200157213 */ /* 0x000fe20000000000 */
[----:B------:R-:W-:Y:S01]  /*5670*/  STL [R1+0x3ee4], R26 ;  /* 0x003ee41a01007387 */ /* 0x000fe20000100800 */
[----:B-1----:R-:W-:Y:S01]  /*5680*/  IADD3 R5, R239, 0xd9, RZ ;  /* 0x000000d9ef057810 */ /* 0x002fe20007ffe0ff */
[----:B------:R-:W-:Y:S01]  /*5690*/  IMAD.MOV R0, RZ, RZ, -R0 ;  /* 0x000000ffff007224 */ /* 0x000fe200078e0a00 */
[----:B------:R-:W-:Y:S01]  /*56a0*/  IABS R23, R4 ;  /* 0x0000000400177213 */ /* 0x000fe20000000000 */
[----:B------:R1:W-:Y:S01]  /*56b0*/  STL [R1+0x3a64], R4 ;  /* 0x003a640401007387 */ /* 0x0003e20000100800 */
[----:B------:R-:W-:Y:S01]  /*56c0*/  IABS R20, R5 ;  /* 0x0000000500147213 */ /* 0x000fe20000000000 */
[----:B------:R-:W-:-:S02]  /*56d0*/  IMAD R25, R249, R0, R25 ;  /* 0x00000000f9197224 */ /* 0x000fc400078e0219 */
[----:B------:R2:W-:Y:S01]  /*56e0*/  STL [R1+0x3a78], R3 ;  /* 0x003a780301007387 */ /* 0x0005e20000100800 */
[----:B------:R-:W-:-:S03]  /*56f0*/  IMAD.HI.U32 R0, R248, R21, RZ ;  /* 0x00000015f8007227 */ /* 0x000fc600078e00ff */
[----:B------:R3:W-:Y:S01]  /*5700*/  STL [R1+0x3a80], R2 ;  /* 0x003a800201007387 */ /* 0x0007e20000100800 */
[----:B------:R-:W-:Y:S02]  /*5710*/  IMAD.MOV R0, RZ, RZ, -R0 ;  /* 0x000000ffff007224 */ /* 0x000fe400078e0a00 */
[C---:B-1----:R-:W-:Y:S01]  /*5720*/  IMAD.HI.U32 R4, R248.reuse, R24, RZ ;  /* 0x00000018f8047227 */ /* 0x042fe200078e00ff */
[----:B------:R1:W-:Y:S03]  /*5730*/  STL [R1+0x3a7c], R5 ;  /* 0x003a7c0501007387 */ /* 0x0003e60000100800 */
[----:B--2---:R-:W-:-:S04]  /*5740*/  IMAD.HI.U32 R3, R248, R23, RZ ;  /* 0x00000017f8037227 */ /* 0x004fc800078e00ff */
[C---:B---3--:R-:W-:Y:S01]  /*5750*/  IMAD.HI.U32 R2, R248.reuse, R22, RZ ;  /* 0x00000016f8027227 */ /* 0x048fe200078e00ff */
[----:B------:R-:W-:Y:S02]  /*5760*/  IADD3 R3, -R3, RZ, RZ ;  /* 0x000000ff03037210 */ /* 0x000fe40007ffe1ff */
[----:B-1----:R-:W-:Y:S01]  /*5770*/  IADD3 R5, R239, 0xda, RZ ;  /* 0x000000daef057810 */ /* 0x002fe20007ffe0ff */
[----:B------:R-:W-:Y:S02]  /*5780*/  IMAD.MOV R2, RZ, RZ, -R2 ;  /* 0x000000ffff027224 */ /* 0x000fe400078e0a02 */
[C---:B------:R-:W-:Y:S01]  /*5790*/  IMAD R21, R249.reuse, R0, R21 ;  /* 0x00000000f9157224 */ /* 0x040fe200078e0215 */
[----:B------:R-:W-:Y:S01]  /*57a0*/  IABS R19, R5 ;  /* 0x0000000500137213 */ /* 0x000fe20000000000 */
[----:B------:R-:W-:Y:S01]  /*57b0*/  IMAD R22, R249, R2, R22 ;  /* 0x00000002f9167224 */ /* 0x000fe200078e0216 */
[----:B------:R-:W-:Y:S01]  /*57c0*/  IADD3 R2, R239, 0xdd, RZ ;  /* 0x000000ddef027810 */ /* 0x000fe20007ffe0ff */
[----:B------:R-:W-:Y:S01]  /*57d0*/  IMAD.HI.U32 R0, R248, R20, RZ ;  /* 0x00000014f8007227 */ /* 0x000fe200078e00ff */
[----:B------:R1:W-:Y:S02]  /*57e0*/  STL [R1+0x3a74], R5 ;  /* 0x003a740501007387 */ /* 0x0003e40000100800 */
[----:B------:R-:W-:Y:S01]  /*57f0*/  IABS R16, R2 ;  /* 0x0000000200107213 */ /* 0x000fe20000000000 */
[----:B------:R-:W-:-:S02]  /*5800*/  IMAD.MOV R4, RZ, RZ, -R4 ;  /* 0x000000ffff047224 */ /* 0x000fc400078e0a04 */
[----:B------:R-:W-:Y:S02]  /*5810*/  IMAD.MOV R0, RZ, RZ, -R0 ;  /* 0x000000ffff007224 */ /* 0x000fe400078e0a00 */
[----:B------:R-:W-:Y:S01]  /*5820*/  IMAD R24, R249, R4, R24 ;  /* 0x00000004f9187224 */ /* 0x000fe200078e0218 */
[----:B------:R-:W-:Y:S01]  /*5830*/  IADD3 R4, R239, 0xdb, RZ ;  /* 0x000000dbef047810 */ /* 0x000fe20007ffe0ff */
[----:B------:R-:W-:Y:S01]  /*5840*/  IMAD R23, R249, R3, R23 ;  /* 0x00000003f9177224 */ /* 0x000fe200078e0217 */
[----:B------:R-:W-:Y:S01]  /*5850*/  IADD3 R3, R239, 0xdc, RZ ;  /* 0x000000dcef037810 */ /* 0x000fe20007ffe0ff */
[----:B------:R-:W-:Y:S01]  /*5860*/  IMAD R20, R249, R0, R20 ;  /* 0x00000000f9147224 */ /* 0x000fe200078e0214 */
[----:B-1----:R-:W-:Y:S01]  /*5870*/  IADD3 R5, R239, 0xde, RZ ;  /* 0x000000deef057810 */ /* 0x002fe20007ffe0ff */
[----:B------:R-:W-:Y:S01]  /*5880*/  IMAD.HI.U32 R0, R248, R16, RZ ;  /* 0x00000010f8007227 */ /* 0x000fe200078e00ff */
[----:B------:R-:W-:Y:S01]  /*5890*/  IABS R18, R4 ;  /* 0x0000000400127213 */ /* 0x000fe20000000000 */
[----:B------:R1:W-:Y:S01]  /*58a0*/  STL [R1+0x3a70], R4 ;  /* 0x003a700401007387 */ /* 0x0003e20000100800 */
[----:B------:R-:W-:Y:S01]  /*58b0*/  IABS R17, R3 ;  /* 0x0000000300117213 */ /* 0x000fe20000000000 */
[----:B------:R-:W-:Y:S01]  /*58c0*/  IMAD.MOV R0, RZ, RZ, -R0 ;  /* 0x000000ffff007224 */ /* 0x000fe200078e0a00 */
[----:B------:R-:W-:Y:S01]  /*58d0*/  IABS R15, R5 ;  /* 0x00000005000f7213 */ /* 0x000fe20000000000 */
[----:B------:R2:W-:Y:S02]  /*58e0*/  STL [R1+0x3a68], R3 ;  /* 0x003a680301007387 */ /* 0x0005e40000100800 */
[----:B------:R-:W-:-:S02]  /*58f0*/  IMAD R16, R249, R0, R16 ;  /* 0x00000000f9107224 */ /* 0x000fc400078e0210 */
[----:B------:R3:W-:Y:S01]  /*5900*/  STL [R1+0x3a58], R2 ;  /* 0x003a580201007387 */ /* 0x0007e20000100800 */
[----:B------:R-:W-:-:S03]  /*5910*/  IMAD.HI.U32 R0, R248, R15, RZ ;  /* 0x0000000ff8007227 */ /* 0x000fc600078e00ff */
[----:B------:R4:W-:Y:S01]  /*5920*/  STL [R1+0x3a54], R5 ;  /* 0x003a540501007387 */ /* 0x0009e20000100800 */
[----:B-1----:R-:W-:Y:S01]  /*5930*/  IMAD.HI.U32 R4, R248, R19, RZ ;  /* 0x00000013f8047227 */ /* 0x002fe200078e00ff */
[----:B------:R-:W-:-:S03]  /*5940*/  IADD3 R0, -R0, RZ, RZ ;  /* 0x000000ff00007210 */ /* 0x000fc60007ffe1ff */
[----:B--2---:R-:W-:Y:S01]  /*5950*/  IMAD.HI.U32 R3, R248, R18, RZ ;  /* 0x00000012f8037227 */ /* 0x004fe200078e00ff */
[----:B------:R-:W-:-:S03]  /*5960*/  IADD3 R4, -R4, RZ, RZ ;  /* 0x000000ff04047210 */ /* 0x000fc60007ffe1ff */
[----:B---3--:R-:W-:Y:S01]  /*5970*/  IMAD.HI.U32 R2, R248, R17, RZ ;  /* 0x00000011f8027227 */ /* 0x008fe200078e00ff */
[----:B----4-:R-:W-:-:S03]  /*5980*/  IADD3 R5, R239, 0xdf, RZ ;  /* 0x000000dfef057810 */ /* 0x010fc60007ffe0ff */
[----:B------:R-:W-:Y:S01]  /*5990*/  IMAD.MOV R3, RZ, RZ, -R3 ;  /* 0x000000ffff037224 */ /* 0x000fe200078e0a03 */
[----:B------:R-:W-:Y:S01]  /*59a0*/  IABS R14, R5 ;  /* 0x00000005000e7213 */ /* 0x000fe20000000000 */
[----:B------:R-:W-:Y:S01]  /*59b0*/  IMAD.MOV R2, RZ, RZ, -R2 ;  /* 0x000000ffff027224 */ /* 0x000fe200078e0a02 */
[----:B------:R-:W-:Y:S01]  /*59c0*/  STL [R1+0x3a3c], R5 ;  /* 0x003a3c0501007387 */ /* 0x000fe20000100800 */
[----:B------:R-:W-:Y:S01]  /*59d0*/  IMAD R19, R249, R4, R19 ;  /* 0x00000004f9137224 */ /* 0x000fe200078e0213 */
[----:B------:R-:W-:Y:S01]  /*59e0*/  IADD3 R4, R239, 0xe0, RZ ;  /* 0x000000e0ef047810 */ /* 0x000fe20007ffe0ff */
[----:B------:R-:W-:Y:S01]  /*59f0*/  IMAD R18, R249, R3, R18 ;  /* 0x00000003f9127224 */ /* 0x000fe200078e0212 */
[----:B------:R-:W-:Y:S01]  /*5a00*/  IADD3 R3, R239, 0xe1, RZ ;  /* 0x000000e1ef037810 */ /* 0x000fe20007ffe0ff */
[----:B------:R-:W-:Y:S01]  /*5a10*/  IMAD R17, R249, R2, R17 ;  /* 0x00000002f9117224 */ /* 0x000fe200078e0211 */
[----:B------:R-:W-:Y:S01]  /*5a20*/  IADD3 R2, R239, 0xe2, RZ ;  /* 0x000000e2ef027810 */ /* 0x000fe20007ffe0ff */
[----:B------:R-:W-:Y:S01]  /*5a30*/  IMAD R15, R249, R0, R15 ;  /* 0x00000000f90f7224 */ /* 0x000fe200078e020f */
[----:B------:R1:W-:Y:S01]  /*5a40*/  STL [R1+0x3a38], R4 ;  /* 0x003a380401007387 */ /* 0x0003e20000100800 */
[----:B------:R-:W-:-:S02]  /*5a50*/  IABS R13, R4 ;  /* 0x00000004000d7213 */ /* 0x000fc40000000000 */
[----:B------:R-:W-:Y:S01]  /*5a60*/  IABS R12, R3 ;  /* 0x00000003000c7213 */ /* 0x000fe20000000000 */
[----:B------:R2:W-:Y:S01]  /*5a70*/  STL [R1+0x3a28], R3 ;  /* 0x003a280301007387 */ /* 0x0005e20000100800 */
[----:B------:R-:W-:-:S03]  /*5a80*/  IABS R11, R2 ;  /* 0x00000002000b7213 */ /* 0x000fc60000000000 */
[----:B------:R-:W-:Y:S01]  /*5a90*/  STL [R1+0x3a20], R2 ;  /* 0x003a200201007387 */ /* 0x000fe20000100800 */
[----:B-1----:R-:W-:-:S03]  /*5aa0*/  IMAD.HI.U32 R4, R248, R14, RZ ;  /* 0x0000000ef8047227 */ /* 0x002fc600078e00ff */
[----:B------:R1:W-:Y:S01]  /*5ab0*/  STL [R1+0x3ee0], R15 ;  /* 0x003ee00f01007387 */ /* 0x0003e20000100800 */
[----:B--2---:R-:W-:-:S03]  /*5ac0*/  IMAD.HI.U32 R3, R248, R13, RZ ;  /* 0x0000000df8037227 */ /* 0x004fc600078e00ff */
[----:B-1----:R-:W2:Y:S01]  /*5ad0*/  LDL R15, [R1+0x1714] ;  /* 0x00171400010f7983 */ /* 0x002ea20000100800 */
[----:B------:R-:W-:Y:S02]  /*5ae0*/  IMAD.MOV R4, RZ, RZ, -R4 ;  /* 0x000000ffff047224 */ /* 0x000fe400078e0a04 */
[----:B------:R-:W-:Y:S01]  /*5af0*/  IMAD.MOV R3, RZ, RZ, -R3 ;  /* 0x000000ffff037224 */ /* 0x000fe200078e0a03 */
[----:B------:R-:W1:Y:S01]  /*5b00*/  S2R R26, SR_TID.X ;  /* 0x00000000001a7919 */ /* 0x000e620000002100 */
[----:B------:R-:W-:-:S04]  /*5b10*/  IMAD.HI.U32 R2, R248, R12, RZ ;  /* 0x0000000cf8027227 */ /* 0x000fc800078e00ff */
[----:B------:R-:W-:Y:S02]  /*5b20*/  IMAD R14, R249, R4, R14 ;  /* 0x00000004f90e7224 */ /* 0x000fe400078e020e */
[----:B------:R-:W-:-:S04]  /*5b30*/  IMAD.HI.U32 R0, R248, R11, RZ ;  /* 0x0000000bf8007227 */ /* 0x000fc800078e00ff */
[C---:B------:R-:W-:Y:S01]  /*5b40*/  IMAD R13, R249.reuse, R3, R13 ;  /* 0x00000003f90d7224 */ /* 0x040fe200078e020d */
[----:B------:R-:W-:Y:S01]  /*5b50*/  IADD3 R0, -R0, RZ, RZ ;  /* 0x000000ff00007210 */ /* 0x000fe20007ffe1ff */
[----:B------:R-:W-:Y:S02]  /*5b60*/  IMAD.MOV R2, RZ, RZ, -R2 ;  /* 0x000000ffff027224 */ /* 0x000fe400078e0a02 */
[----:B------:R-:W-:Y:S02]  /*5b70*/  IMAD.SHL.U32 R240, R240, 0x80, RZ ;  /* 0x00000080f0f07824 */ /* 0x000fe400078e00ff */
[C---:B------:R-:W-:Y:S02]  /*5b80*/  IMAD R12, R249.reuse, R2, R12 ;  /* 0x00000002f90c7224 */ /* 0x040fe400078e020c */
[----:B------:R-:W-:Y:S01]  /*5b90*/  IMAD R11, R249, R0, R11 ;  /* 0x00000000f90b7224 */ /* 0x000fe200078e020b */
[C---:B--2---:R-:W-:Y:S02]  /*5ba0*/  IADD3 R5, R15.reuse, 0xe3, RZ ;  /* 0x000000e30f057810 */ /* 0x044fe40007ffe0ff */
[----:B------:R-:W-:-:S02]  /*5bb0*/  IADD3 R4, R15, 0xe5, RZ ;  /* 0x000000e50f047810 */ /* 0x000fc40007ffe0ff */
[----:B------:R-:W-:Y:S01]  /*5bc0*/  IABS R10, R5 ;  /* 0x00000005000a7213 */ /* 0x000fe20000000000 */
[----:B------:R2:W-:Y:S01]  /*5bd0*/  STL [R1+0x3a10], R5 ;  /* 0x003a100501007387 */ /* 0x0005e20000100800 */
[C---:B------:R-:W-:Y:S02]  /*5be0*/  IADD3 R3, R15.reuse, 0xe6, RZ ;  /* 0x000000e60f037810 */ /* 0x040fe40007ffe0ff */
[----:B------:R-:W-:Y:S01]  /*5bf0*/  IABS R8, R4 ;  /* 0x0000000400087213 */ /* 0x000fe20000000000 */
[----:B------:R-:W-:Y:S01]  /*5c00*/  IMAD.HI.U32 R0, R248, R10, RZ ;  /* 0x0000000af8007227 */ /* 0x000fe200078e00ff */
[----:B------:R-:W-:Y:S02]  /*5c10*/  IADD3 R2, R15, 0xe7, RZ ;  /* 0x000000e70f027810 */ /* 0x000fe40007ffe0ff */
[----:B------:R-:W-:Y:S01]  /*5c20*/  IABS R7, R3 ;  /* 0x0000000300077213 */ /* 0x000fe20000000000 */
[----:B------:R-:W-:Y:S01]  /*5c30*/  IMAD.MOV R0, RZ, RZ, -R0 ;  /* 0x000000ffff007224 */ /* 0x000fe200078e0a00 */
[----:B------:R-:W-:-:S02]  /*5c40*/  IABS R6, R2 ;  /* 0x0000000200067213 */ /* 0x000fc40000000000 */
[----:B--2---:R-:W-:Y:S01]  /*5c50*/  IADD3 R5, R15, 0xe4, RZ ;  /* 0x000000e40f057810 */ /* 0x004fe20007ffe0ff */
[----:B------:R-:W-:Y:S01]  /*5c60*/  IMAD R10, R249, R0, R10 ;  /* 0x00000000f90a7224 */ /* 0x000fe200078e020a */
[C---:B------:R-:W-:Y:S01]  /*5c70*/  IADD3 R223, R15.reuse, 0xed, RZ ;  /* 0x000000ed0fdf7810 */ /* 0x040fe20007ffe0ff */
[----:B------:R-:W-:Y:S01]  /*5c80*/  IMAD.HI.U32 R0, R248, R6, RZ ;  /* 0x00000006f8007227 */ /* 0x000fe200078e00ff */
[----:B------:R-:W-:Y:S01]  /*5c90*/  IABS R9, R5 ;  /* 0x0000000500097213 */ /* 0x000fe20000000000 */
[----:B------:R2:W-:Y:S01]  /*5ca0*/  STL [R1+0x3a0c], R5 ;  /* 0x003a0c0501007387 */ /* 0x0005e20000100800 */
[----:B------:R-:W-:Y:S01]  /*5cb0*/  IADD3 R251, R15, 0xf0, RZ ;  /* 0x000000f00ffb7810 */ /* 0x000fe20007ffe0ff */
[----:B------:R-:W-:Y:S02]  /*5cc0*/  IMAD.MOV R0, RZ, RZ, -R0 ;  /* 0x000000ffff007224 */ /* 0x000fe400078e0a00 */
[----:B------:R3:W-:Y:S02]  /*5cd0*/  STL [R1+0x39fc], R4 ;  /* 0x0039fc0401007387 */ /* 0x0007e40000100800 */
[----:B------:R-:W-:Y:S01]  /*5ce0*/  IMAD R6, R249, R0, R6 ;  /* 0x00000000f9067224 */ /* 0x000fe200078e0206 */
[C---:B------:R-:W-:Y:S01]  /*5cf0*/  IADD3 R0, R15.reuse, 0xec, RZ ;  /* 0x000000ec0f007810 */ /* 0x040fe20007ffe0ff */
[----:B------:R4:W-:Y:S01]  /*5d00*/  STL [R1+0x39f4], R3 ;  /* 0x0039f40301007387 */ /* 0x0009e20000100800 */
[----:B--2---:R-:W-:-:S03]  /*5d10*/  IADD3 R5, R15, 0xe8, RZ ;  /* 0x000000e80f057810 */ /* 0x004fc60007ffe0ff */
[----:B------:R2:W-:Y:S01]  /*5d20*/  STL [R1+0x39f0], R2 ;  /* 0x0039f00201007387 */ /* 0x0005e20000100800 */
[----:B---3--:R-:W-:-:S03]  /*5d30*/  IMAD.HI.U32 R4, R248, R9, RZ ;  /* 0x00000009f8047227 */ /* 0x008fc600078e00ff */
[----:B------:R3:W-:Y:S01]  /*5d40*/  STL [R1+0x39e4], R5 ;  /* 0x0039e40501007387 */ /* 0x0007e20000100800 */
[----:B----4-:R-:W-:-:S04]  /*5d50*/  IMAD.HI.U32 R3, R248, R8, RZ ;  /* 0x00000008f8037227 */ /* 0x010fc800078e00ff */
[----:B------:R-:W-:Y:S02]  /*5d60*/  IMAD.MOV R4, RZ, RZ, -R4 ;  /* 0x000000ffff047224 */ /* 0x000fe400078e0a04 */
[----:B------:R-:W-:Y:S02]  /*5d70*/  IMAD.MOV R3, RZ, RZ, -R3 ;  /* 0x000000ffff037224 */ /* 0x000fe400078e0a03 */
[----:B--2---:R-:W-:Y:S01]  /*5d80*/  IMAD.HI.U32 R2, R248, R7, RZ ;  /* 0x00000007f8027227 */ /* 0x004fe200078e00ff */
[----:B---3--:R-:W-:-:S03]  /*5d90*/  IABS R5, R5 ;  /* 0x0000000500057213 */ /* 0x008fc60000000000 */
[----:B------:R-:W-:Y:S01]  /*5da0*/  IMAD R9, R249, R4, R9 ;  /* 0x00000004f9097224 */ /* 0x000fe200078e0209 */
[----:B------:R-:W-:Y:S01]  /*5db0*/  IADD3 R4, R15, 0xe9, RZ ;  /* 0x000000e90f047810 */ /* 0x000fe20007ffe0ff */
[----:B------:R-:W-:Y:S01]  /*5dc0*/  IMAD R8, R249, R3, R8 ;  /* 0x00000003f9087224 */ /* 0x000fe200078e0208 */
[----:B------:R-:W-:Y:S01]  /*5dd0*/  IADD3 R3, R15, 0xea, RZ ;  /* 0x000000ea0f037810 */ /* 0x000fe20007ffe0ff */
[----:B------:R-:W-:Y:S01]  /*5de0*/  IMAD.HI.U32 R242, R248, R5, RZ ;  /* 0x00000005f8f27227 */ /* 0x000fe200078e00ff */
[----:B------:R-:W-:Y:S01]  /*5df0*/  IADD3 R2, -R2, RZ, RZ ;  /* 0x000000ff02027210 */ /* 0x000fe20007ffe1ff */
[----:B------:R2:W-:Y:S02]  /*5e00*/  STL [R1+0x39d0], R4 ;  /* 0x0039d00401007387 */ /* 0x0005e40000100800 */
[----:B------:R-:W-:Y:S02]  /*5e10*/  IMAD.MOV R242, RZ, RZ, -R242 ;  /* 0x000000fffff27224 */ /* 0x000fe400078e0af2 */
[----:B------:R3:W-:Y:S01]  /*5e20*/  STL [R1+0x39c8], R3 ;  /* 0x0039c80301007387 */ /* 0x0007e20000100800 */
[----:B------:R-:W-:Y:S01]  /*5e30*/  IMAD R7, R249, R2, R7 ;  /* 0x00000002f9077224 */ /* 0x000fe200078e0207 */
[----:B------:R-:W-:Y:S01]  /*5e40*/  IADD3 R2, R15, 0xeb, RZ ;  /* 0x000000eb0f027810 */ /* 0x000fe20007ffe0ff */
[----:B------:R-:W-:Y:S01]  /*5e50*/  IMAD R5, R249, R242, R5 ;  /* 0x000000f2f9057224 */ /* 0x000fe200078e0205 */
[----:B--2---:R-:W-:-:S03]  /*5e60*/  IABS R4, R4 ;  /* 0x0000000400047213 */ /* 0x004fc60000000000 */
[----:B------:R2:W-:Y:S01]  /*5e70*/  STL [R1+0x39c0], R2 ;  /* 0x0039c00201007387 */ /* 0x0005e20000100800 */
[----:B---3--:R-:W-:Y:S01]  /*5e80*/  IABS R3, R3 ;  /* 0x0000000300037213 */ /* 0x008fe20000000000 */
[C---:B------:R-:W-:Y:S02]  /*5e90*/  IMAD.HI.U32 R241, R248.reuse, R4, RZ ;  /* 0x00000004f8f17227 */ /* 0x040fe400078e00ff */
[----:B------:R3:W-:Y:S02]  /*5ea0*/  STL [R1+0x39b8], R0 ;  /* 0x0039b80001007387 */ /* 0x0007e40000100800 */
[----:B------:R-:W-:Y:S02]  /*5eb0*/  IMAD.HI.U32 R239, R248, R3, RZ ;  /* 0x00000003f8ef7227 */ /* 0x000fe400078e00ff */
[----:B------:R1:W-:Y:S01]  /*5ec0*/  STL [R1+0x39a8], R223 ;  /* 0x0039a8df01007387 */ /* 0x0003e20000100800 */
[----:B--2---:R-:W-:Y:S01]  /*5ed0*/  IABS R2, R2 ;  /* 0x0000000200027213 */ /* 0x004fe20000000000 */
[----:B------:R-:W-:Y:S01]  /*5ee0*/  IMAD.MOV R241, RZ, RZ, -R241 ;  /* 0x000000fffff17224 */ /* 0x000fe200078e0af1 */
[----:B------:R-:W-:-:S02]  /*5ef0*/  IADD3 R239, -R239, RZ, RZ ;  /* 0x000000ffefef7210 */ /* 0x000fc40007ffe1ff */
[----:B---3--:R-:W-:Y:S01]  /*5f00*/  IABS R0, R0 ;  /* 0x0000000000007213 */ /* 0x008fe20000000000 */
[----:B------:R-:W-:-:S04]  /*5f10*/  IMAD.HI.U32 R242, R248, R2, RZ ;  /* 0x00000002f8f27227 */ /* 0x000fc800078e00ff */
[C---:B------:R-:W-:Y:S01]  /*5f20*/  IMAD R3, R249.reuse, R239, R3 ;  /* 0x000000eff9037224 */ /* 0x040fe200078e0203 */
[----:B------:R-:W-:Y:S01]  /*5f30*/  IABS R239, R223 ;  /* 0x000000df00ef7213 */ /* 0x000fe20000000000 */
[----:B------:R-:W-:Y:S01]  /*5f40*/  IMAD R4, R249, R241, R4 ;  /* 0x000000f1f9047224 */ /* 0x000fe200078e0204 */
[----:B-1----:R-:W-:Y:S01]  /*5f50*/  LOP3.LUT R223, R26, 0x1f, RZ, 0xc0, !PT ;  /* 0x0000001f1adf7812 */ /* 0x002fe200078ec0ff */
[----:B------:R-:W-:Y:S01]  /*5f60*/  IMAD.MOV R242, RZ, RZ, -R242 ;  /* 0x000000fffff27224 */ /* 0x000fe200078e0af2 */
[----:B------:R-:W-:Y:S01]  /*5f70*/  LOP3.LUT R26, R240, 0x1f, R26, 0xf8, !PT ;  /* 0x0000001ff01a7812 */ /* 0x000fe200078ef81a */
[----:B------:R-:W-:-:S04]  /*5f80*/  IMAD.HI.U32 R241, R248, R0, RZ ;  /* 0x00000000f8f17227 */ /* 0x000fc800078e00ff */
[C---:B------:R-:W-:Y:S01]  /*5f90*/  IMAD R2, R249.reuse, R242, R2 ;  /* 0x000000f2f9027224 */ /* 0x040fe200078e0202 */
[----:B------:R-:W-:Y:S01]  /*5fa0*/  LOP3.LUT R242, R240, 0x20, R223, 0xfe, !PT ;  /* 0x00000020f0f27812 */ /* 0x000fe200078efedf */
[----:B------:R-:W-:Y:S01]  /*5fb0*/  IMAD.MOV R241, RZ, RZ, -R241 ;  /* 0x000000fffff17224 */ /* 0x000fe200078e0af1 */
[----:B------:R1:W-:Y:S01]  /*5fc0*/  STL [R1+0x1710], R26 ;  /* 0x0017101a01007387 */ /* 0x0003e20000100800 */
[----:B------:R-:W-:Y:S01]  /*5fd0*/  IMAD.HI.U32 R245, R248, R239, RZ ;  /* 0x000000eff8f57227 */ /* 0x000fe200078e00ff */
[----:B------:R-:W-:Y:S02]  /*5fe0*/  IABS R240, R26 ;  /* 0x0000001a00f07213 */ /* 0x000fe40000000000 */
[----:B------:R-:W-:Y:S01]  /*5ff0*/  LOP3.LUT R223, R26, 0x40, RZ, 0xfc, !PT ;  /* 0x000000401adf7812 */ /* 0x000fe200078efcff */
[----:B------:R-:W-:Y:S01]  /*6000*/  IMAD R0, R249, R241, R0 ;  /* 0x000000f1f9007224 */ /* 0x000fe200078e0200 */
[----:B------:R2:W-:Y:S01]  /*6010*/  STL [R1+0x1718], R242 ;  /* 0x001718f201007387 */ /* 0x0005e20000100800 */
[----:B------:R-:W-:Y:S01]  /*6020*/  IABS R241, R242 ;  /* 0x000000f200f17213 */ /* 0x000fe20000000000 */
[----:B------:R-:W-:Y:S01]  /*6030*/  IMAD.HI.U32 R247, R244, R240, RZ ;  /* 0x000000f0f4f77227 */ /* 0x000fe200078e00ff */
[----:B------:R-:W-:Y:S01]  /*6040*/  IADD3 R245, -R245, RZ, RZ ;  /* 0x000000fff5f57210 */ /* 0x000fe20007ffe1ff */
[----:B------:R3:W-:Y:S01]  /*6050*/  STL [R1+0x1720], R223 ;  /* 0x001720df01007387 */ /* 0x0007e20000100800 */
[----:B-1----:R-:W-:Y:S01]  /*6060*/  LOP3.LUT R26, R26, 0x60, RZ, 0xfc, !PT ;  /* 0x000000601a1a7812 */ /* 0x002fe200078efcff */
[----:B------:R-:W-:-:S03]  /*6070*/  IMAD.HI.U32 R250, R244, R241, RZ ;  /* 0x000000f1f4fa7227 */ /* 0x000fc600078e00ff */
[----:B------:R-:W-:Y:S01]  /*6080*/  IABS R243, R26 ;  /* 0x0000001a00f37213 */ /* 0x000fe20000000000 */
[----:B------:R-:W-:Y:S01]  /*6090*/  IMAD R239, R249, R245, R239 ;  /* 0x000000f5f9ef7224 */ /* 0x000fe200078e02ef */
[----:B--2---:R-:W-:Y:S01]  /*60a0*/  IABS R242, R223 ;  /* 0x000000df00f27213 */ /* 0x004fe20000000000 */
[----:B------:R-:W-:Y:S01]  /*60b0*/  IMAD.MOV R245, RZ, RZ, -R247 ;  /* 0x000000fffff57224 */ /* 0x000fe200078e0af7 */
[----:B------:R1:W-:Y:S01]  /*60c0*/  STL [R1+0x171c], R26 ;  /* 0x00171c1a01007387 */ /* 0x0003e20000100800 */
[----:B---3--:R-:W-:Y:S01]  /*60d0*/  IABS R223, c[0x0][0x178] ;  /* 0x00005e0000df7a13 */ /* 0x008fe20000000000 */
[----:B------:R-:W-:Y:S02]  /*60e0*/  IMAD.MOV R247, RZ, RZ, -R250 ;  /* 0x000000fffff77224 */ /* 0x000fe400078e0afa */
[----:B------:R-:W-:-:S04]  /*60f0*/  IMAD.HI.U32 R246, R244, R242, RZ ;  /* 0x000000f2f4f67227 */ /* 0x000fc800078e00ff */
[----:B------:R-:W-:Y:S01]  /*6100*/  IMAD.HI.U32 R244, R244, R243, RZ ;  /* 0x000000f3f4f47227 */ /* 0x000fe200078e00ff */
[----:B-1----:R-:W-:-:S03]  /*6110*/  IADD3 R26, R15, 0xee, RZ ;  /* 0x000000ee0f1a7810 */ /* 0x002fc60007ffe0ff */
[----:B------:R-:W-:Y:S01]  /*6120*/  IMAD.MOV R250, RZ, RZ, -R246 ;  /* 0x000000fffffa7224 */ /* 0x000fe200078e0af6 */
[----:B------:R-:W-:Y:S01]  /*6130*/  IADD3 R246, -R244, RZ, RZ ;  /* 0x000000fff4f67210 */ /* 0x000fe20007ffe1ff */
[----:B------:R-:W-:Y:S01]  /*6140*/  IMAD R240, R223, R245, R240 ;  /* 0x000000f5dff07224 */ /* 0x000fe200078e02f0 */
[----:B------:R-:W-:Y:S01]  /*6150*/  IADD3 R245, R15, 0xef, RZ ;  /* 0x000000ef0ff57810 */ /* 0x000fe20007ffe0ff */
[----:B------:R1:W-:Y:S01]  /*6160*/  STL [R1+0x3994], R26 ;  /* 0x0039941a01007387 */ /* 0x0003e20000100800 */
[----:B------:R-:W-:Y:S01]  /*6170*/  IABS R244, R26 ;  /* 0x0000001a00f47213 */ /* 0x000fe20000000000 */
[C---:B------:R-:W-:Y:S01]  /*6180*/  IMAD R241, R223.reuse, R247, R241 ;  /* 0x000000f7dff17224 */ /* 0x040fe200078e02f1 */
[C---:B------:R-:W-:Y:S01]  /*6190*/  ISETP.GT.U32.AND P0, PT, R223.reuse, R240, PT ;  /* 0x000000f0df00720c */ /* 0x040fe20003f04070 */
[----:B------:R2:W-:Y:S01]  /*61a0*/  STL [R1+0x3980], R245 ;  /* 0x003980f501007387 */ /* 0x0005e20000100800 */
[C---:B------:R-:W-:Y:S02]  /*61b0*/  IMAD R242, R223.reuse, R250, R242 ;  /* 0x000000fadff27224 */ /* 0x040fe400078e02f2 */
[----:B------:R-:W-:Y:S01]  /*61c0*/  IMAD.HI.U32 R247, R248, R244, RZ ;  /* 0x000000f4f8f77227 */ /* 0x000fe200078e00ff */
[----:B------:R-:W-:Y:S01]  /*61d0*/  STL [R1+0x397c], R251 ;  /* 0x00397cfb01007387 */ /* 0x000fe20000100800 */
[----:B------:R-:W-:-:S02]  /*61e0*/  ISETP.GT.U32.AND P1, PT, R223, R241, PT ;  /* 0x000000f1df00720c */ /* 0x000fc40003f24070 */
[----:B-1----:R-:W-:Y:S01]  /*61f0*/  IADD3 R26, R15, 0xf1, RZ ;  /* 0x000000f10f1a7810 */ /* 0x002fe20007ffe0ff */
[----:B------:R-:W-:Y:S01]  /*6200*/  IMAD.MOV R247, RZ, RZ, -R247 ;  /* 0x000000fffff77224 */ /* 0x000fe200078e0af7 */
[C---:B------:R-:W-:Y:S01]  /*6210*/  ISETP.GT.U32.AND P2, PT, R223.reuse, R242, PT ;  /* 0x000000f2df00720c */ /* 0x040fe20003f44070 */
[----:B------:R-:W-:Y:S01]  /*6220*/  IMAD R243, R223, R246, R243 ;  /* 0x000000f6dff37224 */ /* 0x000fe200078e02f3 */
[----:B--2---:R-:W-:Y:S01]  /*6230*/  IABS R245, R245 ;  /* 0x000000f500f57213 */ /* 0x004fe20000000000 */
[----:B------:R1:W-:Y:S01]  /*6240*/  STL [R1+0x3970], R26 ;  /* 0x0039701a01007387 */ /* 0x0003e20000100800 */
[----:B------:R-:W-:Y:S01]  /*6250*/  IABS R250, R26 ;  /* 0x0000001a00fa7213 */ /* 0x000fe20000000000 */
[C---:B------:R-:W-:Y:S01]  /*6260*/  IMAD R244, R249.reuse, R247, R244 ;  /* 0x000000f7f9f47224 */ /* 0x040fe200078e02f4 */
[C---:B------:R-:W-:Y:S01]  /*6270*/  ISETP.GT.U32.AND P6, PT, R249.reuse, R238, PT ;  /* 0x000000eef900720c */ /* 0x040fe20003fc4070 */
[----:B------:R-:W-:Y:S01]  /*6280*/  IMAD.HI.U32 R252, R248, R245, RZ ;  /* 0x000000f5f8fc7227 */ /* 0x000fe200078e00ff */
[----:B------:R-:W-:-:S02]  /*6290*/  ISETP.GT.U32.AND P5, PT, R249, R236, PT ;  /* 0x000000ecf900720c */ /* 0x000fc40003fa4070 */
[----:B------:R-:W-:Y:S01]  /*62a0*/  IABS R246, R251 ;  /* 0x000000fb00f67213 */ /* 0x000fe20000000000 */
[----:B-1----:R-:W2:Y:S01]  /*62b0*/  LDL R26, [R1+0x3690] ;  /* 0x00369000011a7983 */ /* 0x002ea20000100800 */
[----:B------:R-:W-:Y:S01]  /*62c0*/  IMAD.MOV.U32 R247, RZ, RZ, R250 ;  /* 0x000000fffff77224 */ /* 0x000fe200078e00fa */
[----:B------:R-:W-:Y:S01]  /*62d0*/  IADD3 R250, -R252, RZ, RZ ;  /* 0x000000fffcfa7210 */ /* 0x000fe20007ffe1ff */
[--C-:B------:R-:W-:Y:S01]  /*62e0*/  @!P0 IMAD.IADD R240, R240, 0x1, -R223.reuse ;  /* 0x00000001f0f08824 */ /* 0x100fe200078e0adf */
[----:B------:R-:W3:Y:S01]  /*62f0*/  LDL R252, [R1+0x3a84] ;  /* 0x003a840001fc7983 */ /* 0x000ee20000100800 */
[C---:B------:R-:W-:Y:S01]  /*6300*/  ISETP.GT.U32.AND P4, PT, R223.reuse, R243, PT ;  /* 0x000000f3df00720c */ /* 0x040fe20003f84070 */
[--C-:B------:R-:W-:Y:S02]  /*6310*/  @!P2 IMAD.IADD R242, R242, 0x1, -R223.reuse ;  /* 0x00000001f2f2a824 */ /* 0x100fe400078e0adf */
[----:B------:R-:W-:Y:S01]  /*6320*/  ISETP.GT.U32.AND P3, PT, R223, R240, PT ;  /* 0x000000f0df00720c */ /* 0x000fe20003f64070 */
[----:B------:R-:W-:-:S02]  /*6330*/  @!P1 IMAD.IADD R241, R241, 0x1, -R223 ;  /* 0x00000001f1f19824 */ /* 0x000fc400078e0adf */
[----:B------:R-:W-:Y:S01]  /*6340*/  @!P6 IMAD.IADD R238, R238, 0x1, -R249 ;  /* 0x00000001eeeee824 */ /* 0x000fe200078e0af9 */
[----:B------:R-:W-:Y:S01]  /*6350*/  @!P5 IADD3 R236, R236, -R249, RZ ;  /* 0x800000f9ececd210 */ /* 0x000fe20007ffe0ff */
[----:B------:R-:W-:-:S05]  /*6360*/  IMAD.HI.U32 R251, R248, R246, RZ ;  /* 0x000000f6f8fb7227 */ /* 0x000fca00078e00ff */
[----:B------:R-:W-:Y:S02]  /*6370*/  @!P4 IADD3 R243, R243, -R223, RZ ;  /* 0x800000dff3f3c210 */ /* 0x000fe40007ffe0ff */
[C---:B------:R-:W-:Y:S02]  /*6380*/  ISETP.GT.U32.AND P4, PT, R223.reuse, R242, PT ;  /* 0x000000f2df00720c */ /* 0x040fe40003f84070 */
[----:B------:R-:W-:Y:S02]  /*6390*/  ISETP.GT.U32.AND P1, PT, R223, R241, PT ;  /* 0x000000f1df00720c */ /* 0x000fe40003f24070 */
[C---:B------:R-:W-:Y:S01]  /*63a0*/  ISETP.GT.U32.AND P0, PT, R249.reuse, R237, PT ;  /* 0x000000edf900720c */ /* 0x040fe20003f04070 */
[----:B------:R-:W-:Y:S01]  /*63b0*/  @!P3 IMAD.IADD R240, R240, 0x1, -R223 ;  /* 0x00000001f0f0b824 */ /* 0x000fe200078e0adf */
[----:B------:R-:W-:Y:S02]  /*63c0*/  ISETP.GT.U32.AND P3, PT, R249, R235, PT ;  /* 0x000000ebf900720c */ /* 0x000fe40003f64070 */
[----:B------:R-:W-:-:S05]  /*63d0*/  ISETP.GT.U32.AND P2, PT, R223, R243, PT ;  /* 0x000000f3df00720c */ /* 0x000fca0003f44070 */
[----:B------:R-:W-:Y:S02]  /*63e0*/  @!P4 IADD3 R242, R242, -R223, RZ ;  /* 0x800000dff2f2c210 */ /* 0x000fe40007ffe0ff */
[----:B------:R-:W-:Y:S01]  /*63f0*/  ISETP.GT.U32.AND P4, PT, R249, R233, PT ;  /* 0x000000e9f900720c */ /* 0x000fe20003f84070 */
[----:B------:R-:W-:Y:S01]  /*6400*/  @!P1 IMAD.IADD R241, R241, 0x1, -R223 ;  /* 0x00000001f1f19824 */ /* 0x000fe200078e0adf */
[----:B------:R-:W-:Y:S01]  /*6410*/  ISETP.GT.U32.AND P1, PT, R249, R234, PT ;  /* 0x000000eaf900720c */ /* 0x000fe20003f24070 */
[--C-:B------:R-:W-:Y:S01]  /*6420*/  @!P0 IMAD.IADD R237, R237, 0x1, -R249.reuse ;  /* 0x00000001eded8824 */ /* 0x100fe200078e0af9 */
[C---:B------:R-:W-:Y:S02]  /*6430*/  ISETP.GT.U32.AND P5, PT, R249.reuse, R238, PT ;  /* 0x000000eef900720c */ /* 0x040fe40003fa4070 */
[----:B------:R-:W-:Y:S01]  /*6440*/  ISETP.GT.U32.AND P6, PT, R249, R231, PT ;  /* 0x000000e7f900720c */ /* 0x000fe20003fc4070 */
[----:B------:R-:W-:Y:S01]  /*6450*/  @!P3 IMAD.IADD R235, R235, 0x1, -R249 ;  /* 0x00000001ebebb824 */ /* 0x000fe200078e0af9 */
[----:B------:R-:W-:Y:S01]  /*6460*/  ISETP.GT.U32.AND P3, PT, R249, R237, PT ;  /* 0x000000edf900720c */ /* 0x000fe20003f64070 */
[----:B------:R-:W-:Y:S01]  /*6470*/  @!P2 IMAD.IADD R243, R243, 0x1, -R223 ;  /* 0x00000001f3f3a824 */ /* 0x000fe200078e0adf */
[----:B------:R-:W-:-:S03]  /*6480*/  ISETP.GT.U32.AND P2, PT, R249, R232, PT ;  /* 0x000000e8f900720c */ /* 0x000fc60003f44070 */
[--C-:B------:R-:W-:Y:S01]  /*6490*/  @!P4 IMAD.IADD R233, R233, 0x1, -R249.reuse ;  /* 0x00000001e9e9c824 */ /* 0x100fe200078e0af9 */
[----:B------:R-:W-:Y:S01]  /*64a0*/  ISETP.GE.AND P4, PT, R15, RZ, PT ;  /* 0x000000ff0f00720c */ /* 0x000fe20003f86270 */
[----:B------:R-:W-:Y:S01]  /*64b0*/  @!P1 IMAD.IADD R234, R234, 0x1, -R249 ;  /* 0x00000001eaea9824 */ /* 0x000fe200078e0af9 */
[C---:B------:R-:W-:Y:S01]  /*64c0*/  ISETP.GT.U32.AND P0, PT, R249.reuse, R230, PT ;  /* 0x000000e6f900720c */ /* 0x040fe20003f04070 */
[C---:B------:R-:W-:Y:S01]  /*64d0*/  IMAD R245, R249.reuse, R250, R245 ;  /* 0x000000faf9f57224 */ /* 0x040fe200078e02f5 */
[----:B------:R-:W-:Y:S01]  /*64e0*/  ISETP.GT.U32.AND P1, PT, R249, R236, PT ;  /* 0x000000ecf900720c */ /* 0x000fe20003f24070 */
[----:B------:R-:W-:-:S04]  /*64f0*/  IMAD.HI.U32 R250, R248, R247, RZ ;  /* 0x000000f7f8fa7227 */ /* 0x000fc800078e00ff */
[--C-:B------:R-:W-:Y:S02]  /*6500*/  @!P5 IMAD.IADD R238, R238, 0x1, -R249.reuse ;  /* 0x00000001eeeed824 */ /* 0x100fe400078e0af9 */
[----:B------:R-:W-:Y:S01]  /*6510*/  @!P6 IMAD.IADD R231, R231, 0x1, -R249 ;  /* 0x00000001e7e7e824 */ /* 0x000fe200078e0af9 */
[----:B------:R-:W-:Y:S01]  /*6520*/  IADD3 R223, R15, 0xf2, RZ ;  /* 0x000000f20fdf7810 */ /* 0x000fe20007ffe0ff */
[----:B------:R-:W-:Y:S02]  /*6530*/  IMAD.MOV R251, RZ, RZ, -R251 ;  /* 0x000000fffffb7224 */ /* 0x000fe400078e0afb */
[----:B------:R-:W-:Y:S01]  /*6540*/  IMAD.MOV R250, RZ, RZ, -R250 ;  /* 0x000000fffffa7224 */ /* 0x000fe200078e0afa */
[----:B------:R-:W-:Y:S01]  /*6550*/  @!P3 IADD3 R237, R237, -R249, RZ ;  /* 0x800000f9ededb210 */ /* 0x000fe20007ffe0ff */
[C---:B------:R-:W-:Y:S01]  /*6560*/  IMAD R246, R249.reuse, R251, R246 ;  /* 0x000000fbf9f67224 */ /* 0x040fe200078e02f6 */
[----:B------:R-:W-:Y:S01]  /*6570*/  @!P2 IADD3 R232, R232, -R249, RZ ;  /* 0x800000f9e8e8a210 */ /* 0x000fe20007ffe0ff */
[----:B------:R-:W-:Y:S01]  /*6580*/  IMAD R247, R249, R250, R247 ;  /* 0x000000faf9f77224 */ /* 0x000fe200078e02f7 */
[----:B------:R-:W-:Y:S01]  /*6590*/  STL [R1+0x395c], R223 ;  /* 0x00395cdf01007387 */ /* 0x000fe20000100800 */
[----:B------:R-:W-:-:S03]  /*65a0*/  @!P0 IMAD.IADD R230, R230, 0x1, -R249 ;  /* 0x00000001e6e68824 */ /* 0x000fc600078e0af9 */
[----:B------:R-:W4:Y:S01]  /*65b0*/  LDL R250, [R1+0x3698] ;  /* 0x0036980001fa7983 */ /* 0x000f220000100800 */
[----:B------:R-:W-:-:S03]  /*65c0*/  @!P1 IMAD.IADD R236, R236, 0x1, -R249 ;  /* 0x00000001ecec9824 */ /* 0x000fc600078e0af9 */
[----:B------:R-:W4:Y:S01]  /*65d0*/  LDL R251, [R1+0x369c] ;  /* 0x00369c0001fb7983 */ /* 0x000f220000100800 */
[C---:B------:R-:W-:Y:S02]  /*65e0*/  ISETP.GT.U32.AND P0, PT, R249.reuse, R235, PT ;  /* 0x000000ebf900720c */ /* 0x040fe40003f04070 */
[C---:B------:R-:W-:Y:S02]  /*65f0*/  ISETP.GT.U32.AND P3, PT, R249.reuse, R234, PT ;  /* 0x000000eaf900720c */ /* 0x040fe40003f64070 */
[C---:B------:R-:W-:Y:S02]  /*6600*/  ISETP.GT.U32.AND P1, PT, R249.reuse, R233, PT ;  /* 0x000000e9f900720c */ /* 0x040fe40003f24070 */
[----:B--2---:R-:W-:Y:S01]  /*6610*/  ISETP.GE.AND P6, PT, R26, RZ, PT ;  /* 0x000000ff1a00720c */ /* 0x004fe20003fc6270 */
[----:B------:R-:W-:Y:S02]  /*6620*/  IMAD.MOV.U32 R26, RZ, RZ, R238 ;  /* 0x000000ffff1a7224 */ /* 0x000fe400078e00ee */
[----:B------:R-:W2:Y:S02]  /*6630*/  LDL R238, [R1+0x3694] ;  /* 0x0036940001ee7983 */ /* 0x000ea40000100800 */
[----:B------:R-:W-:Y:S01]  /*6640*/  @!P4 IMAD.MOV R26, RZ, RZ, -R26 ;  /* 0x000000ffff1ac224 */ /* 0x000fe200078e0a1a */
[----:B---3--:R-:W-:Y:S01]  /*6650*/  ISETP.GE.AND P2, PT, R252, RZ, PT ;  /* 0x000000fffc00720c */ /* 0x008fe20003f46270 */
[----:B------:R1:W-:Y:S01]  /*6660*/  STL [R1+0x24], R237 ;  /* 0x000024ed01007387 */ /* 0x0003e20000100800 */
[----:B------:R-:W-:-:S03]  /*6670*/  ISETP.GT.U32.AND P4, PT, R249, R232, PT ;  /* 0x000000e8f900720c */ /* 0x000fc60003f84070 */
[----:B------:R-:W3:Y:S04]  /*6680*/  LDL R252, [R1+0x36a0] ;  /* 0x0036a00001fc7983 */ /* 0x000ee80000100800 */
[----:B-1----:R-:W2:Y:S04]  /*6690*/  LDL R237, [R1+0x368c] ;  /* 0x00368c0001ed7983 */ /* 0x002ea80000100800 */
[----:B------:R1:W-:Y:S04]  /*66a0*/  STL [R1+0x28], R26 ;  /* 0x0000281a01007387 */ /* 0x0003e80000100800 */
[----:B------:R-:W2:Y:S04]  /*66b0*/  LDL R249, [R1+0x24] ;  /* 0x0000240001f97983 */ /* 0x000ea80000100800 */
[----:B-1----:R-:W3:Y:S01]  /*66c0*/  LDL R26, [R1+0x36a4] ;  /* 0x0036a400011a7983 */ /* 0x002ee20000100800 */
[----:B------:R-:W-:Y:S01]  /*66d0*/  @!P6 IMAD.MOV R236, RZ, RZ, -R236 ;  /* 0x000000ffffece224 */ /* 0x000fe200078e0aec */
[----:B--2---:R-:W-:-:S05]  /*66e0*/  @!P2 IADD3 R249, -R249, RZ, RZ ;  /* 0x000000fff9f9a210 */ /* 0x004fca0007ffe1ff */
[----:B------:R1:W-:Y:S02]  /*66f0*/  @!P2 STL [R1+0x24], R249 ;  /* 0x000024f90100a387 */ /* 0x0003e40000100800 */
[----:B-1----:R-:W-:-:S04]  /*6700*/  IABS R249, c[0x0][0x17c] ;  /* 0x00005f0000f97a13 */ /* 0x002fc80000000000 */
[C---:B------:R-:W-:Y:S02]  /*6710*/  ISETP.GT.U32.AND P2, PT, R249.reuse, R231, PT ;  /* 0x000000e7f900720c */ /* 0x040fe40003f44070 */
[C---:B------:R-:W-:Y:S01]  /*6720*/  ISETP.GT.U32.AND P5, PT, R249.reuse, R230, PT ;  /* 0x000000e6f900720c */ /* 0x040fe20003fa4070 */
[--C-:B------:R-:W-:Y:S01]  /*6730*/  @!P3 IMAD.IADD R234, R234, 0x1, -R249.reuse ;  /* 0x00000001eaeab824 */ /* 0x100fe200078e0af9 */
[----:B------:R-:W-:Y:S02]  /*6740*/  ISETP.GT.U32.AND P3, PT, R249, R228, PT ;  /* 0x000000e4f900720c */ /* 0x000fe40003f64070 */
[----:B------:R-:W-:Y:S01]  /*6750*/  @!P1 IADD3 R233, R233, -R249, RZ ;  /* 0x800000f9e9e99210 */ /* 0x000fe20007ffe0ff */
[----:B------:R-:W-:Y:S01]  /*6760*/  @!P0 IMAD.IADD R235, R235, 0x1, -R249 ;  /* 0x00000001ebeb8824 */ /* 0x000fe200078e0af9 */
[----:B------:R-:W-:-:S05]  /*6770*/  ISETP.GT.U32.AND P1, PT, R249, R227, PT ;  /* 0x000000e3f900720c */ /* 0x000fca0003f24070 */
[--C-:B------:R-:W-:Y:S01]  /*6780*/  @!P2 IMAD.IADD R231, R231, 0x1, -R249.reuse ;  /* 0x00000001e7e7a824 */ /* 0x100fe200078e0af9 */
[----:B------:R-:W-:Y:S01]  /*6790*/  ISETP.GT.U32.AND P2, PT, R249, R225, PT ;  /* 0x000000e1f900720c */ /* 0x000fe20003f44070 */
[--C-:B------:R-:W-:Y:S01]  /*67a0*/  @!P5 IMAD.IADD R230, R230, 0x1, -R249.reuse ;  /* 0x00000001e6e6d824 */ /* 0x100fe200078e0af9 */
[----:B------:R-:W-:Y:S02]  /*67b0*/  ISETP.GE.AND P0, PT, R237, RZ, PT ;  /* 0x000000ffed00720c */ /* 0x000fe40003f06270 */
[----:B------:R-:W-:Y:S01]  /*67c0*/  ISETP.GE.AND P5, PT, R238, RZ, PT ;  /* 0x000000ffee00720c */ /* 0x000fe20003fa6270 */
[----:B------:R1:W-:Y:S01]  /*67d0*/  STL [R1+0x20], R236 ;  /* 0x000020ec01007387 */ /* 0x0003e20000100800 */
[--C-:B------:R-:W-:Y:S01]  /*67e0*/  @!P3 IMAD.IADD R228, R228, 0x1, -R249.reuse ;  /* 0x00000001e4e4b824 */ /* 0x100fe200078e0af9 */
[----:B----4-:R-:W-:Y:S01]  /*67f0*/  ISETP.GE.AND P3, PT, R250, RZ, PT ;  /* 0x000000fffa00720c */ /* 0x010fe20003f66270 */
[--C-:B------:R-:W-:Y:S01]  /*6800*/  @!P1 IMAD.IADD R227, R227, 0x1, -R249.reuse ;  /* 0x00000001e3e39824 */ /* 0x100fe200078e0af9 */
[----:B------:R-:W-:Y:S01]  /*6810*/  ISETP.GE.AND P1, PT, R251, RZ, PT ;  /* 0x000000fffb00720c */ /* 0x000fe20003f26270 */
[----:B------:R-:W-:-:S03]  /*6820*/  @!P4 IMAD.IADD R232, R232, 0x1, -R249 ;  /* 0x00000001e8e8c824 */ /* 0x000fc600078e0af9 */
[----:B------:R-:W-:Y:S02]  /*6830*/  @!P2 IADD3 R225, R225, -R249, RZ ;  /* 0x800000f9e1e1a210 */ /* 0x000fe40007ffe0ff */
[----:B-1----:R-:W-:Y:S02]  /*6840*/  IABS R236, R223 ;  /* 0x000000df00ec7213 */ /* 0x002fe40000000000 */
[----:B------:R-:W2:Y:S01]  /*6850*/  LDL.LU R223, [R1+0x3ee8] ;  /* 0x003ee80001df7983 */ /* 0x000ea20000300800 */
[----:B---3--:R-:W-:Y:S01]  /*6860*/  ISETP.GE.AND P2, PT, R26, RZ, PT ;  /* 0x000000ff1a00720c */ /* 0x008fe20003f46270 */
[----:B------:R-:W-:Y:S01]  /*6870*/  IMAD.MOV.U32 R26, RZ, RZ, R234 ;  /* 0x000000ffff1a7224 */ /* 0x000fe200078e00ea */
[----:B------:R-:W-:Y:S02]  /*6880*/  ISETP.GT.U32.AND P4, PT, R249, R226, PT ;  /* 0x000000e2f900720c */ /* 0x000fe40003f84070 */
[----:B------:R-:W-:Y:S01]  /*6890*/  @!P0 IADD3 R235, -R235, RZ, RZ ;  /* 0x000000ffebeb8210 */ /* 0x000fe20007ffe1ff */
[----:B------:R-:W-:-:S04]  /*68a0*/  @!P5 IMAD.MOV R26, RZ, RZ, -R26 ;  /* 0x000000ffff1ad224 */ /* 0x000fc800078e0a1a */
[----:B------:R1:W-:Y:S04]  /*68b0*/  STL [R1+0x1c], R235 ;  /* 0x00001ceb01007387 */ /* 0x0003e80000100800 */
[----:B------:R-:W3:Y:S04]  /*68c0*/  LDL R238, [R1+0x36ac] ;  /* 0x0036ac0001ee7983 */ /* 0x000ee80000100800 */
[----:B------:R-:W4:Y:S04]  /*68d0*/  LDL R250, [R1+0x36b0] ;  /* 0x0036b00001fa7983 */ /* 0x000f280000100800 */
[----:B-1----:R-:W4:Y:S04]  /*68e0*/  LDL R235, [R1+0x36a8] ;  /* 0x0036a80001eb7983 */ /* 0x002f280000100800 */
[----:B------:R1:W-:Y:S01]  /*68f0*/  STL [R1+0x18], R26 ;  /* 0x0000181a01007387 */ /* 0x0003e20000100800 */
[----:B------:R-:W-:-:S02]  /*6900*/  @!P3 IMAD.MOV R233, RZ, RZ, -R233 ;  /* 0x000000ffffe9b224 */ /* 0x000fc400078e0ae9 */
[----:B------:R-:W-:Y:S01]  /*6910*/  @!P4 IMAD.IADD R226, R226, 0x1, -R249 ;  /* 0x00000001e2e2c824 */ /* 0x000fe200078e0af9 */
[----:B------:R-:W-:Y:S01]  /*6920*/  ISETP.GE.AND P4, PT, R252, RZ, PT ;  /* 0x000000fffc00720c */ /* 0x000fe20003f86270 */
[----:B------:R-:W4:Y:S04]  /*6930*/  LDL R251, [R1+0x36b4] ;  /* 0x0036b40001fb7983 */ /* 0x000f280000100800 */
[----:B------:R-:W4:Y:S01]  /*6940*/  LDL R252, [R1+0x36b8] ;  /* 0x0036b80001fc7983 */ /* 0x000f220000100800 */
[----:B-1----:R-:W-:-:S04]  /*6950*/  IMAD.MOV.U32 R26, RZ, RZ, R232 ;  /* 0x000000ffff1a7224 */ /* 0x002fc800078e00e8 */
[----:B------:R-:W-:Y:S01]  /*6960*/  @!P1 IMAD.MOV R26, RZ, RZ, -R26 ;  /* 0x000000ffff1a9224 */ /* 0x000fe200078e0a1a */
[----:B------:R-:W-:Y:S04]  /*6970*/  STL [R1+0x14], R233 ;  /* 0x000014e901007387 */ /* 0x000fe80000100800 */
[----:B------:R1:W-:Y:S04]  /*6980*/  STL [R1+0x10], R26 ;  /* 0x0000101a01007387 */ /* 0x0003e80000100800 */
[----:B-1----:R-:W4:Y:S01]  /*6990*/  LDL R26, [R1+0x36bc] ;  /* 0x0036bc00011a7983 */ /* 0x002f220000100800 */
[----:B------:R-:W-:-:S13]  /*69a0*/  ISETP.GT.U32.AND P6, PT, R249, R229, PT ;  /* 0x000000e5f900720c */ /* 0x000fda0003fc4070 */
[----:B------:R-:W-:Y:S02]  /*69b0*/  @!P6 IADD3 R229, R229, -R249, RZ ;  /* 0x800000f9e5e5e210 */ /* 0x000fe40007ffe0ff */
[C---:B------:R-:W-:Y:S02]  /*69c0*/  ISETP.GT.U32.AND P6, PT, R249.reuse, R224, PT ;  /* 0x000000e0f900720c */ /* 0x040fe40003fc4070 */
[----:B------:R-:W-:Y:S01]  /*69d0*/  MOV R232, R231 ;  /* 0x000000e700e87202 */ /* 0x000fe20000000f00 */
[----:B------:R-:W-:Y:S01]  /*69e0*/  IMAD.MOV.U32 R231, RZ, RZ, R230 ;  /* 0x000000ffffe77224 */ /* 0x000fe200078e00e6 */
[----:B------:R-:W-:-:S09]  /*69f0*/  ISETP.GT.U32.AND P1, PT, R249, R226, PT ;  /* 0x000000e2f900720c */ /* 0x000fd20003f24070 */
[----:B------:R-:W-:Y:S01]  /*6a00*/  @!P6 IMAD.IADD R224, R224, 0x1, -R249 ;  /* 0x00000001e0e0e824 */ /* 0x000fe200078e0af9 */
[----:B------:R-:W-:-:S04]  /*6a10*/  @!P2 IADD3 R231, -R231, RZ, RZ ;  /* 0x000000ffe7e7a210 */ /* 0x000fc80007ffe1ff */
[C---:B------:R-:W-:Y:S02]  /*6a20*/  ISETP.GT.U32.AND P6, PT, R249.reuse, R224, PT ;  /* 0x000000e0f900720c */ /* 0x040fe40003fc4070 */
[C---:B------:R-:W-:Y:S02]  /*6a30*/  ISETP.GT.U32.AND P5, PT, R249.reuse, R228, PT ;  /* 0x000000e4f900720c */ /* 0x040fe40003fa4070 */
[----:B------:R-:W-:Y:S02]  /*6a40*/  @!P1 IADD3 R226, R226, -R249, RZ ;  /* 0x800000f9e2e29210 */ /* 0x000fe40007ffe0ff */
[C---:B------:R-:W-:Y:S02]  /*6a50*/  ISETP.GT.U32.AND P1, PT, R249.reuse, R219, PT ;  /* 0x000000dbf900720c */ /* 0x040fe40003f24070 */
[----:B------:R-:W-:-:S05]  /*6a60*/  ISETP.GT.U32.AND P0, PT, R249, R229, PT ;  /* 0x000000e5f900720c */ /* 0x000fca0003f04070 */
[--C-:B------:R-:W-:Y:S02]  /*6a70*/  @!P6 IMAD.IADD R224, R224, 0x1, -R249.reuse ;  /* 0x00000001e0e0e824 */ /* 0x100fe400078e0af9 */
[----:B------:R-:W-:-:S04]  /*6a80*/  @!P5 IMAD.IADD R228, R228, 0x1, -R249 ;  /* 0x00000001e4e4d824 */ /* 0x000fc800078e0af9 */
[--C-:B------:R-:W-:Y:S02]  /*6a90*/  @!P1 IMAD.IADD R219, R219, 0x1, -R249.reuse ;  /* 0x00000001dbdb9824 */ /* 0x100fe400078e0af9 */
[----:B------:R-:W-:Y:S02]  /*6aa0*/  @!P0 IMAD.IADD R229, R229, 0x1, -R249 ;  /* 0x00000001e5e58824 */ /* 0x000fe400078e0af9 */
[----:B------:R-:W-:-:S05]  /*6ab0*/  @!P4 IMAD.MOV R232, RZ, RZ, -R232 ;  /* 0x000000ffffe8c224 */ /* 0x000fca00078e0ae8 */
[----:B------:R1:W-:Y:S04]  /*6ac0*/  STL [R1+0xc], R232 ;  /* 0x00000ce801007387 */ /* 0x0003e80000100800 */
[----:B------:R-:W-:Y:S01]  /*6ad0*/  STL [R1+0x8], R231 ;  /* 0x000008e701007387 */ /* 0x000fe20000100800 */
[----:B--2---:R-:W-:-:S13]  /*6ae0*/  ISETP.GT.U32.AND P2, PT, R249, R223, PT ;  /* 0x000000dff900720c */ /* 0x004fda0003f44070 */
[----:B------:R-:W-:Y:S01]  /*6af0*/  @!P2 IMAD.IADD R223, R223, 0x1, -R249 ;  /* 0x00000001dfdfa824 */ /* 0x000fe200078e0af9 */
[----:B---3--:R-:W-:Y:S02]  /*6b00*/  ISETP.GE.AND P2, PT, R238, RZ, PT ;  /* 0x000000ffee00720c */ /* 0x008fe40003f46270 */
[----:B----4-:R-:W-:-:S13]  /*6b10*/  ISETP.GE.AND P6, PT, R235, RZ, PT ;  /* 0x000000ffeb00720c */ /* 0x010fda0003fc6270 */
[----:B------:R-:W-:-:S05]  /*6b20*/  @!P6 IMAD.MOV R229, RZ, RZ, -R229 ;  /* 0x000000ffffe5e224 */ /* 0x000fca00078e0ae5 */
[----:B------:R-:W-:Y:S04]  /*6b30*/  STL [R1+0x4], R229 ;  /* 0x000004e501007387 */ /* 0x000fe80000100800 */
[----:B-1----:R-:W2:Y:S04]  /*6b40*/  LDL R232, [R1+0x36c0] ;  /* 0x0036c00001e87983 */ /* 0x002ea80000100800 */
[----:B------:R-:W3:Y:S04]  /*6b50*/  LDL R233, [R1+0x36c4] ;  /* 0x0036c40001e97983 */ /* 0x000ee80000100800 */
[----:B------:R-:W4:Y:S01]  /*6b60*/  LDL R234, [R1+0x36c8] ;  /* 0x0036c80001ea7983 */ /* 0x000f220000100800 */
[----:B------:R-:W-:Y:S01]  /*6b70*/  ISETP.GE.AND P1, PT, R26, RZ, PT ;  /* 0x000000ff1a00720c */ /* 0x000fe20003f26270 */
[----:B------:R-:W-:-:S05]  /*6b80*/  IMAD.MOV.U32 R26, RZ, RZ, R228 ;  /* 0x000000ffff1a7224 */ /* 0x000fca00078e00e4 */
[----:B------:R-:W-:-:S05]  /*6b90*/  @!P2 IADD3 R26, -R26, RZ, RZ ;  /* 0x000000ff1a1aa210 */ /* 0x000fca0007ffe1ff */
[----:B------:R1:W-:Y:S04]  /*6ba0*/  STL [R1], R26 ;  /* 0x0000001a01007387 */ /* 0x0003e80000100800 */
[----:B------:R-:W2:Y:S04]  /*6bb0*/  LDL R235, [R1+0x36cc] ;  /* 0x0036cc0001eb7983 */ /* 0x000ea80000100800 */
[----:B------:R-:W3:Y:S04]  /*6bc0*/  LDL R238, [R1+0x36d0] ;  /* 0x0036d00001ee7983 */ /* 0x000ee80000100800 */
[----:B-1----:R-:W4:Y:S01]  /*6bd0*/  LDL R26, [R1+0x36d4] ;  /* 0x0036d400011a7983 */ /* 0x002f220000100800 */
[----:B------:R-:W-:-:S02]  /*6be0*/  ISETP.GT.U32.AND P3, PT, R249, R227, PT ;  /* 0x000000e3f900720c */ /* 0x000fc40003f64070 */
[C---:B------:R-:W-:Y:S02]  /*6bf0*/  ISETP.GT.U32.AND P0, PT, R249.reuse, R222, PT ;  /* 0x000000def900720c */ /* 0x040fe40003f04070 */
[----:B------:R-:W-:-:S09]  /*6c00*/  ISETP.GT.U32.AND P5, PT, R249, R221, PT ;  /* 0x000000ddf900720c */ /* 0x000fd20003fa4070 */
[--C-:B------:R-:W-:Y:S01]  /*6c10*/  @!P3 IMAD.IADD R227, R227, 0x1, -R249.reuse ;  /* 0x00000001e3e3b824 */ /* 0x100fe200078e0af9 */
[----:B------:R-:W-:Y:S02]  /*6c20*/  ISETP.GT.U32.AND P3, PT, R249, R220, PT ;  /* 0x000000dcf900720c */ /* 0x000fe40003f64070 */
[----:B------:R-:W-:Y:S02]  /*6c30*/  @!P0 IADD3 R222, R222, -R249, RZ ;  /* 0x800000f9dede8210 */ /* 0x000fe40007ffe0ff */
[----:B------:R-:W-:Y:S01]  /*6c40*/  ISETP.GE.AND P0, PT, R250, RZ, PT ;  /* 0x000000fffa00720c */ /* 0x000fe20003f06270 */
[----:B------:R-:W-:Y:S01]  /*6c50*/  @!P5 IMAD.IADD R221, R221, 0x1, -R249 ;  /* 0x00000001ddddd824 */ /* 0x000fe200078e0af9 */
[----:B------:R-:W-:-:S07]  /*6c60*/  ISETP.GT.U32.AND P4, PT, R249, R225, PT ;  /* 0x000000e1f900720c */ /* 0x000fce0003f84070 */
[----:B------:R-:W-:Y:S01]  /*6c70*/  @!P3 IMAD.IADD R220, R220, 0x1, -R249 ;  /* 0x00000001dcdcb824 */ /* 0x000fe200078e0af9 */
[----:B------:R-:W-:Y:S01]  /*6c80*/  ISETP.GE.AND P3, PT, R252, RZ, PT ;  /* 0x000000fffc00720c */ /* 0x000fe20003f66270 */
[----:B------:R-:W-:Y:S01]  /*6c90*/  IMAD.MOV.U32 R252, RZ, RZ, R227 ;  /* 0x000000fffffc7224 */ /* 0x000fe200078e00e3 */
[----:B------:R-:W-:-:S03]  /*6ca0*/  ISETP.GT.U32.AND P2, PT, R249, R222, PT ;  /* 0x000000def900720c */ /* 0x000fc60003f44070 */
[----:B------:R-:W-:Y:S01]  /*6cb0*/  @!P0 IMAD.MOV R252, RZ, RZ, -R252 ;  /* 0x000000fffffc8224 */ /* 0x000fe200078e0afc */
[----:B------:R-:W-:Y:S02]  /*6cc0*/  ISETP.GT.U32.AND P0, PT, R249, R221, PT ;  /* 0x000000ddf900720c */ /* 0x000fe40003f04070 */
[----:B------:R-:W-:Y:S01]  /*6cd0*/  ISETP.GE.AND P5, PT, R251, RZ, PT ;  /* 0x000000fffb00720c */ /* 0x000fe20003fa6270 */
[----:B------:R-:W-:Y:S01]  /*6ce0*/  IMAD.HI.U32 R237, R248, R236, RZ ;  /* 0x000000ecf8ed7227 */ /* 0x000fe200078e00ff */
[----:B------:R-:W-:-:S03]  /*6cf0*/  ISETP.GT.U32.AND P6, PT, R249, R220, PT ;  /* 0x000000dcf900720c */ /* 0x000fc60003fc4070 */
[----:B------:R-:W-:Y:S02]  /*6d00*/  IMAD.MOV R237, RZ, RZ, -R237 ;  /* 0x000000ffffed7224 */ /* 0x000fe400078e0aed */
[--C-:B------:R-:W-:Y:S02]  /*6d10*/  @!P4 IMAD.IADD R225, R225, 0x1, -R249.reuse ;  /* 0x00000001e1e1c824 */ /* 0x100fe400078e0af9 */
[--C-:B------:R-:W-:Y:S01]  /*6d20*/  @!P2 IMAD.IADD R222, R222, 0x1, -R249.reuse ;  /* 0x00000001dedea824 */ /* 0x100fe200078e0af9 */
[----:B------:R-:W-:Y:S01]  /*6d30*/  ISETP.GT.U32.AND P2, PT, R249, R215, PT ;  /* 0x000000d7f900720c */ /* 0x000fe20003f44070 */
[----:B------:R-:W-:Y:S01]  /*6d40*/  @!P0 IMAD.IADD R221, R221, 0x1, -R249 ;  /* 0x00000001dddd8824 */ /* 0x000fe200078e0af9 */
[C---:B------:R-:W-:Y:S01]  /*6d50*/  ISETP.GT.U32.AND P0, PT, R249.reuse, R214, PT ;  /* 0x000000d6f900720c */ /* 0x040fe20003f04070 */
[----:B------:R-:W-:Y:S02]  /*6d60*/  IMAD.MOV.U32 R251, RZ, RZ, R226 ;  /* 0x000000fffffb7224 */ /* 0x000fe400078e00e2 */
[----:B------:R-:W-:-:S02]  /*6d70*/  IMAD R230, R249, R237, R236 ;  /* 0x000000edf9e67224 */ /* 0x000fc400078e02ec */
[----:B------:R-:W-:Y:S02]  /*6d80*/  IMAD.MOV.U32 R250, RZ, RZ, R225 ;  /* 0x000000fffffa7224 */ /* 0x000fe400078e00e1 */
[----:B------:R-:W-:Y:S01]  /*6d90*/  IMAD.MOV.U32 R237, RZ, RZ, R224 ;  /* 0x000000ffffed7224 */ /* 0x000fe200078e00e0 */
[----:B------:R-:W-:Y:S01]  /*6da0*/  @!P5 IADD3 R251, -R251, RZ, RZ ;  /* 0x000000fffbfbd210 */ /* 0x000fe20007ffe1ff */
[----:B------:R-:W-:Y:S01]  /*6db0*/  @!P3 IMAD.MOV R250, RZ, RZ, -R250 ;  /* 0x000000fffffab224 */ /* 0x000fe200078e0afa */
[----:B------:R-:W-:Y:S01]  /*6dc0*/  IADD3 R227, R15, 0xf3, RZ ;  /* 0x000000f30fe37810 */ /* 0x000fe20007ffe0ff */
[----:B------:R-:W-:Y:S01]  /*6dd0*/  @!P1 IMAD.MOV R237, RZ, RZ, -R237 ;  /* 0x000000ffffed9224 */ /* 0x000fe200078e0aed */
[----:B------:R1:W-:Y:S01]  /*6de0*/  STL [R1+0x3eb8], R252 ;  /* 0x003eb8fc01007387 */ /* 0x0003e20000100800 */
[--C-:B------:R-:W-:Y:S01]  /*6df0*/  @!P6 IMAD.IADD R220, R220, 0x1, -R249.reuse ;  /* 0x00000001dcdce824 */ /* 0x100fe200078e0af9 */
[----:B------:R-:W-:Y:S02]  /*6e00*/  @!P2 IADD3 R215, R215, -R249, RZ ;  /* 0x800000f9d7d7a210 */ /* 0x000fe40007ffe0ff */
[----:B------:R1:W-:Y:S01]  /*6e10*/  STL [R1+0x3ebc], R251 ;  /* 0x003ebcfb01007387 */ /* 0x0003e20000100800 */
[----:B------:R-:W-:Y:S01]  /*6e20*/  ISETP.GT.U32.AND P6, PT, R249, R213, PT ;  /* 0x000000d5f900720c */ /* 0x000fe20003fc4070 */
[----:B------:R-:W-:-:S02]  /*6e30*/  @!P0 IMAD.IADD R214, R214, 0x1, -R249 ;  /* 0x00000001d6d68824 */ /* 0x000fc400078e0af9 */
[----:B------:R-:W-:Y:S04]  /*6e40*/  STL [R1+0x3ec0], R250 ;  /* 0x003ec0fa01007387 */ /* 0x000fe80000100800 */
[----:B------:R-:W-:Y:S04]  /*6e50*/  STL [R1+0x3ec4], R237 ;  /* 0x003ec4ed01007387 */ /* 0x000fe80000100800 */
[----:B------:R1:W-:Y:S02]  /*6e60*/  STL [R1+0x3948], R227 ;  /* 0x003948e301007387 */ /* 0x0003e40000100800 */
[----:B------:R-:W-:Y:S01]  /*6e70*/  @!P6 IMAD.IADD R213, R213, 0x1, -R249 ;  /* 0x00000001d5d5e824 */ /* 0x000fe200078e0af9 */
[----:B--2---:R-:W-:-:S02]  /*6e80*/  ISETP.GE.AND P2, PT, R235, RZ, PT ;  /* 0x000000ffeb00720c */ /* 0x004fc40003f46270 */
[----:B------:R-:W2:Y:S01]  /*6e90*/  LDL R235, [R1+0x36e4] ;  /* 0x0036e40001eb7983 */ /* 0x000ea20000100800 */
[----:B---3--:R-:W-:-:S03]  /*6ea0*/  ISETP.GE.AND P0, PT, R238, RZ, PT ;  /* 0x000000ffee00720c */ /* 0x008fc60003f06270 */
[----:B------:R-:W3:Y:S01]  /*6eb0*/  LDL R238, [R1+0x36e8] ;  /* 0x0036e80001ee7983 */ /* 0x000ee20000100800 */
[----:B----4-:R-:W-:-:S03]  /*6ec0*/  ISETP.GE.AND P6, PT, R26, RZ, PT ;  /* 0x000000ff1a00720c */ /* 0x010fc60003fc6270 */
[----:B------:R-:W4:Y:S01]  /*6ed0*/  LDL R26, [R1+0x36ec] ;  /* 0x0036ec00011a7983 */ /* 0x000f220000100800 */
[----:B------:R-:W-:-:S13]  /*6ee0*/  ISETP.GT.U32.AND P4, PT, R249, R218, PT ;  /* 0x000000daf900720c */ /* 0x000fda0003f84070 */
[----:B------:R-:W-:Y:S02]  /*6ef0*/  @!P4 IADD3 R218, R218, -R249, RZ ;  /* 0x800000f9dadac210 */ /* 0x000fe40007ffe0ff */
[C---:B------:R-:W-:Y:S02]  /*6f00*/  ISETP.GT.U32.AND P4, PT, R249.reuse, R223, PT ;  /* 0x000000dff900720c */ /* 0x040fe40003f84070 */
[----:B------:R-:W-:-:S11]  /*6f10*/  ISETP.GT.U32.AND P1, PT, R249, R217, PT ;  /* 0x000000d9f900720c */ /* 0x000fd60003f24070 */
[----:B------:R-:W-:Y:S02]  /*6f20*/  @!P4 IADD3 R223, R223, -R249, RZ ;  /* 0x800000f9dfdfc210 */ /* 0x000fe40007ffe0ff */
[----:B------:R-:W-:Y:S01]  /*6f30*/  ISETP.GT.U32.AND P4, PT, R249, R216, PT ;  /* 0x000000d8f900720c */ /* 0x000fe20003f84070 */
[--C-:B------:R-:W-:Y:S01]  /*6f40*/  @!P1 IMAD.IADD R217, R217, 0x1, -R249.reuse ;  /* 0x00000001d9d99824 */ /* 0x100fe200078e0af9 */
[----:B------:R-:W-:Y:S02]  /*6f50*/  ISETP.GT.U32.AND P5, PT, R249, R218, PT ;  /* 0x000000daf900720c */ /* 0x000fe40003fa4070 */
[----:B------:R-:W-:Y:S02]  /*6f60*/  ISETP.GE.AND P1, PT, R233, RZ, PT ;  /* 0x000000ffe900720c */ /* 0x000fe40003f26270 */
[----:B------:R-:W4:Y:S07]  /*6f70*/  LDL R233, [R1+0x36dc] ;  /* 0x0036dc0001e97983 */ /* 0x000f2e0000100800 */
[----:B------:R-:W-:Y:S01]  /*6f80*/  @!P4 IMAD.IADD R216, R216, 0x1, -R249 ;  /* 0x00000001d8d8c824 */ /* 0x000fe200078e0af9 */
[----:B------:R-:W-:-:S02]  /*6f90*/  ISETP.GE.AND P4, PT, R234, RZ, PT ;  /* 0x000000ffea00720c */ /* 0x000fc40003f86270 */
[----:B------:R-:W4:Y:S01]  /*6fa0*/  LDL R234, [R1+0x36e0] ;  /* 0x0036e00001ea7983 */ /* 0x000f220000100800 */
[C---:B------:R-:W-:Y:S01]  /*6fb0*/  ISETP.GT.U32.AND P3, PT, R249.reuse, R219, PT ;  /* 0x000000dbf900720c */ /* 0x040fe20003f64070 */
[----:B------:R-:W-:Y:S01]  /*6fc0*/  @!P5 IMAD.IADD R218, R218, 0x1, -R249 ;  /* 0x00000001dadad824 */ /* 0x000fe200078e0af9 */
[----:B------:R-:W-:Y:S01]  /*6fd0*/  ISETP.GE.AND P5, PT, R232, RZ, PT ;  /* 0x000000ffe800720c */ /* 0x000fe20003fa6270 */
[----:B------:R-:W-:Y:S01]  /*6fe0*/  @!P2 IMAD.MOV R220, RZ, RZ, -R220 ;  /* 0x000000ffffdca224 */ /* 0x000fe200078e0adc */
[----:B------:R-:W4:Y:S01]  /*6ff0*/  LDL R232, [R1+0x36d8] ;  /* 0x0036d80001e87983 */ /* 0x000f220000100800 */
[----:B------:R-:W-:-:S05]  /*7000*/  ISETP.GT.U32.AND P2, PT, R249, R214, PT ;  /* 0x000000d6f900720c */ /* 0x000fca0003f44070 */
[----:B------:R-:W-:Y:S01]  /*7010*/  @!P4 IMAD.MOV R221, RZ, RZ, -R221 ;  /* 0x000000ffffddc224 */ /* 0x000fe200078e0add */
[----:B------:R-:W-:Y:S02]  /*7020*/  ISETP.GT.U32.AND P4, PT, R249, R215, PT ;  /* 0x000000d7f900720c */ /* 0x000fe40003f84070 */
[----:B------:R-:W-:-:S04]  /*7030*/  @!P3 IADD3 R219, R219, -R249, RZ ;  /* 0x800000f9dbdbb210 */ /* 0x000fc80007ffe0ff */
[----:B------:R-:W-:Y:S01]  /*7040*/  @!P0 IADD3 R219, -R219, RZ, RZ ;  /* 0x000000ffdbdb8210 */ /* 0x000fe20007ffe1ff */
[----:B------:R-:W-:Y:S01]  /*7050*/  @!P2 IMAD.IADD R214, R214, 0x1, -R249 ;  /* 0x00000001d6d6a824 */ /* 0x000fe200078e0af9 */
[C---:B------:R-:W-:Y:S02]  /*7060*/  ISETP.GT.U32.AND P0, PT, R249.reuse, R213, PT ;  /* 0x000000d5f900720c */ /* 0x040fe40003f04070 */
[----:B------:R-:W-:-:S03]  /*7070*/  ISETP.GT.U32.AND P2, PT, R249, R208, PT ;  /* 0x000000d0f900720c */ /* 0x000fc60003f44070 */
[----:B------:R-:W-:Y:S02]  /*7080*/  @!P4 IADD3 R215, R215, -R249, RZ ;  /* 0x800000f9d7d7c210 */ /* 0x000fe40007ffe0ff */
[----:B------:R-:W-:Y:S01]  /*7090*/  ISETP.GT.U32.AND P4, PT, R249, R209, PT ;  /* 0x000000d1f900720c */ /* 0x000fe20003f84070 */
[----:B------:R-:W-:Y:S01]  /*70a0*/  @!P1 IMAD.MOV R222, RZ, RZ, -R222 ;  /* 0x000000ffffde9224 */ /* 0x000fe200078e0ade */
[----:B------:R-:W-:Y:S01]  /*70b0*/  @!P5 IADD3 R223, -R223, RZ, RZ ;  /* 0x000000ffdfdfd210 */ /* 0x000fe20007ffe1ff */
[----:B------:R-:W-:-:S04]  /*70c0*/  @!P6 IMAD.MOV R218, RZ, RZ, -R218 ;  /* 0x000000ffffdae224 */ /* 0x000fc800078e0ada */
[----:B------:R1:W-:Y:S01]  /*70d0*/  STL [R1+0x3ec8], R223 ;  /* 0x003ec8df01007387 */ /* 0x0003e20000100800 */
[----:B------:R-:W-:-:S03]  /*70e0*/  @!P0 IMAD.IADD R213, R213, 0x1, -R249 ;  /* 0x00000001d5d58824 */ /* 0x000fc600078e0af9 */
[----:B------:R1:W-:Y:S01]  /*70f0*/  STL [R1+0x3ecc], R222 ;  /* 0x003eccde01007387 */ /* 0x0003e20000100800 */
[----:B------:R-:W-:Y:S01]  /*7100*/  ISETP.GT.U32.AND P0, PT, R249, R207, PT ;  /* 0x000000cff900720c */ /* 0x000fe20003f04070 */
[--C-:B------:R-:W-:Y:S02]  /*7110*/  @!P4 IMAD.IADD R209, R209, 0x1, -R249.reuse ;  /* 0x00000001d1d1c824 */ /* 0x100fe400078e0af9 */
[----:B------:R1:W-:Y:S01]  /*7120*/  STL [R1+0x3ed0], R221 ;  /* 0x003ed0dd01007387 */ /* 0x0003e20000100800 */
[----:B------:R-:W-:-:S03]  /*7130*/  @!P2 IMAD.IADD R208, R208, 0x1, -R249 ;  /* 0x00000001d0d0a824 */ /* 0x000fc600078e0af9 */
[----:B------:R1:W-:Y:S04]  /*7140*/  STL [R1+0x3ed4], R220 ;  /* 0x003ed4dc01007387 */ /* 0x0003e80000100800 */
[----:B------:R1:W-:Y:S04]  /*7150*/  STL [R1+0x3ed8], R219 ;  /* 0x003ed8db01007387 */ /* 0x0003e80000100800 */
[----:B------:R1:W-:Y:S01]  /*7160*/  STL [R1+0x3edc], R218 ;  /* 0x003edcda01007387 */ /* 0x0003e20000100800 */
[----:B------:R-:W-:Y:S02]  /*7170*/  @!P0 IADD3 R207, R207, -R249, RZ ;  /* 0x800000f9cfcf8210 */ /* 0x000fe40007ffe0ff */
[----:B--2---:R-:W-:-:S02]  /*7180*/  ISETP.GE.AND P4, PT, R235, RZ, PT ;  /* 0x000000ffeb00720c */ /* 0x004fc40003f86270 */
[----:B------:R-:W2:Y:S01]  /*7190*/  LDL R235, [R1+0x36fc] ;  /* 0x0036fc0001eb7983 */ /* 0x000ea20000100800 */
[----:B---3--:R-:W-:-:S03]  /*71a0*/  ISETP.GE.AND P2, PT, R238, RZ, PT ;  /* 0x000000ffee00720c */ /* 0x008fc60003f46270 */
[----:B------:R-:W3:Y:S01]  /*71b0*/  LDL R238, [R1+0x3700] ;  /* 0x0037000001ee7983 */ /* 0x000ee20000100800 */
[----:B----4-:R-:W-:-:S03]  /*71c0*/  ISETP.GE.AND P0, PT, R26, RZ, PT ;  /* 0x000000ff1a00720c */ /* 0x010fc60003f06270 */
[----:B------:R-:W4:Y:S01]  /*71d0*/  LDL R26, [R1+0x3704] ;  /* 0x00370400011a7983 */ /* 0x000f220000100800 */
[C---:B------:R-:W-:Y:S02]  /*71e0*/  ISETP.GT.U32.AND P3, PT, R249.reuse, R212, PT ;  /* 0x000000d4f900720c */ /* 0x040fe40003f64070 */
[----:B------:R-:W-:-:S11]  /*71f0*/  ISETP.GT.U32.AND P1, PT, R249, R216, PT ;  /* 0x000000d8f900720c */ /* 0x000fd60003f24070 */
[--C-:B------:R-:W-:Y:S02]  /*7200*/  @!P3 IMAD.IADD R212, R212, 0x1, -R249.reuse ;  /* 0x00000001d4d4b824 */ /* 0x100fe400078e0af9 */
[----:B------:R-:W-:Y:S01]  /*7210*/  @!P1 IMAD.IADD R216, R216, 0x1, -R249 ;  /* 0x00000001d8d89824 */ /* 0x000fe200078e0af9 */
[C---:B------:R-:W-:Y:S02]  /*7220*/  ISETP.GT.U32.AND P1, PT, R249.reuse, R210, PT ;  /* 0x000000d2f900720c */ /* 0x040fe40003f24070 */
[C---:B------:R-:W-:Y:S02]  /*7230*/  ISETP.GT.U32.AND P5, PT, R249.reuse, R212, PT ;  /* 0x000000d4f900720c */ /* 0x040fe40003fa4070 */
[----:B------:R-:W-:-:S09]  /*7240*/  ISETP.GT.U32.AND P3, PT, R249, R217, PT ;  /* 0x000000d9f900720c */ /* 0x000fd20003f64070 */
[--C-:B------:R-:W-:Y:S02]  /*7250*/  @!P1 IMAD.IADD R210, R210, 0x1, -R249.reuse ;  /* 0x00000001d2d29824 */ /* 0x100fe400078e0af9 */
[----:B------:R-:W-:Y:S01]  /*7260*/  @!P5 IMAD.IADD R212, R212, 0x1, -R249 ;  /* 0x00000001d4d4d824 */ /* 0x000fe200078e0af9 */
[----:B------:R-:W-:Y:S02]  /*7270*/  ISETP.GE.AND P5, PT, R233, RZ, PT ;  /* 0x000000ffe900720c */ /* 0x000fe40003fa6270 */
[----:B------:R-:W4:Y:S01]  /*7280*/  LDL R233, [R1+0x36f4] ;  /* 0x0036f40001e97983 */ /* 0x000f220000100800 */
[----:B------:R-:W-:-:S03]  /*7290*/  ISETP.GE.AND P1, PT, R234, RZ, PT ;  /* 0x000000ffea00720c */ /* 0x000fc60003f26270 */
[----:B------:R-:W4:Y:S01]  /*72a0*/  LDL R234, [R1+0x36f8] ;  /* 0x0036f80001ea7983 */ /* 0x000f220000100800 */
[----:B------:R-:W-:-:S06]  /*72b0*/  @!P3 IMAD.IADD R217, R217, 0x1, -R249 ;  /* 0x00000001d9d9b824 */ /* 0x000fcc00078e0af9 */
[----:B------:R-:W-:Y:S02]  /*72c0*/  @!P5 IADD3 R216, -R216, RZ, RZ ;  /* 0x000000ffd8d8d210 */ /* 0x000fe40007ffe1ff */
[----:B------:R-:W-:Y:S02]  /*72d0*/  ISETP.GE.AND P3, PT, R232, RZ, PT ;  /* 0x000000ffe800720c */ /* 0x000fe40003f66270 */
[C---:B------:R-:W-:Y:S01]  /*72e0*/  ISETP.GT.U32.AND P5, PT, R249.reuse, R210, PT ;  /* 0x000000d2f900720c */ /* 0x040fe20003fa4070 */
[----:B------:R-:W4:Y:S01]  /*72f0*/  LDL R232, [R1+0x36f0] ;  /* 0x0036f00001e87983 */ /* 0x000f220000100800 */
[----:B------:R-:W-:Y:S01]  /*7300*/  @!P1 IMAD.MOV R215, RZ, RZ, -R215 ;  /* 0x000000ffffd79224 */ /* 0x000fe200078e0ad7 */
[C---:B------:R-:W-:Y:S01]  /*7310*/  ISETP.GT.U32.AND P1, PT, R249.reuse, R209, PT ;  /* 0x000000d1f900720c */ /* 0x040fe20003f24070 */
[----:B------:R-:W-:Y:S01]  /*7320*/  @!P4 IMAD.MOV R214, RZ, RZ, -R214 ;  /* 0x000000ffffd6c224 */ /* 0x000fe200078e0ad6 */
[----:B------:R-:W-:-:S08]  /*7330*/  ISETP.GT.U32.AND P4, PT, R249, R208, PT ;  /* 0x000000d0f900720c */ /* 0x000fd00003f84070 */
[--C-:B------:R-:W-:Y:S01]  /*7340*/  @!P5 IMAD.IADD R210, R210, 0x1, -R249.reuse ;  /* 0x00000001d2d2d824 */ /* 0x100fe200078e0af9 */
[----:B------:R-:W-:Y:S02]  /*7350*/  ISETP.GT.U32.AND P5, PT, R249, R203, PT ;  /* 0x000000cbf900720c */ /* 0x000fe40003fa4070 */
[----:B------:R-:W-:Y:S02]  /*7360*/  @!P1 IADD3 R209, R209, -R249, RZ ;  /* 0x800000f9d1d19210 */ /* 0x000fe40007ffe0ff */
[C---:B------:R-:W-:Y:S01]  /*7370*/  ISETP.GT.U32.AND P1, PT, R249.reuse, R202, PT ;  /* 0x000000caf900720c */ /* 0x040fe20003f24070 */
[----:B------:R-:W-:Y:S01]  /*7380*/  @!P4 IMAD.IADD R208, R208, 0x1, -R249 ;  /* 0x00000001d0d0c824 */ /* 0x000fe200078e0af9 */
[----:B------:R-:W-:-:S07]  /*7390*/  ISETP.GT.U32.AND P4, PT, R249, R201, PT ;  /* 0x000000c9f900720c */ /* 0x000fce0003f84070 */
[----:B------:R-:W-:-:S04]  /*73a0*/  @!P5 IMAD.IADD R203, R203, 0x1, -R249 ;  /* 0x00000001cbcbd824 */ /* 0x000fc800078e0af9 */
[----:B------:R-:W-:Y:S02]  /*73b0*/  @!P1 IMAD.IADD R202, R202, 0x1, -R249 ;  /* 0x00000001caca9824 */ /* 0x000fe400078e0af9 */
[----:B------:R-:W-:Y:S02]  /*73c0*/  @!P4 IADD3 R201, R201, -R249, RZ ;  /* 0x800000f9c9c9c210 */ /* 0x000fe40007ffe0ff */
[----:B--2---:R-:W-:Y:S02]  /*73d0*/  ISETP.GE.AND P5, PT, R235, RZ, PT ;  /* 0x000000ffeb00720c */ /* 0x004fe40003fa6270 */
[----:B------:R-:W2:Y:S01]  /*73e0*/  LDL R235, [R1+0x3714] ;  /* 0x0037140001eb7983 */ /* 0x000ea20000100800 */
[----:B---3--:R-:W-:-:S03]  /*73f0*/  ISETP.GE.AND P1, PT, R238, RZ, PT ;  /* 0x000000ffee00720c */ /* 0x008fc60003f26270 */
[----:B------:R-:W3:Y:S01]  /*7400*/  LDL R238, [R1+0x3718] ;  /* 0x0037180001ee7983 */ /* 0x000ee20000100800 */
[----:B----4-:R-:W-:-:S03]  /*7410*/  ISETP.GE.AND P4, PT, R26, RZ, PT ;  /* 0x000000ff1a00720c */ /* 0x010fc60003f86270 */
[----:B------:R-:W4:Y:S01]  /*7420*/  LDL R26, [R1+0x371c] ;  /* 0x00371c00011a7983 */ /* 0x000f220000100800 */
[----:B------:R-:W-:Y:S01]  /*7430*/  ISETP.GT.U32.AND P6, PT, R249, R211, PT ;  /* 0x000000d3f900720c */ /* 0x000fe20003fc4070 */
[----:B------:R-:W-:-:S12]  /*7440*/  @!P3 IMAD.MOV R217, RZ, RZ, -R217 ;  /* 0x000000ffffd9b224 */ /* 0x000fd800078e0ad9 */
[----:B------:R-:W-:-:S04]  /*7450*/  @!P6 IADD3 R211, R211, -R249, RZ ;  /* 0x800000f9d3d3e210 */ /* 0x000fc80007ffe0ff */
[C---:B------:R-:W-:Y:S01]  /*7460*/  ISETP.GT.U32.AND P3, PT, R249.reuse, R211, PT ;  /* 0x000000d3f900720c */ /* 0x040fe20003f64070 */
[----:B------:R-:W-:Y:S01]  /*7470*/  IMAD.MOV.U32 R224, RZ, RZ, R212 ;  /* 0x000000ffffe07224 */ /* 0x000fe200078e00d4 */
[----:B------:R-:W-:-:S03]  /*7480*/  ISETP.GT.U32.AND P6, PT, R249, R206, PT ;  /* 0x000000cef900720c */ /* 0x000fc60003fc4070 */
[----:B------:R-:W-:Y:S01]  /*7490*/  @!P0 IMAD.MOV R224, RZ, RZ, -R224 ;  /* 0x000000ffffe08224 */ /* 0x000fe200078e0ae0 */
[----:B------:R-:W-:-:S07]  /*74a0*/  ISETP.GT.U32.AND P0, PT, R249, R205, PT ;  /* 0x000000cdf900720c */ /* 0x000fce0003f04070 */
[--C-:B------:R-:W-:Y:S01]  /*74b0*/  @!P3 IMAD.IADD R211, R211, 0x1, -R249.reuse ;  /* 0x00000001d3d3b824 */ /* 0x100fe200078e0af9 */
[----:B------:R-:W-:Y:S01]  /*74c0*/  ISETP.GT.U32.AND P3, PT, R249, R204, PT ;  /* 0x000000ccf900720c */ /* 0x000fe20003f64070 */
[----:B------:R-:W-:-:S04]  /*74d0*/  @!P6 IMAD.IADD R206, R206, 0x1, -R249 ;  /* 0x00000001cecee824 */ /* 0x000fc800078e0af9 */
[----:B------:R-:W-:Y:S02]  /*74e0*/  @!P0 IADD3 R205, R205, -R249, RZ ;  /* 0x800000f9cdcd8210 */ /* 0x000fe40007ffe0ff */
[----:B------:R-:W-:Y:S02]  /*74f0*/  ISETP.GT.U32.AND P6, PT, R249, R206, PT ;  /* 0x000000cef900720c */ /* 0x000fe40003fc4070 */
[----:B------:R-:W-:Y:S02]  /*7500*/  ISETP.GE.AND P0, PT, R233, RZ, PT ;  /* 0x000000ffe900720c */ /* 0x000fe40003f06270 */
[----:B------:R-:W4:Y:S02]  /*7510*/  LDL R233, [R1+0x370c] ;  /* 0x00370c0001e97983 */ /* 0x000f240000100800 */
[--C-:B------:R-:W-:Y:S01]  /*7520*/  @!P3 IMAD.IADD R204, R204, 0x1, -R249.reuse ;  /* 0x00000001ccccb824 */ /* 0x100fe200078e0af9 */
[----:B------:R-:W-:Y:S02]  /*7530*/  ISETP.GE.AND P3, PT, R234, RZ, PT ;  /* 0x000000ffea00720c */ /* 0x000fe40003f66270 */
[----:B------:R-:W4:Y:S04]  /*7540*/  LDL R234, [R1+0x3710] ;  /* 0x0037100001ea7983 */ /* 0x000f280000100800 */
[----:B------:R-:W-:Y:S01]  /*7550*/  @!P6 IMAD.IADD R206, R206, 0x1, -R249 ;  /* 0x00000001cecee824 */ /* 0x000fe200078e0af9 */
[----:B------:R-:W-:Y:S01]  /*7560*/  ISETP.GE.AND P6, PT, R232, RZ, PT ;  /* 0x000000ffe800720c */ /* 0x000fe20003fc6270 */
[----:B------:R-:W-:Y:S01]  /*7570*/  @!P0 IMAD.MOV R210, RZ, RZ, -R210 ;  /* 0x000000ffffd28224 */ /* 0x000fe200078e0ad2 */
[----:B------:R-:W-:Y:S01]  /*7580*/  ISETP.GT.U32.AND P0, PT, R249, R204, PT ;  /* 0x000000ccf900720c */ /* 0x000fe20003f04070 */
[----:B------:R-:W4:Y:S03]  /*7590*/  LDL R232, [R1+0x3708] ;  /* 0x0037080001e87983 */ /* 0x000f260000100800 */
[----:B------:R-:W-:-:S02]  /*75a0*/  @!P3 IADD3 R209, -R209, RZ, RZ ;  /* 0x000000ffd1d1b210 */ /* 0x000fc40007ffe1ff */
[----:B------:R-:W-:-:S05]  /*75b0*/  ISETP.GT.U32.AND P3, PT, R249, R203, PT ;  /* 0x000000cbf900720c */ /* 0x000fca0003f64070 */
[----:B------:R-:W-:Y:S01]  /*75c0*/  @!P6 IMAD.MOV R211, RZ, RZ, -R211 ;  /* 0x000000ffffd3e224 */ /* 0x000fe200078e0ad3 */
[C---:B------:R-:W-:Y:S01]  /*75d0*/  ISETP.GT.U32.AND P6, PT, R249.reuse, R202, PT ;  /* 0x000000caf900720c */ /* 0x040fe20003fc4070 */
[----:B------:R-:W-:Y:S01]  /*75e0*/  @!P0 IMAD.IADD R204, R204, 0x1, -R249 ;  /* 0x00000001cccc8824 */ /* 0x000fe200078e0af9 */
[----:B------:R-:W-:-:S05]  /*75f0*/  ISETP.GT.U32.AND P0, PT, R249, R197, PT ;  /* 0x000000c5f900720c */ /* 0x000fca0003f04070 */
[----:B------:R-:W-:Y:S01]  /*7600*/  @!P3 IMAD.IADD R203, R203, 0x1, -R249 ;  /* 0x00000001cbcbb824 */ /* 0x000fe200078e0af9 */
[----:B------:R-:W-:Y:S02]  /*7610*/  ISETP.GT.U32.AND P3, PT, R249, R196, PT ;  /* 0x000000c4f900720c */ /* 0x000fe40003f64070 */
[----:B-1----:R-:W-:-:S03]  /*7620*/  IADD3 R252, R15, 0xf4, RZ ;  /* 0x000000f40ffc7810 */ /* 0x002fc60007ffe0ff */
[----:B------:R-:W-:Y:S01]  /*7630*/  @!P6 IMAD.IADD R202, R202, 0x1, -R249 ;  /* 0x00000001cacae824 */ /* 0x000fe200078e0af9 */
[----:B------:R-:W-:Y:S01]  /*7640*/  ISETP.GT.U32.AND P6, PT, R249, R195, PT ;  /* 0x000000c3f900720c */ /* 0x000fe20003fc4070 */
[----:B------:R-:W-:Y:S01]  /*7650*/  STL [R1+0x392c], R252 ;  /* 0x00392cfc01007387 */ /* 0x000fe20000100800 */
[----:B------:R-:W-:-:S05]  /*7660*/  @!P0 IADD3 R197, R197, -R249, RZ ;  /* 0x800000f9c5c58210 */ /* 0x000fca0007ffe0ff */
[----:B------:R-:W-:-:S06]  /*7670*/  @!P3 IMAD.IADD R196, R196, 0x1, -R249 ;  /* 0x00000001c4c4b824 */ /* 0x000fcc00078e0af9 */
[----:B------:R-:W-:Y:S01]  /*7680*/  @!P6 IMAD.IADD R195, R195, 0x1, -R249 ;  /* 0x00000001c3c3e824 */ /* 0x000fe200078e0af9 */
[----:B--2---:R-:W-:Y:S02]  /*7690*/  ISETP.GE.AND P0, PT, R235, RZ, PT ;  /* 0x000000ffeb00720c */ /* 0x004fe40003f06270 */
[----:B------:R-:W2:Y:S01]  /*76a0*/  LDL R235, [R1+0x372c] ;  /* 0x00372c0001eb7983 */ /* 0x000ea20000100800 */
[----:B---3--:R-:W-:-:S03]  /*76b0*/  ISETP.GE.AND P3, PT, R238, RZ, PT ;  /* 0x000000ffee00720c */ /* 0x008fc60003f66270 */
[----:B------:R-:W3:Y:S01]  /*76c0*/  LDL R238, [R1+0x3730] ;  /* 0x0037300001ee7983 */ /* 0x000ee20000100800 */
[----:B----4-:R-:W-:-:S03]  /*76d0*/  ISETP.GE.AND P6, PT, R26, RZ, PT ;  /* 0x000000ff1a00720c */ /* 0x010fc60003fc6270 */
[----:B------:R-:W4:Y:S01]  /*76e0*/  LDL R26, [R1+0x3734] ;  /* 0x00373400011a7983 */ /* 0x000f220000100800 */
[----:B------:R-:W-:Y:S02]  /*76f0*/  @!P2 IADD3 R213, -R213, RZ, RZ ;  /* 0x000000ffd5d5a210 */ /* 0x000fe40007ffe1ff */
[----:B------:R-:W-:-:S13]  /*7700*/  ISETP.GT.U32.AND P2, PT, R249, R207, PT ;  /* 0x000000cff900720c */ /* 0x000fda0003f44070 */
[----:B------:R-:W-:Y:S01]  /*7710*/  @!P2 IMAD.IADD R207, R207, 0x1, -R249 ;  /* 0x00000001cfcfa824 */ /* 0x000fe200078e0af9 */
[----:B------:R-:W-:-:S13]  /*7720*/  ISETP.GT.U32.AND P2, PT, R249, R200, PT ;  /* 0x000000c8f900720c */ /* 0x000fda0003f44070 */
[----:B------:R-:W-:Y:S01]  /*7730*/  @!P2 IMAD.IADD R200, R200, 0x1, -R249 ;  /* 0x00000001c8c8a824 */ /* 0x000fe200078e0af9 */
[C---:B------:R-:W-:Y:S01]  /*7740*/  ISETP.GT.U32.AND P2, PT, R249.reuse, R205, PT ;  /* 0x000000cdf900720c */ /* 0x040fe20003f44070 */
[----:B------:R-:W-:Y:S01]  /*7750*/  @!P4 IMAD.MOV R206, RZ, RZ, -R206 ;  /* 0x000000ffffcec224 */ /* 0x000fe200078e0ace */
[----:B------:R-:W-:-:S11]  /*7760*/  ISETP.GT.U32.AND P4, PT, R249, R199, PT ;  /* 0x000000c7f900720c */ /* 0x000fd60003f84070 */
[----:B------:R-:W-:Y:S02]  /*7770*/  @!P2 IADD3 R205, R205, -R249, RZ ;  /* 0x800000f9cdcda210 */ /* 0x000fe40007ffe0ff */
[C---:B------:R-:W-:Y:S01]  /*7780*/  ISETP.GT.U32.AND P2, PT, R249.reuse, R198, PT ;  /* 0x000000c6f900720c */ /* 0x040fe20003f44070 */
[----:B------:R-:W-:Y:S01]  /*7790*/  @!P5 IMAD.MOV R208, RZ, RZ, -R208 ;  /* 0x000000ffffd0d224 */ /* 0x000fe200078e0ad0 */
[----:B------:R-:W-:Y:S01]  /*77a0*/  ISETP.GT.U32.AND P5, PT, R249, R200, PT ;  /* 0x000000c8f900720c */ /* 0x000fe20003fa4070 */
[--C-:B------:R-:W-:Y:S01]  /*77b0*/  @!P4 IMAD.IADD R199, R199, 0x1, -R249.reuse ;  /* 0x00000001c7c7c824 */ /* 0x100fe200078e0af9 */
[----:B------:R-:W-:Y:S02]  /*77c0*/  ISETP.GE.AND P4, PT, R233, RZ, PT ;  /* 0x000000ffe900720c */ /* 0x000fe40003f86270 */
[----:B------:R-:W4:Y:S07]  /*77d0*/  LDL R233, [R1+0x3724] ;  /* 0x0037240001e97983 */ /* 0x000f2e0000100800 */
[----:B------:R-:W-:Y:S01]  /*77e0*/  @!P2 IMAD.IADD R198, R198, 0x1, -R249 ;  /* 0x00000001c6c6a824 */ /* 0x000fe200078e0af9 */
[----:B------:R-:W-:-:S02]  /*77f0*/  ISETP.GE.AND P2, PT, R234, RZ, PT ;  /* 0x000000ffea00720c */ /* 0x000fc40003f46270 */
[----:B------:R-:W4:Y:S01]  /*7800*/  LDL R234, [R1+0x3728] ;  /* 0x0037280001ea7983 */ /* 0x000f220000100800 */
[----:B------:R-:W-:Y:S01]  /*7810*/  @!P1 IMAD.MOV R207, RZ, RZ, -R207 ;  /* 0x000000ffffcf9224 */ /* 0x000fe200078e0acf */
[C---:B------:R-:W-:Y:S01]  /*7820*/  ISETP.GT.U32.AND P1, PT, R249.reuse, R201, PT ;  /* 0x000000c9f900720c */ /* 0x040fe20003f24070 */
[----:B------:R-:W-:Y:S01]  /*7830*/  @!P5 IMAD.IADD R200, R200, 0x1, -R249 ;  /* 0x00000001c8c8d824 */ /* 0x000fe200078e0af9 */
[----:B------:R-:W-:Y:S01]  /*7840*/  ISETP.GE.AND P5, PT, R232, RZ, PT ;  /* 0x000000ffe800720c */ /* 0x000fe20003fa6270 */
[----:B------:R-:W-:Y:S01]  /*7850*/  @!P0 IMAD.MOV R202, RZ, RZ, -R202 ;  /* 0x000000ffffca8224 */ /* 0x000fe200078e0aca */
[----:B------:R-:W4:Y:S01]  /*7860*/  LDL R232, [R1+0x3720] ;  /* 0x0037200001e87983 */ /* 0x000f220000100800 */
[----:B------:R-:W-:-:S04]  /*7870*/  ISETP.GT.U32.AND P0, PT, R249, R196, PT ;  /* 0x000000c4f900720c */ /* 0x000fc80003f04070 */
[----:B------:R-:W-:Y:S01]  /*7880*/  @!P2 IMAD.MOV R203, RZ, RZ, -R203 ;  /* 0x000000ffffcba224 */ /* 0x000fe200078e0acb */
[----:B------:R-:W-:-:S03]  /*7890*/  ISETP.GT.U32.AND P2, PT, R249, R197, PT ;  /* 0x000000c5f900720c */ /* 0x000fc60003f44070 */
[----:B------:R-:W-:-:S04]  /*78a0*/  @!P1 IADD3 R201, R201, -R249, RZ ;  /* 0x800000f9c9c99210 */ /* 0x000fc80007ffe0ff */
[----:B------:R-:W-:Y:S01]  /*78b0*/  @!P3 IADD3 R201, -R201, RZ, RZ ;  /* 0x000000ffc9c9b210 */ /* 0x000fe20007ffe1ff */
[----:B------:R-:W-:Y:S01]  /*78c0*/  @!P0 IMAD.IADD R196, R196, 0x1, -R249 ;  /* 0x00000001c4c48824 */ /* 0x000fe200078e0af9 */
[C---:B------:R-:W-:Y:S02]  /*78d0*/  ISETP.GT.U32.AND P3, PT, R249.reuse, R195, PT ;  /* 0x000000c3f900720c */ /* 0x040fe40003f64070 */
[----:B------:R-:W-:Y:S02]  /*78e0*/  ISETP.GT.U32.AND P0, PT, R249, R190, PT ;  /* 0x000000bef900720c */ /* 0x000fe40003f04070 */
[----:B------:R-:W-:Y:S02]  /*78f0*/  @!P2 IADD3 R197, R197, -R249, RZ ;  /* 0x800000f9c5c5a210 */ /* 0x000fe40007ffe0ff */
[----:B------:R-:W-:-:S07]  /*7900*/  ISETP.GT.U32.AND P2, PT, R249, R191, PT ;  /* 0x000000bff900720c */ /* 0x000fce0003f44070 */
[--C-:B------:R-:W-:Y:S01]  /*7910*/  @!P3 IMAD.IADD R195, R195, 0x1, -R249.reuse ;  /* 0x00000001c3c3b824 */ /* 0x100fe200078e0af9 */
[----:B------:R-:W-:Y:S01]  /*7920*/  ISETP.GT.U32.AND P3, PT, R249, R189, PT ;  /* 0x000000bdf900720c */ /* 0x000fe20003f64070 */
[----:B------:R-:W-:-:S04]  /*7930*/  @!P0 IMAD.IADD R190, R190, 0x1, -R249 ;  /* 0x00000001bebe8824 */ /* 0x000fc800078e0af9 */
[----:B------:R-:W-:-:S08]  /*7940*/  @!P2 IMAD.IADD R191, R191, 0x1, -R249 ;  /* 0x00000001bfbfa824 */ /* 0x000fd000078e0af9 */
[----:B------:R-:W-:Y:S02]  /*7950*/  @!P3 IADD3 R189, R189, -R249, RZ ;  /* 0x800000f9bdbdb210 */ /* 0x000fe40007ffe0ff */
[----:B--2---:R-:W-:Y:S02]  /*7960*/  ISETP.GE.AND P2, PT, R235, RZ, PT ;  /* 0x000000ffeb00720c */ /* 0x004fe40003f46270 */
[----:B------:R-:W2:Y:S01]  /*7970*/  LDL R235, [R1+0x3744] ;  /* 0x0037440001eb7983 */ /* 0x000ea20000100800 */
[----:B---3--:R-:W-:-:S03]  /*7980*/  ISETP.GE.AND P0, PT, R238, RZ, PT ;  /* 0x000000ffee00720c */ /* 0x008fc60003f06270 */
[----:B------:R-:W3:Y:S01]  /*7990*/  LDL R238, [R1+0x3748] ;  /* 0x0037480001ee7983 */ /* 0x000ee20000100800 */
[----:B----4-:R-:W-:-:S03]  /*79a0*/  ISETP.GE.AND P3, PT, R26, RZ, PT ;  /* 0x000000ff1a00720c */ /* 0x010fc60003f66270 */
[----:B------:R-:W4:Y:S01]  /*79b0*/  LDL R26, [R1+0x374c] ;  /* 0x00374c00011a7983 */ /* 0x000f220000100800 */
[C---:B------:R-:W-:Y:S01]  /*79c0*/  ISETP.GT.U32.AND P1, PT, R249.reuse, R194, PT ;  /* 0x000000c2f900720c */ /* 0x040fe20003f24070 */
[----:B------:R-:W-:Y:S01]  /*79d0*/  @!P4 IMAD.MOV R204, RZ, RZ, -R204 ;  /* 0x000000ffffccc224 */ /* 0x000fe200078e0acc */
[----:B------:R-:W-:Y:S02]  /*79e0*/  ISETP.GT.U32.AND P4, PT, R249, R198, PT ;  /* 0x000000c6f900720c */ /* 0x000fe40003f84070 */
[----:B------:R-:W-:-:S09]  /*79f0*/  @!P5 IADD3 R205, -R205, RZ, RZ ;  /* 0x000000ffcdcdd210 */ /* 0x000fd20007ffe1ff */
[--C-:B------:R-:W-:Y:S02]  /*7a00*/  @!P1 IMAD.IADD R194, R194, 0x1, -R249.reuse ;  /* 0x00000001c2c29824 */ /* 0x100fe400078e0af9 */
[----:B------:R-:W-:Y:S01]  /*7a10*/  @!P4 IMAD.IADD R198, R198, 0x1, -R249 ;  /* 0x00000001c6c6c824 */ /* 0x000fe200078e0af9 */
[C---:B------:R-:W-:Y:S02]  /*7a20*/  ISETP.GT.U32.AND P4, PT, R249.reuse, R192, PT ;  /* 0x000000c0f900720c */ /* 0x040fe40003f84070 */
[C---:B------:R-:W-:Y:S02]  /*7a30*/  ISETP.GT.U32.AND P5, PT, R249.reuse, R194, PT ;  /* 0x000000c2f900720c */ /* 0x040fe40003fa4070 */
[----:B------:R-:W-:-:S09]  /*7a40*/  ISETP.GT.U32.AND P1, PT, R249, R199, PT ;  /* 0x000000c7f900720c */ /* 0x000fd20003f24070 */
[--C-:B------:R-:W-:Y:S02]  /*7a50*/  @!P4 IMAD.IADD R192, R192, 0x1, -R249.reuse ;  /* 0x00000001c0c0c824 */ /* 0x100fe400078e0af9 */
[--C-:B------:R-:W-:Y:S02]  /*7a60*/  @!P5 IMAD.IADD R194, R194, 0x1, -R249.reuse ;  /* 0x00000001c2c2d824 */ /* 0x100fe400078e0af9 */
[----:B------:R-:W-:Y:S01]  /*7a70*/  @!P1 IMAD.IADD R199, R199, 0x1, -R249 ;  /* 0x00000001c7c79824 */ /* 0x000fe200078e0af9 */
[----:B------:R-:W-:Y:S02]  /*7a80*/  ISETP.GE.AND P5, PT, R233, RZ, PT ;  /* 0x000000ffe900720c */ /* 0x000fe40003fa6270 */
[----:B------:R-:W4:Y:S01]  /*7a90*/  LDL R233, [R1+0x373c] ;  /* 0x00373c0001e97983 */ /* 0x000f220000100800 */
[----:B------:R-:W-:-:S03]  /*7aa0*/  ISETP.GE.AND P4, PT, R234, RZ, PT ;  /* 0x000000ffea00720c */ /* 0x000fc60003f86270 */
[----:B------:R-:W4:Y:S07]  /*7ab0*/  LDL R234, [R1+0x3740] ;  /* 0x0037400001ea7983 */ /* 0x000f2e0000100800 */
[----:B------:R-:W-:Y:S02]  /*7ac0*/  @!P5 IADD3 R198, -R198, RZ, RZ ;  /* 0x000000ffc6c6d210 */ /* 0x000fe40007ffe1ff */
[----:B------:R-:W-:Y:S02]  /*7ad0*/  ISETP.GT.U32.AND P5, PT, R249, R192, PT ;  /* 0x000000c0f900720c */ /* 0x000fe40003fa4070 */
[----:B------:R-:W-:-:S02]  /*7ae0*/  ISETP.GE.AND P1, PT, R232, RZ, PT ;  /* 0x000000ffe800720c */ /* 0x000fc40003f26270 */
[----:B------:R-:W4:Y:S01]  /*7af0*/  LDL R232, [R1+0x3738] ;  /* 0x0037380001e87983 */ /* 0x000f220000100800 */
[----:B------:R-:W-:Y:S01]  /*7b00*/  @!P4 IMAD.MOV R197, RZ, RZ, -R197 ;  /* 0x000000ffffc5c224 */ /* 0x000fe200078e0ac5 */
[C---:B------:R-:W-:Y:S01]  /*7b10*/  ISETP.GT.U32.AND P4, PT, R249.reuse, R191, PT ;  /* 0x000000bff900720c */ /* 0x040fe20003f84070 */
[----:B------:R-:W-:Y:S01]  /*7b20*/  @!P2 IMAD.MOV R196, RZ, RZ, -R196 ;  /* 0x000000ffffc4a224 */ /* 0x000fe200078e0ac4 */
[----:B------:R-:W-:-:S05]  /*7b30*/  ISETP.GT.U32.AND P2, PT, R249, R190, PT ;  /* 0x000000bef900720c */ /* 0x000fca0003f44070 */
[----:B------:R-:W-:Y:S01]  /*7b40*/  @!P5 IMAD.IADD R192, R192, 0x1, -R249 ;  /* 0x00000001c0c0d824 */ /* 0x000fe200078e0af9 */
[----:B------:R-:W-:-:S05]  /*7b50*/  ISETP.GT.U32.AND P5, PT, R249, R185, PT ;  /* 0x000000b9f900720c */ /* 0x000fca0003fa4070 */
[----:B------:R-:W-:Y:S02]  /*7b60*/  @!P4 IADD3 R191, R191, -R249, RZ ;  /* 0x800000f9bfbfc210 */ /* 0x000fe40007ffe0ff */
[C---:B------:R-:W-:Y:S01]  /*7b70*/  ISETP.GT.U32.AND P4, PT, R249.reuse, R184, PT ;  /* 0x000000b8f900720c */ /* 0x040fe20003f84070 */
[----:B------:R-:W-:Y:S01]  /*7b80*/  @!P2 IMAD.IADD R190, R190, 0x1, -R249 ;  /* 0x00000001bebea824 */ /* 0x000fe200078e0af9 */
[----:B------:R-:W-:-:S04]  /*7b90*/  ISETP.GT.U32.AND P2, PT, R249, R183, PT ;  /* 0x000000b7f900720c */ /* 0x000fc80003f44070 */
[----:B------:R-:W-:-:S07]  /*7ba0*/  @!P5 IMAD.IADD R185, R185, 0x1, -R249 ;  /* 0x00000001b9b9d824 */ /* 0x000fce00078e0af9 */
        /* <DEDUP_REMOVED lines=8> */
[----:B------:R-:W-:Y:S01]  /*7c30*/  @!P6 IMAD.MOV R200, RZ, RZ, -R200 ;  /* 0x000000ffffc8e224 */ /* 0x000fe200078e0ac8 */
[----:B------:R-:W-:Y:S02]  /*7c40*/  ISETP.GT.U32.AND P6, PT, R249, R193, PT ;  /* 0x000000c1f900720c */ /* 0x000fe40003fc4070 */
[----:B------:R-:W-:Y:S01]  /*7c50*/  IABS R225, R227 ;  /* 0x000000e300e17213 */ /* 0x000fe20000000000 */
[----:B------:R-:W-:-:S04]  /*7c60*/  @!P1 IMAD.MOV R199, RZ, RZ, -R199 ;  /* 0x000000ffffc79224 */ /* 0x000fc800078e0ac7 */
[----:B------:R-:W-:-:S06]  /*7c70*/  IMAD.HI.U32 R226, R248, R225, RZ ;  /* 0x000000e1f8e27227 */ /* 0x000fcc00078e00ff */
[----:B------:R-:W-:-:S04]  /*7c80*/  @!P6 IADD3 R193, R193, -R249, RZ ;  /* 0x800000f9c1c1e210 */ /* 0x000fc80007ffe0ff */
[C---:B------:R-:W-:Y:S01]  /*7c90*/  ISETP.GT.U32.AND P1, PT, R249.reuse, R193, PT ;  /* 0x000000c1f900720c */ /* 0x040fe20003f24070 */
[----:B------:R-:W-:Y:S01]  /*7ca0*/  IMAD.MOV R226, RZ, RZ, -R226 ;  /* 0x000000ffffe27224 */ /* 0x000fe200078e0ae2 */
[----:B------:R-:W-:-:S03]  /*7cb0*/  ISETP.GT.U32.AND P6, PT, R249, R188, PT ;  /* 0x000000bcf900720c */ /* 0x000fc60003fc4070 */
[----:B------:R-:W-:Y:S02]  /*7cc0*/  IMAD R212, R249, R226, R225 ;  /* 0x000000e2f9d47224 */ /* 0x000fe400078e02e1 */
[----:B------:R-:W-:-:S04]  /*7cd0*/  IMAD.MOV.U32 R225, RZ, RZ, R194 ;  /* 0x000000ffffe17224 */ /* 0x000fc800078e00c2 */
[----:B------:R-:W-:Y:S01]  /*7ce0*/  @!P3 IMAD.MOV R225, RZ, RZ, -R225 ;  /* 0x000000ffffe1b224 */ /* 0x000fe200078e0ae1 */
[----:B------:R-:W-:Y:S01]  /*7cf0*/  ISETP.GT.U32.AND P3, PT, R249, R187, PT ;  /* 0x000000bbf900720c */ /* 0x000fe20003f64070 */
[--C-:B------:R-:W-:Y:S01]  /*7d00*/  @!P1 IMAD.IADD R193, R193, 0x1, -R249.reuse ;  /* 0x00000001c1c19824 */ /* 0x100fe200078e0af9 */
[----:B------:R-:W-:Y:S01]  /*7d10*/  ISETP.GT.U32.AND P1, PT, R249, R186, PT ;  /* 0x000000baf900720c */ /* 0x000fe20003f24070 */
[----:B------:R-:W-:-:S05]  /*7d20*/  @!P6 IMAD.IADD R188, R188, 0x1, -R249 ;  /* 0x00000001bcbce824 */ /* 0x000fca00078e0af9 */
[----:B------:R-:W-:-:S05]  /*7d30*/  ISETP.GT.U32.AND P6, PT, R249, R188, PT ;  /* 0x000000bcf900720c */ /* 0x000fca0003fc4070 */
[----:B------:R-:W-:Y:S02]  /*7d40*/  @!P3 IADD3 R187, R187, -R249, RZ ;  /* 0x800000f9bbbbb210 */ /* 0x000fe40007ffe0ff */
[----:B------:R-:W-:Y:S01]  /*7d50*/  @!P1 IMAD.IADD R186, R186, 0x1, -R249 ;  /* 0x00000001baba9824 */ /* 0x000fe200078e0af9 */
[----:B------:R-:W-:Y:S02]  /*7d60*/  ISETP.GE.AND P3, PT, R233, RZ, PT ;  /* 0x000000ffe900720c */ /* 0x000fe40003f66270 */
[----:B------:R-:W4:Y:S01]  /*7d70*/  LDL R233, [R1+0x3754] ;  /* 0x0037540001e97983 */ /* 0x000f220000100800 */
[----:B------:R-:W-:-:S03]  /*7d80*/  ISETP.GE.AND P1, PT, R234, RZ, PT ;  /* 0x000000ffea00720c */ /* 0x000fc60003f26270 */
[----:B------:R-:W4:Y:S01]  /*7d90*/  LDL R234, [R1+0x375c] ;  /* 0x00375c0001ea7983 */ /* 0x000f220000100800 */
[----:B------:R-:W-:-:S06]  /*7da0*/  @!P6 IMAD.IADD R188, R188, 0x1, -R249 ;  /* 0x00000001bcbce824 */ /* 0x000fcc00078e0af9 */
[----:B------:R-:W-:Y:S01]  /*7db0*/  @!P3 IMAD.MOV R192, RZ, RZ, -R192 ;  /* 0x000000ffffc0b224 */ /* 0x000fe200078e0ac0 */
[----:B------:R-:W-:Y:S02]  /*7dc0*/  ISETP.GT.U32.AND P3, PT, R249, R186, PT ;  /* 0x000000baf900720c */ /* 0x000fe40003f64070 */
[----:B------:R-:W-:Y:S02]  /*7dd0*/  ISETP.GE.AND P6, PT, R232, RZ, PT ;  /* 0x000000ffe800720c */ /* 0x000fe40003fc6270 */
[----:B------:R-:W4:Y:S01]  /*7de0*/  LDL R232, [R1+0x3750] ;  /* 0x0037500001e87983 */ /* 0x000f220000100800 */
[----:B------:R-:W-:Y:S02]  /*7df0*/  @!P1 IADD3 R191, -R191, RZ, RZ ;  /* 0x000000ffbfbf9210 */ /* 0x000fe40007ffe1ff */
[----:B------:R-:W-:-:S06]  /*7e00*/  ISETP.GT.U32.AND P1, PT, R249, R185, PT ;  /* 0x000000b9f900720c */ /* 0x000fcc0003f24070 */
[----:B------:R-:W-:Y:S01]  /*7e10*/  @!P3 IMAD.IADD R186, R186, 0x1, -R249 ;  /* 0x00000001babab824 */ /* 0x000fe200078e0af9 */
[C---:B------:R-:W-:Y:S01]  /*7e20*/  ISETP.GT.U32.AND P3, PT, R249.reuse, R179, PT ;  /* 0x000000b3f900720c */ /* 0x040fe20003f64070 */
[----:B------:R-:W-:Y:S01]  /*7e30*/  @!P6 IMAD.MOV R193, RZ, RZ, -R193 ;  /* 0x000000ffffc1e224 */ /* 0x000fe200078e0ac1 */
[----:B------:R-:W-:-:S04]  /*7e40*/  ISETP.GT.U32.AND P6, PT, R249, R184, PT ;  /* 0x000000b8f900720c */ /* 0x000fc80003fc4070 */
[----:B------:R-:W-:Y:S01]  /*7e50*/  @!P1 IMAD.IADD R185, R185, 0x1, -R249 ;  /* 0x00000001b9b99824 */ /* 0x000fe200078e0af9 */
[----:B------:R-:W-:Y:S02]  /*7e60*/  ISETP.GT.U32.AND P1, PT, R249, R178, PT ;  /* 0x000000b2f900720c */ /* 0x000fe40003f24070 */
[----:B------:R-:W-:-:S04]  /*7e70*/  IADD3 R251, R15, 0xf5, RZ ;  /* 0x000000f50ffb7810 */ /* 0x000fc80007ffe0ff */
[----:B------:R-:W-:Y:S02]  /*7e80*/  @!P3 IADD3 R179, R179, -R249, RZ ;  /* 0x800000f9b3b3b210 */ /* 0x000fe40007ffe0ff */
[----:B------:R-:W-:Y:S01]  /*7e90*/  @!P6 IMAD.IADD R184, R184, 0x1, -R249 ;  /* 0x00000001b8b8e824 */ /* 0x000fe200078e0af9 */
[----:B------:R-:W-:Y:S01]  /*7ea0*/  STL [R1+0x3918], R251 ;  /* 0x003918fb01007387 */ /* 0x000fe20000100800 */
[----:B------:R-:W-:-:S03]  /*7eb0*/  ISETP.GT.U32.AND P6, PT, R249, R177, PT ;  /* 0x000000b1f900720c */ /* 0x000fc60003fc4070 */
[----:B------:R-:W-:-:S10]  /*7ec0*/  @!P1 IMAD.IADD R178, R178, 0x1, -R249 ;  /* 0x00000001b2b29824 */ /* 0x000fd400078e0af9 */
        /* <DEDUP_REMOVED lines=27> */
[----:B------:R-:W-:Y:S02]  /*8080*/  @!P5 IMAD.IADD R182, R182, 0x1, -R249 ;  /* 0x00000001b6b6d824 */ /* 0x000fe400078e0af9 */
[----:B------:R-:W-:Y:S01]  /*8090*/  @!P3 IMAD.MOV R184, RZ, RZ, -R184 ;  /* 0x000000ffffb8b224 */ /* 0x000fe200078e0ab8 */
[----:B------:R-:W-:Y:S02]  /*80a0*/  ISETP.GE.AND P5, PT, R232, RZ, PT ;  /* 0x000000ffe800720c */ /* 0x000fe40003fa6270 */
[----:B------:R-:W4:Y:S01]  /*80b0*/  LDL R232, [R1+0x376c] ;  /* 0x00376c0001e87983 */ /* 0x000f220000100800 */
[C---:B------:R-:W-:Y:S02]  /*80c0*/  ISETP.GT.U32.AND P3, PT, R249.reuse, R178, PT ;  /* 0x000000b2f900720c */ /* 0x040fe40003f64070 */
[----:B------:R-:W-:Y:S01]  /*80d0*/  @!P0 IMAD.MOV R185, RZ, RZ, -R185 ;  /* 0x000000ffffb98224 */ /* 0x000fe200078e0ab9 */
[----:B------:R-:W-:-:S03]  /*80e0*/  ISETP.GT.U32.AND P0, PT, R249, R179, PT ;  /* 0x000000b3f900720c */ /* 0x000fc60003f04070 */
[----:B------:R-:W-:-:S04]  /*80f0*/  @!P4 IADD3 R183, R183, -R249, RZ ;  /* 0x800000f9b7b7c210 */ /* 0x000fc80007ffe0ff */
[----:B------:R-:W-:Y:S02]  /*8100*/  @!P1 IADD3 R183, -R183, RZ, RZ ;  /* 0x000000ffb7b79210 */ /* 0x000fe40007ffe1ff */
[C---:B------:R-:W-:Y:S01]  /*8110*/  ISETP.GT.U32.AND P1, PT, R249.reuse, R177, PT ;  /* 0x000000b1f900720c */ /* 0x040fe20003f24070 */
[----:B------:R-:W-:Y:S01]  /*8120*/  @!P3 IMAD.IADD R178, R178, 0x1, -R249 ;  /* 0x00000001b2b2b824 */ /* 0x000fe200078e0af9 */
        /* <DEDUP_REMOVED lines=439> */
[----:B------:R-:W-:Y:S01]  /*9ca0*/  @!P1 IMAD.IADD R119, R119, 0x1, -R249 ;  /* 0x0000000177779824 */ /* 0x000fe200078e0af9 */
[----:B------:R-:W-:Y:S02]  /*9cb0*/  ISETP.GT.U32.AND P1, PT, R249, R112, PT ;  /* 0x00000070f900720c */ /* 0x000fe40003f24070 */
[----:B------:R-:W-:-:S05]  /*9cc0*/  @!P4 IADD3 R118, R118, -R249, RZ ;  /* 0x800000f97676c210 */ /* 0x000fca0007ffe0ff */
[----:B------:R-:W-:Y:S01]  /*9cd0*/  @!P5 IMAD.IADD R113, R113, 0x1, -R249 ;  /* 0x000000017171d824 */ /* 0x000fe200078e0af9 */
[----:B------:R-:W-:-:S05]  /*9ce0*/  ISETP.GT.U32.AND P4, PT, R249, R111, PT ;  /* 0x0000006ff900720c */ /* 0x000fca0003f84070 */
[----:B------:R-:W-:-:S08]  /*9cf0*/  @!P1 IMAD.IADD R112, R112, 0x1, -R249 ;  /* 0x0000000170709824 */ /* 0x000fd000078e0af9 */
[----:B------:R-:W-:Y:S01]  /*9d00*/  @!P4 IMAD.IADD R111, R111, 0x1, -R249 ;  /* 0x000000016f6fc824 */ /* 0x000fe200078e0af9 */
[----:B--2---:R-:W-:Y:S02]  /*9d10*/  ISETP.GE.AND P5, PT, R235, RZ, PT ;  /* 0x000000ffeb00720c */ /* 0x004fe40003fa6270 */
[----:B------:R-:W2:Y:S01]  /*9d20*/  LDL R235, [R1+0x3888] ;  /* 0x0038880001eb7983 */ /* 0x000ea20000100800 */
[----:B---3--:R-:W-:-:S03]  /*9d30*/  ISETP.GE.AND P1, PT, R238, RZ, PT ;  /* 0x000000ffee00720c */ /* 0x008fc60003f26270 */
[----:B------:R-:W3:Y:S01]  /*9d40*/  LDL R238, [R1+0x3890] ;  /* 0x0038900001ee7983 */ /* 0x000ee20000100800 */
[----:B----4-:R-:W-:-:S03]  /*9d50*/  ISETP.GE.AND P4, PT, R26, RZ, PT ;  /* 0x000000ff1a00720c */ /* 0x010fc60003f86270 */
[----:B------:R-:W4:Y:S01]  /*9d60*/  LDL R26, [R1+0x389c] ;  /* 0x00389c00011a7983 */ /* 0x000f220000100800 */
[----:B------:R-:W-:Y:S01]  /*9d70*/  @!P6 IMAD.MOV R128, RZ, RZ, -R128 ;  /* 0x000000ffff80e224 */ /* 0x000fe200078e0a80 */
[----:B------:R-:W-:Y:S01]  /*9d80*/  ISETP.GT.U32.AND P6, PT, R249, R121, PT ;  /* 0x00000079f900720c */ /* 0x000fe20003fc4070 */
[----:B------:R-:W-:-:S12]  /*9d90*/  @!P3 IMAD.MOV R127, RZ, RZ, -R127 ;  /* 0x000000ffff7fb224 */ /* 0x000fd800078e0a7f */
[----:B------:R-:W-:-:S04]  /*9da0*/  @!P6 IADD3 R121, R121, -R249, RZ ;  /* 0x800000f97979e210 */ /* 0x000fc80007ffe0ff */
[C---:B------:R-:W-:Y:S02]  /*9db0*/  ISETP.GT.U32.AND P3, PT, R249.reuse, R121, PT ;  /* 0x00000079f900720c */ /* 0x040fe40003f64070 */
[C---:B------:R-:W-:Y:S02]  /*9dc0*/  ISETP.GT.U32.AND P6, PT, R249.reuse, R116, PT ;  /* 0x00000074f900720c */ /* 0x040fe40003fc4070 */
[----:B------:R-:W-:Y:S02]  /*9dd0*/  @!P0 IADD3 R122, -R122, RZ, RZ ;  /* 0x000000ff7a7a8210 */ /* 0x000fe40007ffe1ff */
[----:B------:R-:W-:-:S07]  /*9de0*/  ISETP.GT.U32.AND P0, PT, R249, R115, PT ;  /* 0x00000073f900720c */ /* 0x000fce0003f04070 */
[--C-:B------:R-:W-:Y:S01]  /*9df0*/  @!P3 IMAD.IADD R121, R121, 0x1, -R249.reuse ;  /* 0x000000017979b824 */ /* 0x100fe200078e0af9 */
[----:B------:R-:W-:Y:S01]  /*9e00*/  ISETP.GT.U32.AND P3, PT, R249, R114, PT ;  /* 0x00000072f900720c */ /* 0x000fe20003f64070 */
[----:B------:R-:W-:-:S04]  /*9e10*/  @!P6 IMAD.IADD R116, R116, 0x1, -R249 ;  /* 0x000000017474e824 */ /* 0x000fc800078e0af9 */
[----:B------:R-:W-:Y:S01]  /*9e20*/  @!P0 IMAD.IADD R115, R115, 0x1, -R249 ;  /* 0x0000000173738824 */ /* 0x000fe200078e0af9 */
[----:B------:R-:W-:-:S07]  /*9e30*/  ISETP.GT.U32.AND P6, PT, R249, R116, PT ;  /* 0x00000074f900720c */ /* 0x000fce0003fc4070 */
[----:B------:R-:W-:Y:S02]  /*9e40*/  @!P3 IADD3 R114, R114, -R249, RZ ;  /* 0x800000f97272b210 */ /* 0x000fe40007ffe0ff */
[----:B------:R-:W-:Y:S02]  /*9e50*/  ISETP.GE.AND P0, PT, R233, RZ, PT ;  /* 0x000000ffe900720c */ /* 0x000fe40003f06270 */
[----:B------:R-:W4:Y:S01]  /*9e60*/  LDL R233, [R1+0x3884] ;  /* 0x0038840001e97983 */ /* 0x000f220000100800 */
[----:B------:R-:W-:-:S03]  /*9e70*/  ISETP.GE.AND P3, PT, R234, RZ, PT ;  /* 0x000000ffea00720c */ /* 0x000fc60003f66270 */
[----:B------:R-:W4:Y:S01]  /*9e80*/  LDL R234, [R1+0x388c] ;  /* 0x00388c0001ea7983 */ /* 0x000f220000100800 */
[----:B------:R-:W-:-:S06]  /*9e90*/  @!P6 IMAD.IADD R116, R116, 0x1, -R249 ;  /* 0x000000017474e824 */ /* 0x000fcc00078e0af9 */
[----:B------:R-:W-:Y:S01]  /*9ea0*/  @!P0 IMAD.MOV R120, RZ, RZ, -R120 ;  /* 0x000000ffff788224 */ /* 0x000fe200078e0a78 */
[C---:B------:R-:W-:Y:S02]  /*9eb0*/  ISETP.GT.U32.AND P0, PT, R249.reuse, R114, PT ;  /* 0x00000072f900720c */ /* 0x040fe40003f04070 */
[----:B------:R-:W-:Y:S02]  /*9ec0*/  ISETP.GE.AND P6, PT, R232, RZ, PT ;  /* 0x000000ffe800720c */ /* 0x000fe40003fc6270 */
[----:B------:R-:W4:Y:S01]  /*9ed0*/  LDL R232, [R1+0x3878] ;  /* 0x0038780001e87983 */ /* 0x000f220000100800 */
[----:B------:R-:W-:Y:S01]  /*9ee0*/  @!P3 IMAD.MOV R119, RZ, RZ, -R119 ;  /* 0x000000ffff77b224 */ /* 0x000fe200078e0a77 */
[----:B------:R-:W-:-:S07]  /*9ef0*/  ISETP.GT.U32.AND P3, PT, R249, R113, PT ;  /* 0x00000071f900720c */ /* 0x000fce0003f64070 */
[----:B------:R-:W-:Y:S02]  /*9f00*/  @!P0 IADD3 R114, R114, -R249, RZ ;  /* 0x800000f972728210 */ /* 0x000fe40007ffe0ff */
[----:B------:R-:W-:Y:S01]  /*9f10*/  @!P6 IMAD.MOV R121, RZ, RZ, -R121 ;  /* 0x000000ffff79e224 */ /* 0x000fe200078e0a79 */
[C---:B------:R-:W-:Y:S02]  /*9f20*/  ISETP.GT.U32.AND P6, PT, R249.reuse, R112, PT ;  /* 0x00000070f900720c */ /* 0x040fe40003fc4070 */
[----:B------:R-:W-:Y:S01]  /*9f30*/  ISETP.GT.U32.AND P0, PT, R249, R107, PT ;  /* 0x0000006bf900720c */ /* 0x000fe20003f04070 */
[----:B------:R-:W-:Y:S01]  /*9f40*/  @!P3 IMAD.IADD R113, R113, 0x1, -R249 ;  /* 0x000000017171b824 */ /* 0x000fe200078e0af9 */
[----:B------:R-:W-:Y:S02]  /*9f50*/  ISETP.GT.U32.AND P3, PT, R249, R106, PT ;  /* 0x0000006af900720c */ /* 0x000fe40003f64070 */
[----:B------:R-:W-:-:S07]  /*9f60*/  IADD3 R222, R15, 0xf9, RZ ;  /* 0x000000f90fde7810 */ /* 0x000fce0007ffe0ff */
[--C-:B------:R-:W-:Y:S01]  /*9f70*/  @!P6 IMAD.IADD R112, R112, 0x1, -R249.reuse ;  /* 0x000000017070e824 */ /* 0x100fe200078e0af9 */
[----:B------:R-:W-:Y:S01]  /*9f80*/  STL [R1+0x38b0], R222 ;  /* 0x0038b0de01007387 */ /* 0x000fe20000100800 */
[----:B------:R-:W-:Y:S01]  /*9f90*/  @!P0 IMAD.IADD R107, R107, 0x1, -R249 ;  /* 0x000000016b6b8824 */ /* 0x000fe200078e0af9 */
[----:B------:R-:W-:Y:S01]  /*9fa0*/  ISETP.GT.U32.AND P6, PT, R249, R105, PT ;  /* 0x00000069f900720c */ /* 0x000fe20003fc4070 */
[----:B------:R-:W-:Y:S01]  /*9fb0*/  @!P2 IMAD.MOV R123, RZ, RZ, -R123 ;  /* 0x000000ffff7ba224 */ /* 0x000fe200078e0a7b */
[----:B------:R-:W-:Y:S01]  /*9fc0*/  @!P5 IADD3 R118, -R118, RZ, RZ ;  /* 0x000000ff7676d210 */ /* 0x000fe20007ffe1ff */
[----:B------:R-:W-:Y:S01]  /*9fd0*/  @!P4 IMAD.MOV R116, RZ, RZ, -R116 ;  /* 0x000000ffff74c224 */ /* 0x000fe200078e0a74 */
[----:B------:R-:W-:Y:S01]  /*9fe0*/  @!P3 IADD3 R106, R106, -R249, RZ ;  /* 0x800000f96a6ab210 */ /* 0x000fe20007ffe0ff */
[----:B------:R-:W4:Y:S08]  /*9ff0*/  LDL R236, [R1+0x38b4] ;  /* 0x0038b40001ec7983 */ /* 0x000f300000100800 */
        /* <DEDUP_REMOVED lines=8> */
[----:B------:R-:W-:Y:S01]  /*a080*/  @!P2 IMAD.IADD R117, R117, 0x1, -R249 ;  /* 0x000000017575a824 */ /* 0x000fe200078e0af9 */
[----:B------:R-:W-:-:S13]  /*a090*/  ISETP.GT.U32.AND P2, PT, R249, R110, PT ;  /* 0x0000006ef900720c */ /* 0x000fda0003f44070 */
[----:B------:R-:W-:Y:S02]  /*a0a0*/  @!P2 IADD3 R110, R110, -R249, RZ ;  /* 0x800000f96e6ea210 */ /* 0x000fe40007ffe0ff */
[C---:B------:R-:W-:Y:S02]  /*a0b0*/  ISETP.GT.U32.AND P2, PT, R249.reuse, R115, PT ;  /* 0x00000073f900720c */ /* 0x040fe40003f44070 */
[----:B------:R-:W-:-:S11]  /*a0c0*/  ISETP.GT.U32.AND P4, PT, R249, R109, PT ;  /* 0x0000006df900720c */ /* 0x000fd60003f84070 */
[--C-:B------:R-:W-:Y:S01]  /*a0d0*/  @!P2 IMAD.IADD R115, R115, 0x1, -R249.reuse ;  /* 0x000000017373a824 */ /* 0x100fe200078e0af9 */
        /* <DEDUP_REMOVED lines=8> */
[----:B------:R-:W-:Y:S01]  /*a160*/  @!P5 IADD3 R110, R110, -R249, RZ ;  /* 0x800000f96e6ed210 */ /* 0x000fe20007ffe0ff */
[----:B------:R-:W-:Y:S01]  /*a170*/  @!P0 IMAD.MOV R112, RZ, RZ, -R112 ;  /* 0x000000ffff708224 */ /* 0x000fe200078e0a70 */
[C---:B------:R-:W-:Y:S02]  /*a180*/  ISETP.GT.U32.AND P0, PT, R249.reuse, R106, PT ;  /* 0x0000006af900720c */ /* 0x040fe40003f04070 */
[----:B------:R-:W-:Y:S01]  /*a190*/  ISETP.GE.AND P5, PT, R232, RZ, PT ;  /* 0x000000ffe800720c */ /* 0x000fe20003fa6270 */
[----:B------:R-:W-:Y:S01]  /*a1a0*/  @!P1 IMAD.MOV R117, RZ, RZ, -R117 ;  /* 0x000000ffff759224 */ /* 0x000fe200078e0a75 */
[----:B------:R-:W4:Y:S04]  /*a1b0*/  LDL R232, [R1+0x38a0] ;  /* 0x0038a00001e87983 */ /* 0x000f280000100800 */
[----:B------:R-:W-:Y:S01]  /*a1c0*/  @!P2 IMAD.MOV R113, RZ, RZ, -R113 ;  /* 0x000000ffff71a224 */ /* 0x000fe200078e0a71 */
[----:B------:R-:W-:-:S04]  /*a1d0*/  ISETP.GT.U32.AND P2, PT, R249, R107, PT ;  /* 0x0000006bf900720c */ /* 0x000fc80003f44070 */
[----:B------:R-:W-:Y:S02]  /*a1e0*/  @!P0 IADD3 R106, R106, -R249, RZ ;  /* 0x800000f96a6a8210 */ /* 0x000fe40007ffe0ff */
[----:B------:R-:W-:Y:S01]  /*a1f0*/  @!P5 IMAD.MOV R115, RZ, RZ, -R115 ;  /* 0x000000ffff73d224 */ /* 0x000fe200078e0a73 */
[C---:B------:R-:W-:Y:S02]  /*a200*/  ISETP.GT.U32.AND P5, PT, R249.reuse, R105, PT ;  /* 0x00000069f900720c */ /* 0x040fe40003fa4070 */
[----:B------:R-:W-:-:S04]  /*a210*/  ISETP.GT.U32.AND P0, PT, R249, R100, PT ;  /* 0x00000064f900720c */ /* 0x000fc80003f04070 */
[----:B------:R-:W-:Y:S01]  /*a220*/  @!P2 IMAD.IADD R107, R107, 0x1, -R249 ;  /* 0x000000016b6ba824 */ /* 0x000fe200078e0af9 */
[----:B------:R-:W-:-:S06]  /*a230*/  ISETP.GT.U32.AND P2, PT, R249, R101, PT ;  /* 0x00000065f900720c */ /* 0x000fcc0003f44070 */
[--C-:B------:R-:W-:Y:S01]  /*a240*/  @!P5 IMAD.IADD R105, R105, 0x1, -R249.reuse ;  /* 0x000000016969d824 */ /* 0x100fe200078e0af9 */
[----:B------:R-:W-:Y:S01]  /*a250*/  ISETP.GT.U32.AND P5, PT, R249, R99, PT ;  /* 0x00000063f900720c */ /* 0x000fe20003fa4070 */
[----:B------:R-:W-:-:S05]  /*a260*/  @!P0 IMAD.IADD R100, R100, 0x1, -R249 ;  /* 0x0000000164648824 */ /* 0x000fca00078e0af9 */
[----:B------:R-:W-:-:S07]  /*a270*/  @!P2 IMAD.IADD R101, R101, 0x1, -R249 ;  /* 0x000000016565a824 */ /* 0x000fce00078e0af9 */
[----:B------:R-:W-:Y:S01]  /*a280*/  @!P5 IMAD.IADD R99, R99, 0x1, -R249 ;  /* 0x000000016363d824 */ /* 0x000fe200078e0af9 */
[----:B--2---:R-:W-:Y:S02]  /*a290*/  ISETP.GE.AND P2, PT, R235, RZ, PT ;  /* 0x000000ffeb00720c */ /* 0x004fe40003f46270 */
[----:B------:R-:W2:Y:S01]  /*a2a0*/  LDL R235, [R1+0x38c4] ;  /* 0x0038c40001eb7983 */ /* 0x000ea20000100800 */
[----:B---3--:R-:W-:-:S03]  /*a2b0*/  ISETP.GE.AND P0, PT, R238, RZ, PT ;  /* 0x000000ffee00720c */ /* 0x008fc60003f06270 */
[----:B------:R-:W3:Y:S01]  /*a2c0*/  LDL R238, [R1+0x38bc] ;  /* 0x0038bc0001ee7983 */ /* 0x000ee20000100800 */
[----:B----4-:R-:W-:-:S03]  /*a2d0*/  ISETP.GE.AND P5, PT, R26, RZ, PT ;  /* 0x000000ff1a00720c */ /* 0x010fc60003fa6270 */
[----:B------:R-:W4:Y:S01]  /*a2e0*/  LDL R26, [R1+0x38d0] ;  /* 0x0038d000011a7983 */ /* 0x000f220000100800 */
[C---:B------:R-:W-:Y:S02]  /*a2f0*/  ISETP.GT.U32.AND P1, PT, R249.reuse, R111, PT ;  /* 0x0000006ff900720c */ /* 0x040fe40003f24070 */
[----:B------:R-:W-:Y:S02]  /*a300*/  @!P4 IADD3 R114, -R114, RZ, RZ ;  /* 0x000000ff7272c210 */ /* 0x000fe40007ffe1ff */
[----:B------:R-:W-:-:S09]  /*a310*/  ISETP.GT.U32.AND P4, PT, R249, R108, PT ;  /* 0x0000006cf900720c */ /* 0x000fd20003f84070 */
[----:B------:R-:W-:Y:S01]  /*a320*/  @!P1 IMAD.IADD R111, R111, 0x1, -R249 ;  /* 0x000000016f6f9824 */ /* 0x000fe200078e0af9 */
[----:B------:R-:W-:-:S03]  /*a330*/  ISETP.GT.U32.AND P1, PT, R249, R104, PT ;  /* 0x00000068f900720c */ /* 0x000fc60003f24070 */
[----:B------:R-:W-:Y:S02]  /*a340*/  @!P3 IMAD.MOV R111, RZ, RZ, -R111 ;  /* 0x000000ffff6fb224 */ /* 0x000fe400078e0a6f */
[----:B------:R-:W-:Y:S01]  /*a350*/  @!P4 IMAD.IADD R108, R108, 0x1, -R249 ;  /* 0x000000016c6cc824 */ /* 0x000fe200078e0af9 */
[----:B------:R-:W-:-:S07]  /*a360*/  ISETP.GT.U32.AND P4, PT, R249, R102, PT ;  /* 0x00000066f900720c */ /* 0x000fce0003f84070 */
[----:B------:R-:W-:-:S05]  /*a370*/  @!P1 IMAD.IADD R104, R104, 0x1, -R249 ;  /* 0x0000000168689824 */ /* 0x000fca00078e0af9 */
[C---:B------:R-:W-:Y:S02]  /*a380*/  ISETP.GT.U32.AND P3, PT, R249.reuse, R104, PT ;  /* 0x00000068f900720c */ /* 0x040fe40003f64070 */
[----:B------:R-:W-:Y:S02]  /*a390*/  @!P6 IADD3 R110, -R110, RZ, RZ ;  /* 0x000000ff6e6ee210 */ /* 0x000fe40007ffe1ff */
[----:B------:R-:W-:Y:S02]  /*a3a0*/  ISETP.GT.U32.AND P6, PT, R249, R103, PT ;  /* 0x00000067f900720c */ /* 0x000fe40003fc4070 */
[----:B------:R-:W-:-:S07]  /*a3b0*/  @!P4 IADD3 R102, R102, -R249, RZ ;  /* 0x800000f96666c210 */ /* 0x000fce0007ffe0ff */
[----:B------:R-:W-:Y:S01]  /*a3c0*/  @!P3 IMAD.IADD R104, R104, 0x1, -R249 ;  /* 0x000000016868b824 */ /* 0x000fe200078e0af9 */
[----:B------:R-:W-:Y:S02]  /*a3d0*/  ISETP.GE.AND P3, PT, R233, RZ, PT ;  /* 0x000000ffe900720c */ /* 0x000fe40003f66270 */
[----:B------:R-:W4:Y:S01]  /*a3e0*/  LDL R233, [R1+0x38c0] ;  /* 0x0038c00001e97983 */ /* 0x000f220000100800 */
[----:B------:R-:W-:-:S03]  /*a3f0*/  ISETP.GE.AND P4, PT, R234, RZ, PT ;  /* 0x000000ffea00720c */ /* 0x000fc60003f86270 */
[----:B------:R-:W4:Y:S01]  /*a400*/  LDL R234, [R1+0x38c8] ;  /* 0x0038c80001ea7983 */ /* 0x000f220000100800 */
[----:B------:R-:W-:Y:S01]  /*a410*/  @!P6 IMAD.IADD R103, R103, 0x1, -R249 ;  /* 0x000000016767e824 */ /* 0x000fe200078e0af9 */
[----:B------:R-:W-:-:S05]  /*a420*/  ISETP.GT.U32.AND P6, PT, R249, R98, PT ;  /* 0x00000062f900720c */ /* 0x000fca0003fc4070 */
[----:B------:R-:W-:Y:S01]  /*a430*/  @!P3 IMAD.MOV R108, RZ, RZ, -R108 ;  /* 0x000000ffff6cb224 */ /* 0x000fe200078e0a6c */
[----:B------:R-:W-:Y:S02]  /*a440*/  ISETP.GT.U32.AND P3, PT, R249, R102, PT ;  /* 0x00000066f900720c */ /* 0x000fe40003f64070 */
[----:B------:R-:W-:Y:S02]  /*a450*/  @!P4 IADD3 R107, -R107, RZ, RZ ;  /* 0x000000ff6b6bc210 */ /* 0x000fe40007ffe1ff */
[----:B------:R-:W-:-:S03]  /*a460*/  ISETP.GT.U32.AND P4, PT, R249, R101, PT ;  /* 0x00000065f900720c */ /* 0x000fc60003f84070 */
[----:B------:R-:W-:Y:S02]  /*a470*/  @!P6 IMAD.IADD R98, R98, 0x1, -R249 ;  /* 0x000000016262e824 */ /* 0x000fe400078e0af9 */
[----:B------:R-:W-:Y:S01]  /*a480*/  @!P2 IMAD.MOV R106, RZ, RZ, -R106 ;  /* 0x000000ffff6aa224 */ /* 0x000fe200078e0a6a */
[----:B------:R-:W-:-:S03]  /*a490*/  ISETP.GT.U32.AND P2, PT, R249, R100, PT ;  /* 0x00000064f900720c */ /* 0x000fc60003f44070 */
[--C-:B------:R-:W-:Y:S01]  /*a4a0*/  @!P3 IMAD.IADD R102, R102, 0x1, -R249.reuse ;  /* 0x000000016666b824 */ /* 0x100fe200078e0af9 */
[C---:B------:R-:W-:Y:S02]  /*a4b0*/  ISETP.GT.U32.AND P6, PT, R249.reuse, R98, PT ;  /* 0x00000062f900720c */ /* 0x040fe40003fc4070 */
[----:B------:R-:W-:Y:S01]  /*a4c0*/  ISETP.GT.U32.AND P3, PT, R249, R95, PT ;  /* 0x0000005ff900720c */ /* 0x000fe20003f64070 */
[----:B------:R-:W-:Y:S01]  /*a4d0*/  @!P4 IMAD.IADD R101, R101, 0x1, -R249 ;  /* 0x000000016565c824 */ /* 0x000fe200078e0af9 */
[----:B------:R-:W-:-:S05]  /*a4e0*/  ISETP.GT.U32.AND P4, PT, R249, R94, PT ;  /* 0x0000005ef900720c */ /* 0x000fca0003f84070 */
[----:B------:R-:W-:Y:S01]  /*a4f0*/  @!P2 IMAD.IADD R100, R100, 0x1, -R249 ;  /* 0x000000016464a824 */ /* 0x000fe200078e0af9 */
[----:B------:R-:W-:-:S03]  /*a500*/  ISETP.GT.U32.AND P2, PT, R249, R93, PT ;  /* 0x0000005df900720c */ /* 0x000fc60003f44070 */
[--C-:B------:R-:W-:Y:S01]  /*a510*/  @!P6 IMAD.IADD R98, R98, 0x1, -R249.reuse ;  /* 0x000000016262e824 */ /* 0x100fe200078e0af9 */
[----:B------:R-:W-:Y:S02]  /*a520*/  ISETP.GE.AND P6, PT, R236, RZ, PT ;  /* 0x000000ffec00720c */ /* 0x000fe40003fc6270 */
[----:B------:R-:W-:Y:S01]  /*a530*/  @!P3 IADD3 R95, R95, -R249, RZ ;  /* 0x800000f95f5fb210 */ /* 0x000fe20007ffe0ff */
[----:B------:R-:W4:Y:S01]  /*a540*/  LDL R236, [R1+0x38d4] ;  /* 0x0038d40001ec7983 */ /* 0x000f220000100800 */
[----:B------:R-:W-:-:S05]  /*a550*/  @!P4 IMAD.IADD R94, R94, 0x1, -R249 ;  /* 0x000000015e5ec824 */ /* 0x000fca00078e0af9 */
[----:B------:R-:W-:Y:S01]  /*a560*/  @!P2 IMAD.IADD R93, R93, 0x1, -R249 ;  /* 0x000000015d5da824 */ /* 0x000fe200078e0af9 */
[----:B--2---:R-:W-:Y:S02]  /*a570*/  ISETP.GE.AND P3, PT, R235, RZ, PT ;  /* 0x000000ffeb00720c */ /* 0x004fe40003f66270 */
[----:B------:R-:W2:Y:S01]  /*a580*/  LDL R235, [R1+0x38e0] ;  /* 0x0038e00001eb7983 */ /* 0x000ea20000100800 */
[----:B---3--:R-:W-:-:S03]  /*a590*/  ISETP.GE.AND P4, PT, R238, RZ, PT ;  /* 0x000000ffee00720c */ /* 0x008fc60003f86270 */
[----:B------:R-:W3:Y:S01]  /*a5a0*/  LDL R238, [R1+0x38e8] ;  /* 0x0038e80001ee7983 */ /* 0x000ee20000100800 */
[----:B----4-:R-:W-:-:S03]  /*a5b0*/  ISETP.GE.AND P2, PT, R26, RZ, PT ;  /* 0x000000ff1a00720c */ /* 0x010fc60003f46270 */
[----:B------:R-:W4:Y:S01]  /*a5c0*/  LDL R26, [R1+0x38ec] ;  /* 0x0038ec00011a7983 */ /* 0x000f220000100800 */
[----:B------:R-:W-:-:S13]  /*a5d0*/  ISETP.GT.U32.AND P1, PT, R249, R109, PT ;  /* 0x0000006df900720c */ /* 0x000fda0003f24070 */
[----:B------:R-:W-:Y:S01]  /*a5e0*/  @!P1 IMAD.IADD R109, R109, 0x1, -R249 ;  /* 0x000000016d6d9824 */ /* 0x000fe200078e0af9 */
[----:B------:R-:W-:-:S13]  /*a5f0*/  ISETP.GE.AND P1, PT, R232, RZ, PT ;  /* 0x000000ffe800720c */ /* 0x000fda0003f26270 */
[----:B------:R-:W-:Y:S01]  /*a600*/  @!P1 IMAD.MOV R109, RZ, RZ, -R109 ;  /* 0x000000ffff6d9224 */ /* 0x000fe200078e0a6d */
[C---:B------:R-:W-:Y:S01]  /*a610*/  ISETP.GT.U32.AND P1, PT, R249.reuse, R103, PT ;  /* 0x00000067f900720c */ /* 0x040fe20003f24070 */
[----:B------:R-:W-:Y:S01]  /*a620*/  @!P5 IMAD.MOV R104, RZ, RZ, -R104 ;  /* 0x000000ffff68d224 */ /* 0x000fe200078e0a68 */
[----:B------:R-:W-:Y:S01]  /*a630*/  ISETP.GT.U32.AND P5, PT, R249, R97, PT ;  /* 0x00000061f900720c */ /* 0x000fe20003fa4070 */
[----:B------:R-:W-:-:S10]  /*a640*/  @!P0 IMAD.MOV R105, RZ, RZ, -R105 ;  /* 0x000000ffff698224 */ /* 0x000fd400078e0a69 */
[----:B------:R-:W-:Y:S02]  /*a650*/  @!P1 IADD3 R103, R103, -R249, RZ ;  /* 0x800000f967679210 */ /* 0x000fe40007ffe0ff */
[C---:B------:R-:W-:Y:S02]  /*a660*/  ISETP.GT.U32.AND P1, PT, R249.reuse, R96, PT ;  /* 0x00000060f900720c */ /* 0x040fe40003f24070 */
[----:B------:R-:W-:Y:S01]  /*a670*/  ISETP.GT.U32.AND P0, PT, R249, R99, PT ;  /* 0x00000063f900720c */ /* 0x000fe20003f04070 */
[--C-:B------:R-:W-:Y:S01]  /*a680*/  @!P5 IMAD.IADD R97, R97, 0x1, -R249.reuse ;  /* 0x000000016161d824 */ /* 0x100fe200078e0af9 */
[----:B------:R-:W-:Y:S02]  /*a690*/  ISETP.GE.AND P5, PT, R233, RZ, PT ;  /* 0x000000ffe900720c */ /* 0x000fe40003fa6270 */
[----:B------:R-:W4:Y:S07]  /*a6a0*/  LDL R233, [R1+0x38dc] ;  /* 0x0038dc0001e97983 */ /* 0x000f2e0000100800 */
[----:B------:R-:W-:Y:S01]  /*a6b0*/  @!P1 IMAD.IADD R96, R96, 0x1, -R249 ;  /* 0x0000000160609824 */ /* 0x000fe200078e0af9 */
[----:B------:R-:W-:-:S02]  /*a6c0*/  ISETP.GE.AND P1, PT, R234, RZ, PT ;  /* 0x000000ffea00720c */ /* 0x000fc40003f26270 */
[----:B------:R-:W4:Y:S01]  /*a6d0*/  LDL R234, [R1+0x38d8] ;  /* 0x0038d80001ea7983 */ /* 0x000f220000100800 */
[----:B------:R-:W-:Y:S02]  /*a6e0*/  @!P0 IADD3 R99, R99, -R249, RZ ;  /* 0x800000f963638210 */ /* 0x000fe40007ffe0ff */
[C---:B------:R-:W-:Y:S01]  /*a6f0*/  ISETP.GT.U32.AND P0, PT, R249.reuse, R92, PT ;  /* 0x0000005cf900720c */ /* 0x040fe20003f04070 */
[----:B------:R-:W-:Y:S01]  /*a700*/  @!P5 IMAD.MOV R102, RZ, RZ, -R102 ;  /* 0x000000ffff66d224 */ /* 0x000fe200078e0a66 */
[----:B------:R-:W-:-:S06]  /*a710*/  ISETP.GT.U32.AND P5, PT, R249, R96, PT ;  /* 0x00000060f900720c */ /* 0x000fcc0003fa4070 */
[----:B------:R-:W-:Y:S01]  /*a720*/  @!P1 IMAD.MOV R101, RZ, RZ, -R101 ;  /* 0x000000ffff659224 */ /* 0x000fe200078e0a65 */
[----:B------:R-:W-:-:S04]  /*a730*/  ISETP.GT.U32.AND P1, PT, R249, R95, PT ;  /* 0x0000005ff900720c */ /* 0x000fc80003f24070 */
[--C-:B------:R-:W-:Y:S01]  /*a740*/  @!P0 IMAD.IADD R92, R92, 0x1, -R249.reuse ;  /* 0x000000015c5c8824 */ /* 0x100fe200078e0af9 */
[----:B------:R-:W-:Y:S01]  /*a750*/  @!P6 IADD3 R103, -R103, RZ, RZ ;  /* 0x000000ff6767e210 */ /* 0x000fe20007ffe1ff */
[----:B------:R-:W-:Y:S01]  /*a760*/  @!P3 IMAD.MOV R100, RZ, RZ, -R100 ;  /* 0x000000ffff64b224 */ /* 0x000fe200078e0a64 */
[C---:B------:R-:W-:Y:S01]  /*a770*/  ISETP.GT.U32.AND P3, PT, R249.reuse, R94, PT ;  /* 0x0000005ef900720c */ /* 0x040fe20003f64070 */
[----:B------:R-:W-:Y:S01]  /*a780*/  @!P5 IMAD.IADD R96, R96, 0x1, -R249 ;  /* 0x000000016060d824 */ /* 0x000fe200078e0af9 */
[C---:B------:R-:W-:Y:S02]  /*a790*/  ISETP.GT.U32.AND P6, PT, R249.reuse, R92, PT ;  /* 0x0000005cf900720c */ /* 0x040fe40003fc4070 */
[----:B------:R-:W-:Y:S02]  /*a7a0*/  ISETP.GT.U32.AND P5, PT, R249, R89, PT ;  /* 0x00000059f900720c */ /* 0x000fe40003fa4070 */
[----:B------:R-:W-:Y:S02]  /*a7b0*/  @!P1 IADD3 R95, R95, -R249, RZ ;  /* 0x800000f95f5f9210 */ /* 0x000fe40007ffe0ff */
[----:B------:R-:W-:-:S02]  /*a7c0*/  ISETP.GT.U32.AND P1, PT, R249, R88, PT ;  /* 0x00000058f900720c */ /* 0x000fc40003f24070 */
[----:B------:R-:W-:-:S03]  /*a7d0*/  IADD3 R221, R15, 0xfa, RZ ;  /* 0x000000fa0fdd7810 */ /* 0x000fc60007ffe0ff */
[--C-:B------:R-:W-:Y:S01]  /*a7e0*/  @!P3 IMAD.IADD R94, R94, 0x1, -R249.reuse ;  /* 0x000000015e5eb824 */ /* 0x100fe200078e0af9 */
[----:B------:R-:W-:Y:S01]  /*a7f0*/  ISETP.GT.U32.AND P3, PT, R249, R87, PT ;  /* 0x00000057f900720c */ /* 0x000fe20003f64070 */
[--C-:B------:R-:W-:Y:S01]  /*a800*/  @!P6 IMAD.IADD R92, R92, 0x1, -R249.reuse ;  /* 0x000000015c5ce824 */ /* 0x100fe200078e0af9 */
[----:B------:R-:W-:Y:S01]  /*a810*/  STL [R1+0x3894], R221 ;  /* 0x003894dd01007387 */ /* 0x000fe20000100800 */
[--C-:B------:R-:W-:Y:S01]  /*a820*/  @!P5 IMAD.IADD R89, R89, 0x1, -R249.reuse ;  /* 0x000000015959d824 */ /* 0x100fe200078e0af9 */
[----:B------:R-:W-:Y:S02]  /*a830*/  ISETP.GE.AND P6, PT, R236, RZ, PT ;  /* 0x000000ffec00720c */ /* 0x000fe40003fc6270 */
[----:B------:R-:W4:Y:S01]  /*a840*/  LDL R236, [R1+0x38f0] ;  /* 0x0038f00001ec7983 */ /* 0x000f220000100800 */
[----:B------:R-:W-:Y:S01]  /*a850*/  @!P1 IMAD.IADD R88, R88, 0x1, -R249 ;  /* 0x0000000158589824 */ /* 0x000fe200078e0af9 */
[----:B------:R-:W-:Y:S01]  /*a860*/  ISETP.GT.U32.AND P0, PT, R249, R97, PT ;  /* 0x00000061f900720c */ /* 0x000fe20003f04070 */
[----:B------:R-:W-:Y:S01]  /*a870*/  @!P2 IMAD.MOV R98, RZ, RZ, -R98 ;  /* 0x000000ffff62a224 */ /* 0x000fe200078e0a62 */
[----:B------:R-:W-:Y:S01]  /*a880*/  @!P4 IADD3 R99, -R99, RZ, RZ ;  /* 0x000000ff6363c210 */ /* 0x000fe20007ffe1ff */
[----:B------:R-:W4:Y:S02]  /*a890*/  LDL R220, [R1+0x390c] ;  /* 0x00390c0001dc7983 */ /* 0x000f240000100800 */
[----:B------:R-:W-:-:S02]  /*a8a0*/  @!P3 IADD3 R87, R87, -R249, RZ ;  /* 0x800000f95757b210 */ /* 0x000fc40007ffe0ff */
[----:B------:R-:W4:Y:S01]  /*a8b0*/  LDL R219, [R1+0x391c] ;  /* 0x00391c0001db7983 */ /* 0x000f220000100800 */
[----:B--2---:R-:W-:-:S03]  /*a8c0*/  ISETP.GE.AND P5, PT, R235, RZ, PT ;  /* 0x000000ffeb00720c */ /* 0x004fc60003fa6270 */
[----:B------:R-:W2:Y:S01]  /*a8d0*/  LDL R235, [R1+0x38fc] ;  /* 0x0038fc0001eb7983 */ /* 0x000ea20000100800 */
[----:B---3--:R-:W-:-:S03]  /*a8e0*/  ISETP.GE.AND P1, PT, R238, RZ, PT ;  /* 0x000000ffee00720c */ /* 0x008fc60003f26270 */
[----:B------:R-:W3:Y:S01]  /*a8f0*/  LDL R238, [R1+0x3900] ;  /* 0x0039000001ee7983 */ /* 0x000ee20000100800 */
[----:B----4-:R-:W-:-:S03]  /*a900*/  ISETP.GE.AND P3, PT, R26, RZ, PT ;  /* 0x000000ff1a00720c */ /* 0x010fc60003f66270 */
[----:B------:R-:W4:Y:S01]  /*a910*/  LDL R26, [R1+0x3914] ;  /* 0x00391400011a7983 */ /* 0x000f220000100800 */
[----:B------:R-:W-:Y:S01]  /*a920*/  @!P0 IMAD.IADD R97, R97, 0x1, -R249 ;  /* 0x0000000161618824 */ /* 0x000fe200078e0af9 */
[C---:B------:R-:W-:Y:S02]  /*a930*/  ISETP.GT.U32.AND P2, PT, R249.reuse, R91, PT ;  /* 0x0000005bf900720c */ /* 0x040fe40003f44070 */
[C---:B------:R-:W-:Y:S02]  /*a940*/  ISETP.GT.U32.AND P0, PT, R249.reuse, R90, PT ;  /* 0x0000005af900720c */ /* 0x040fe40003f04070 */
[----:B------:R-:W-:-:S09]  /*a950*/  ISETP.GT.U32.AND P4, PT, R249, R93, PT ;  /* 0x0000005df900720c */ /* 0x000fd20003f84070 */
[----:B------:R-:W-:Y:S02]  /*a960*/  @!P2 IADD3 R91, R91, -R249, RZ ;  /* 0x800000f95b5ba210 */ /* 0x000fe40007ffe0ff */
[--C-:B------:R-:W-:Y:S02]  /*a970*/  @!P0 IMAD.IADD R90, R90, 0x1, -R249.reuse ;  /* 0x000000015a5a8824 */ /* 0x100fe400078e0af9 */
[----:B------:R-:W-:Y:S01]  /*a980*/  @!P4 IMAD.IADD R93, R93, 0x1, -R249 ;  /* 0x000000015d5dc824 */ /* 0x000fe200078e0af9 */
[C---:B------:R-:W-:Y:S01]  /*a990*/  ISETP.GT.U32.AND P4, PT, R249.reuse, R86, PT ;  /* 0x00000056f900720c */ /* 0x040fe20003f84070 */
[----:B------:R-:W-:Y:S01]  /*a9a0*/  @!P6 IMAD.MOV R97, RZ, RZ, -R97 ;  /* 0x000000ffff61e224 */ /* 0x000fe200078e0a61 */
[----:B------:R-:W-:Y:S01]  /*a9b0*/  ISETP.GT.U32.AND P6, PT, R249, R88, PT ;  /* 0x00000058f900720c */ /* 0x000fe20003fc4070 */
[----:B------:R-:W-:Y:S01]  /*a9c0*/  @!P5 IMAD.MOV R94, RZ, RZ, -R94 ;  /* 0x000000ffff5ed224 */ /* 0x000fe200078e0a5e */
[----:B------:R-:W-:Y:S02]  /*a9d0*/  ISETP.GE.AND P2, PT, R233, RZ, PT ;  /* 0x000000ffe900720c */ /* 0x000fe40003f46270 */
[----:B------:R-:W4:Y:S01]  /*a9e0*/  LDL R233, [R1+0x38f8] ;  /* 0x0038f80001e97983 */ /* 0x000f220000100800 */
[----:B------:R-:W-:-:S03]  /*a9f0*/  ISETP.GE.AND P0, PT, R234, RZ, PT ;  /* 0x000000ffea00720c */ /* 0x000fc60003f06270 */
[----:B------:R-:W4:Y:S10]  /*aa00*/  LDL R234, [R1+0x38f4] ;  /* 0x0038f40001ea7983 */ /* 0x000f340000100800 */
[----:B------:R-:W-:-:S02]  /*aa10*/  @!P0 IADD3 R95, -R95, RZ, RZ ;  /* 0x000000ff5f5f8210 */ /* 0x000fc40007ffe1ff */
[C---:B------:R-:W-:Y:S01]  /*aa20*/  ISETP.GT.U32.AND P0, PT, R249.reuse, R89, PT ;  /* 0x00000059f900720c */ /* 0x040fe20003f04070 */
[--C-:B------:R-:W-:Y:S01]  /*aa30*/  @!P4 IMAD.IADD R86, R86, 0x1, -R249.reuse ;  /* 0x000000015656c824 */ /* 0x100fe200078e0af9 */
[C---:B------:R-:W-:Y:S01]  /*aa40*/  ISETP.GT.U32.AND P4, PT, R249.reuse, R91, PT ;  /* 0x0000005bf900720c */ /* 0x040fe20003f84070 */
[----:B------:R-:W-:Y:S01]  /*aa50*/  @!P6 IMAD.IADD R88, R88, 0x1, -R249 ;  /* 0x000000015858e824 */ /* 0x000fe200078e0af9 */
[C---:B------:R-:W-:Y:S02]  /*aa60*/  ISETP.GT.U32.AND P5, PT, R249.reuse, R87, PT ;  /* 0x00000057f900720c */ /* 0x040fe40003fa4070 */
[----:B------:R-:W-:-:S07]  /*aa70*/  ISETP.GT.U32.AND P6, PT, R249, R82, PT ;  /* 0x00000052f900720c */ /* 0x000fce0003fc4070 */
[--C-:B------:R-:W-:Y:S01]  /*aa80*/  @!P0 IMAD.IADD R89, R89, 0x1, -R249.reuse ;  /* 0x0000000159598824 */ /* 0x100fe200078e0af9 */
[----:B------:R-:W-:Y:S02]  /*aa90*/  ISETP.GT.U32.AND P0, PT, R249, R83, PT ;  /* 0x00000053f900720c */ /* 0x000fe40003f04070 */
[-C--:B------:R-:W-:Y:S02]  /*aaa0*/  @!P4 IADD3 R91, R91, -R249.reuse, RZ ;  /* 0x800000f95b5bc210 */ /* 0x080fe40007ffe0ff */
[----:B------:R-:W-:Y:S01]  /*aab0*/  @!P5 IADD3 R87, R87, -R249, RZ ;  /* 0x800000f95757d210 */ /* 0x000fe20007ffe0ff */
[----:B------:R-:W-:Y:S01]  /*aac0*/  @!P6 IMAD.IADD R82, R82, 0x1, -R249 ;  /* 0x000000015252e824 */ /* 0x000fe200078e0af9 */
[----:B------:R-:W-:Y:S02]  /*aad0*/  ISETP.GT.U32.AND P5, PT, R249, R81, PT ;  /* 0x00000051f900720c */ /* 0x000fe40003fa4070 */
[----:B------:R-:W-:Y:S02]  /*aae0*/  ISETP.GE.AND P4, PT, R236, RZ, PT ;  /* 0x000000ffec00720c */ /* 0x000fe40003f86270 */
[----:B------:R-:W4:Y:S03]  /*aaf0*/  LDL R236, [R1+0x3908] ;  /* 0x0039080001ec7983 */ /* 0x000f260000100800 */
[----:B------:R-:W-:-:S06]  /*ab00*/  @!P0 IADD3 R83, R83, -R249, RZ ;  /* 0x800000f953538210 */ /* 0x000fcc0007ffe0ff */
        /* <DEDUP_REMOVED lines=8> */
[C---:B------:R-:W-:Y:S01]  /*ab90*/  ISETP.GT.U32.AND P2, PT, R249.reuse, R90, PT ;  /* 0x0000005af900720c */ /* 0x040fe20003f44070 */
[----:B------:R-:W-:Y:S01]  /*aba0*/  @!P1 IMAD.MOV R93, RZ, RZ, -R93 ;  /* 0x000000ffff5d9224 */ /* 0x000fe200078e0a5d */
[----:B------:R-:W-:-:S11]  /*abb0*/  ISETP.GT.U32.AND P1, PT, R249, R86, PT ;  /* 0x00000056f900720c */ /* 0x000fd60003f24070 */
[--C-:B------:R-:W-:Y:S01]  /*abc0*/  @!P2 IMAD.IADD R90, R90, 0x1, -R249.reuse ;  /* 0x000000015a5aa824 */ /* 0x100fe200078e0af9 */
[----:B------:R-:W-:Y:S01]  /*abd0*/  ISETP.GT.U32.AND P2, PT, R249, R84, PT ;  /* 0x00000054f900720c */ /* 0x000fe20003f44070 */
[----:B------:R-:W-:-:S12]  /*abe0*/  @!P1 IMAD.IADD R86, R86, 0x1, -R249 ;  /* 0x0000000156569824 */ /* 0x000fd800078e0af9 */
[----:B------:R-:W-:Y:S01]  /*abf0*/  @!P2 IMAD.IADD R84, R84, 0x1, -R249 ;  /* 0x000000015454a824 */ /* 0x000fe200078e0af9 */
[----:B------:R-:W-:Y:S02]  /*ac00*/  ISETP.GE.AND P1, PT, R233, RZ, PT ;  /* 0x000000ffe900720c */ /* 0x000fe40003f26270 */
[----:B------:R-:W-:Y:S02]  /*ac10*/  ISETP.GE.AND P2, PT, R234, RZ, PT ;  /* 0x000000ffea00720c */ /* 0x000fe40003f46270 */
[----:B------:R-:W4:Y:S09]  /*ac20*/  LDL R234, [R1+0x3910] ;  /* 0x0039100001ea7983 */ /* 0x000f320000100800 */
[----:B------:R-:W-:Y:S01]  /*ac30*/  @!P1 IMAD.MOV R90, RZ, RZ, -R90 ;  /* 0x000000ffff5a9224 */ /* 0x000fe200078e0a5a */
[C---:B------:R-:W-:Y:S01]  /*ac40*/  ISETP.GT.U32.AND P1, PT, R249.reuse, R84, PT ;  /* 0x00000054f900720c */ /* 0x040fe20003f24070 */
[----:B------:R-:W-:Y:S01]  /*ac50*/  @!P2 IMAD.MOV R89, RZ, RZ, -R89 ;  /* 0x000000ffff59a224 */ /* 0x000fe200078e0a59 */
[----:B------:R-:W-:Y:S01]  /*ac60*/  ISETP.GT.U32.AND P2, PT, R249, R83, PT ;  /* 0x00000053f900720c */ /* 0x000fe20003f44070 */
[----:B------:R-:W-:Y:S01]  /*ac70*/  @!P5 IMAD.MOV R86, RZ, RZ, -R86 ;  /* 0x000000ffff56d224 */ /* 0x000fe200078e0a56 */
[----:B------:R-:W-:-:S09]  /*ac80*/  @!P0 IADD3 R88, -R88, RZ, RZ ;  /* 0x000000ff58588210 */ /* 0x000fd20007ffe1ff */
[----:B------:R-:W-:Y:S02]  /*ac90*/  @!P1 IADD3 R84, R84, -R249, RZ ;  /* 0x800000f954549210 */ /* 0x000fe40007ffe0ff */
[C---:B------:R-:W-:Y:S02]  /*aca0*/  ISETP.GT.U32.AND P0, PT, R249.reuse, R82, PT ;  /* 0x00000052f900720c */ /* 0x040fe40003f04070 */
[C---:B------:R-:W-:Y:S02]  /*acb0*/  ISETP.GT.U32.AND P5, PT, R249.reuse, R79, PT ;  /* 0x0000004ff900720c */ /* 0x040fe40003fa4070 */
[----:B------:R-:W-:Y:S01]  /*acc0*/  ISETP.GT.U32.AND P1, PT, R249, R77, PT ;  /* 0x0000004df900720c */ /* 0x000fe20003f24070 */
[----:B------:R-:W-:Y:S01]  /*acd0*/  @!P2 IMAD.IADD R83, R83, 0x1, -R249 ;  /* 0x000000015353a824 */ /* 0x000fe200078e0af9 */
[----:B------:R-:W-:-:S07]  /*ace0*/  ISETP.GT.U32.AND P2, PT, R249, R76, PT ;  /* 0x0000004cf900720c */ /* 0x000fce0003f44070 */
[--C-:B------:R-:W-:Y:S01]  /*acf0*/  @!P0 IMAD.IADD R82, R82, 0x1, -R249.reuse ;  /* 0x0000000152528824 */ /* 0x100fe200078e0af9 */
[----:B------:R-:W-:Y:S01]  /*ad00*/  ISETP.GT.U32.AND P0, PT, R249, R75, PT ;  /* 0x0000004bf900720c */ /* 0x000fe20003f04070 */
[--C-:B------:R-:W-:Y:S02]  /*ad10*/  @!P5 IMAD.IADD R79, R79, 0x1, -R249.reuse ;  /* 0x000000014f4fd824 */ /* 0x100fe400078e0af9 */
[--C-:B------:R-:W-:Y:S01]  /*ad20*/  @!P1 IMAD.IADD R77, R77, 0x1, -R249.reuse ;  /* 0x000000014d4d9824 */ /* 0x100fe200078e0af9 */
[----:B------:R-:W-:Y:S02]  /*ad30*/  ISETP.GE.AND P5, PT, R236, RZ, PT ;  /* 0x000000ffec00720c */ /* 0x000fe40003fa6270 */
[----:B------:R-:W-:Y:S01]  /*ad40*/  @!P2 IADD3 R76, R76, -R249, RZ ;  /* 0x800000f94c4ca210 */ /* 0x000fe20007ffe0ff */
[----:B------:R-:W4:Y:S06]  /*ad50*/  LDL R236, [R1+0x3930] ;  /* 0x0039300001ec7983 */ /* 0x000f2c0000100800 */
[----:B------:R-:W-:Y:S01]  /*ad60*/  @!P0 IMAD.IADD R75, R75, 0x1, -R249 ;  /* 0x000000014b4b8824 */ /* 0x000fe200078e0af9 */
[----:B--2---:R-:W-:-:S02]  /*ad70*/  ISETP.GE.AND P1, PT, R235, RZ, PT ;  /* 0x000000ffeb00720c */ /* 0x004fc40003f26270 */
[----:B------:R-:W2:Y:S01]  /*ad80*/  LDL R235, [R1+0x393c] ;  /* 0x00393c0001eb7983 */ /* 0x000ea20000100800 */
[----:B---3--:R-:W-:-:S03]  /*ad90*/  ISETP.GE.AND P2, PT, R238, RZ, PT ;  /* 0x000000ffee00720c */ /* 0x008fc60003f46270 */
[----:B------:R-:W3:Y:S01]  /*ada0*/  LDL R238, [R1+0x3938] ;  /* 0x0039380001ee7983 */ /* 0x000ee20000100800 */
[----:B----4-:R-:W-:-:S03]  /*adb0*/  ISETP.GE.AND P0, PT, R26, RZ, PT ;  /* 0x000000ff1a00720c */ /* 0x010fc60003f06270 */
[----:B------:R-:W4:Y:S01]  /*adc0*/  LDL R26, [R1+0x3940] ;  /* 0x00394000011a7983 */ /* 0x000f220000100800 */
[----:B------:R-:W-:Y:S01]  /*add0*/  @!P3 IMAD.MOV R92, RZ, RZ, -R92 ;  /* 0x000000ffff5cb224 */ /* 0x000fe200078e0a5c */
[----:B------:R-:W-:-:S13]  /*ade0*/  ISETP.GT.U32.AND P3, PT, R249, R85, PT ;  /* 0x00000055f900720c */ /* 0x000fda0003f64070 */
[----:B------:R-:W-:Y:S01]  /*adf0*/  @!P3 IMAD.IADD R85, R85, 0x1, -R249 ;  /* 0x000000015555b824 */ /* 0x000fe200078e0af9 */
[----:B------:R-:W-:-:S13]  /*ae00*/  ISETP.GT.U32.AND P3, PT, R249, R80, PT ;  /* 0x00000050f900720c */ /* 0x000fda0003f64070 */
[----:B------:R-:W-:Y:S02]  /*ae10*/  @!P3 IADD3 R80, R80, -R249, RZ ;  /* 0x800000f95050b210 */ /* 0x000fe40007ffe0ff */
[----:B------:R-:W-:-:S13]  /*ae20*/  ISETP.GT.U32.AND P3, PT, R249, R85, PT ;  /* 0x00000055f900720c */ /* 0x000fda0003f64070 */
[----:B------:R-:W-:Y:S01]  /*ae30*/  @!P3 IMAD.IADD R85, R85, 0x1, -R249 ;  /* 0x000000015555b824 */ /* 0x000fe200078e0af9 */
[C---:B------:R-:W-:Y:S01]  /*ae40*/  ISETP.GT.U32.AND P3, PT, R249.reuse, R78, PT ;  /* 0x0000004ef900720c */ /* 0x040fe20003f64070 */
[----:B------:R-:W-:Y:S01]  /*ae50*/  @!P6 IMAD.MOV R87, RZ, RZ, -R87 ;  /* 0x000000ffff57e224 */ /* 0x000fe200078e0a57 */
[----:B------:R-:W-:-:S11]  /*ae60*/  ISETP.GT.U32.AND P6, PT, R249, R80, PT ;  /* 0x00000050f900720c */ /* 0x000fd60003fc4070 */
[----:B------:R-:W-:Y:S01]  /*ae70*/  @!P3 IMAD.IADD R78, R78, 0x1, -R249 ;  /* 0x000000014e4eb824 */ /* 0x000fe200078e0af9 */
[----:B------:R-:W-:Y:S02]  /*ae80*/  ISETP.GE.AND P3, PT, R234, RZ, PT ;  /* 0x000000ffea00720c */ /* 0x000fe40003f66270 */
[----:B------:R-:W4:Y:S01]  /*ae90*/  LDL R234, [R1+0x3934] ;  /* 0x0039340001ea7983 */ /* 0x000f220000100800 */
[----:B------:R-:W-:Y:S02]  /*aea0*/  @!P5 IADD3 R84, -R84, RZ, RZ ;  /* 0x000000ff5454d210 */ /* 0x000fe40007ffe1ff */
[----:B------:R-:W-:-:S08]  /*aeb0*/  ISETP.GT.U32.AND P5, PT, R249, R78, PT ;  /* 0x0000004ef900720c */ /* 0x000fd00003fa4070 */
[----:B------:R-:W-:Y:S01]  /*aec0*/  @!P3 IMAD.MOV R83, RZ, RZ, -R83 ;  /* 0x000000ffff53b224 */ /* 0x000fe200078e0a53 */
[C---:B------:R-:W-:Y:S02]  /*aed0*/  ISETP.GT.U32.AND P3, PT, R249.reuse, R77, PT ;  /* 0x0000004df900720c */ /* 0x040fe40003f64070 */
[----:B------:R-:W-:Y:S01]  /*aee0*/  @!P6 IADD3 R80, R80, -R249, RZ ;  /* 0x800000f95050e210 */ /* 0x000fe20007ffe0ff */
[----:B------:R-:W-:Y:S01]  /*aef0*/  @!P1 IMAD.MOV R82, RZ, RZ, -R82 ;  /* 0x000000ffff529224 */ /* 0x000fe200078e0a52 */
[C---:B------:R-:W-:Y:S01]  /*af00*/  ISETP.GT.U32.AND P1, PT, R249.reuse, R76, PT ;  /* 0x0000004cf900720c */ /* 0x040fe20003f24070 */
[----:B------:R-:W-:Y:S01]  /*af10*/  @!P5 IMAD.IADD R78, R78, 0x1, -R249 ;  /* 0x000000014e4ed824 */ /* 0x000fe200078e0af9 */
[----:B------:R-:W-:Y:S02]  /*af20*/  @!P0 IADD3 R80, -R80, RZ, RZ ;  /* 0x000000ff50508210 */ /* 0x000fe40007ffe1ff */
[C---:B------:R-:W-:Y:S02]  /*af30*/  ISETP.GT.U32.AND P0, PT, R249.reuse, R73, PT ;  /* 0x00000049f900720c */ /* 0x040fe40003f04070 */
[----:B------:R-:W-:-:S03]  /*af40*/  ISETP.GT.U32.AND P5, PT, R249, R71, PT ;  /* 0x00000047f900720c */ /* 0x000fc60003fa4070 */
[--C-:B------:R-:W-:Y:S01]  /*af50*/  @!P3 IMAD.IADD R77, R77, 0x1, -R249.reuse ;  /* 0x000000014d4db824 */ /* 0x100fe200078e0af9 */
[----:B------:R-:W-:Y:S02]  /*af60*/  ISETP.GT.U32.AND P3, PT, R249, R70, PT ;  /* 0x00000046f900720c */ /* 0x000fe40003f64070 */
[----:B------:R-:W-:Y:S02]  /*af70*/  ISETP.GE.AND P6, PT, R220, RZ, PT ;  /* 0x000000ffdc00720c */ /* 0x000fe40003fc6270 */
[----:B------:R-:W-:Y:S02]  /*af80*/  IADD3 R220, R15, 0xfb, RZ ;  /* 0x000000fb0fdc7810 */ /* 0x000fe40007ffe0ff */
[----:B------:R-:W-:Y:S01]  /*af90*/  @!P1 IADD3 R76, R76, -R249, RZ ;  /* 0x800000f94c4c9210 */ /* 0x000fe20007ffe0ff */
[--C-:B------:R-:W-:Y:S01]  /*afa0*/  @!P0 IMAD.IADD R73, R73, 0x1, -R249.reuse ;  /* 0x0000000149498824 */ /* 0x100fe200078e0af9 */
[----:B------:R-:W-:Y:S01]  /*afb0*/  ISETP.GT.U32.AND P1, PT, R249, R69, PT ;  /* 0x00000045f900720c */ /* 0x000fe20003f24070 */
[----:B------:R-:W-:Y:S01]  /*afc0*/  @!P5 IMAD.IADD R71, R71, 0x1, -R249 ;  /* 0x000000014747d824 */ /* 0x000fe200078e0af9 */
[----:B------:R-:W-:Y:S01]  /*afd0*/  STL [R1+0x3880], R220 ;  /* 0x003880dc01007387 */ /* 0x000fe20000100800 */
[----:B------:R-:W-:-:S02]  /*afe0*/  ISETP.GE.AND P0, PT, R236, RZ, PT ;  /* 0x000000ffec00720c */ /* 0x000fc40003f06270 */
[----:B------:R-:W-:Y:S01]  /*aff0*/  @!P3 IMAD.IADD R70, R70, 0x1, -R249 ;  /* 0x000000014646b824 */ /* 0x000fe200078e0af9 */
[----:B------:R-:W4:Y:S01]  /*b000*/  LDL R236, [R1+0x394c] ;  /* 0x00394c0001ec7983 */ /* 0x000f220000100800 */
[----:B------:R-:W-:Y:S02]  /*b010*/  @!P4 IMAD.MOV R91, RZ, RZ, -R91 ;  /* 0x000000ffff5bc224 */ /* 0x000fe400078e0a5b */
[----:B------:R-:W-:Y:S01]  /*b020*/  @!P6 IMAD.MOV R85, RZ, RZ, -R85 ;  /* 0x000000ffff55e224 */ /* 0x000fe200078e0a55 */
[----:B------:R-:W4:Y:S03]  /*b030*/  LDL R218, [R1+0x3964] ;  /* 0x0039640001da7983 */ /* 0x000f260000100800 */
        /* <DEDUP_REMOVED lines=10> */
[----:B------:R-:W-:Y:S01]  /*b0e0*/  @!P4 IMAD.IADD R74, R74, 0x1, -R249 ;  /* 0x000000014a4ac824 */ /* 0x000fe200078e0af9 */
[----:B------:R-:W-:-:S04]  /*b0f0*/  ISETP.GT.U32.AND P4, PT, R249, R79, PT ;  /* 0x0000004ff900720c */ /* 0x000fc80003f84070 */
[----:B------:R-:W-:-:S09]  /*b100*/  ISETP.GT.U32.AND P6, PT, R249, R74, PT ;  /* 0x0000004af900720c */ /* 0x000fd20003fc4070 */
[----:B------:R-:W-:Y:S01]  /*b110*/  @!P4 IMAD.IADD R79, R79, 0x1, -R249 ;  /* 0x000000014f4fc824 */ /* 0x000fe200078e0af9 */
[C---:B------:R-:W-:Y:S01]  /*b120*/  ISETP.GT.U32.AND P4, PT, R249.reuse, R72, PT ;  /* 0x00000048f900720c */ /* 0x040fe20003f84070 */
[----:B------:R-:W-:Y:S01]  /*b130*/  @!P2 IMAD.MOV R81, RZ, RZ, -R81 ;  /* 0x000000ffff51a224 */ /* 0x000fe200078e0a51 */
[----:B------:R-:W-:Y:S01]  /*b140*/  ISETP.GT.U32.AND P2, PT, R249, R75, PT ;  /* 0x0000004bf900720c */ /* 0x000fe20003f44070 */
[----:B------:R-:W-:Y:S01]  /*b150*/  @!P6 IMAD.IADD R74, R74, 0x1, -R249 ;  /* 0x000000014a4ae824 */ /* 0x000fe200078e0af9 */
[----:B------:R-:W-:Y:S02]  /*b160*/  ISETP.GE.AND P6, PT, R219, RZ, PT ;  /* 0x000000ffdb00720c */ /* 0x000fe40003fc6270 */
[----:B------:R-:W4:Y:S07]  /*b170*/  LDL R219, [R1+0x3944] ;  /* 0x0039440001db7983 */ /* 0x000f2e0000100800 */
[----:B------:R-:W-:-:S02]  /*b180*/  @!P4 IADD3 R72, R72, -R249, RZ ;  /* 0x800000f94848c210 */ /* 0x000fc40007ffe0ff */
[----:B------:R-:W-:Y:S02]  /*b190*/  ISETP.GE.AND P4, PT, R234, RZ, PT ;  /* 0x000000ffea00720c */ /* 0x000fe40003f86270 */
[----:B------:R-:W4:Y:S01]  /*b1a0*/  LDL R234, [R1+0x3950] ;  /* 0x0039500001ea7983 */ /* 0x000f220000100800 */
[----:B------:R-:W-:Y:S01]  /*b1b0*/  @!P2 IMAD.IADD R75, R75, 0x1, -R249 ;  /* 0x000000014b4ba824 */ /* 0x000fe200078e0af9 */
[C---:B------:R-:W-:Y:S02]  /*b1c0*/  ISETP.GT.U32.AND P2, PT, R249.reuse, R68, PT ;  /* 0x00000044f900720c */ /* 0x040fe40003f44070 */
[----:B------:R-:W-:Y:S02]  /*b1d0*/  @!P5 IADD3 R76, -R76, RZ, RZ ;  /* 0x000000ff4c4cd210 */ /* 0x000fe40007ffe1ff */
[----:B------:R-:W-:-:S05]  /*b1e0*/  ISETP.GT.U32.AND P5, PT, R249, R70, PT ;  /* 0x00000046f900720c */ /* 0x000fca0003fa4070 */
[----:B------:R-:W-:Y:S01]  /*b1f0*/  @!P4 IMAD.MOV R77, RZ, RZ, -R77 ;  /* 0x000000ffff4dc224 */ /* 0x000fe200078e0a4d */
[----:B------:R-:W-:-:S03]  /*b200*/  ISETP.GT.U32.AND P4, PT, R249, R71, PT ;  /* 0x00000047f900720c */ /* 0x000fc60003f84070 */
[----:B------:R-:W-:Y:S01]  /*b210*/  @!P2 IADD3 R68, R68, -R249, RZ ;  /* 0x800000f94444a210 */ /* 0x000fe20007ffe0ff */
[----:B------:R-:W-:Y:S02]  /*b220*/  @!P6 IMAD.MOV R79, RZ, RZ, -R79 ;  /* 0x000000ffff4fe224 */ /* 0x000fe400078e0a4f */
[----:B------:R-:W-:Y:S01]  /*b230*/  @!P3 IMAD.MOV R75, RZ, RZ, -R75 ;  /* 0x000000ffff4bb224 */ /* 0x000fe200078e0a4b */
[C---:B------:R-:W-:Y:S01]  /*b240*/  ISETP.GT.U32.AND P3, PT, R249.reuse, R69, PT ;  /* 0x00000045f900720c */ /* 0x040fe20003f64070 */
[--C-:B------:R-:W-:Y:S01]  /*b250*/  @!P5 IMAD.IADD R70, R70, 0x1, -R249.reuse ;  /* 0x000000014646d824 */ /* 0x100fe200078e0af9 */
[C---:B------:R-:W-:Y:S02]  /*b260*/  ISETP.GT.U32.AND P6, PT, R249.reuse, R68, PT ;  /* 0x00000044f900720c */ /* 0x040fe40003fc4070 */
[----:B------:R-:W-:Y:S02]  /*b270*/  ISETP.GT.U32.AND P5, PT, R249, R64, PT ;  /* 0x00000040f900720c */ /* 0x000fe40003fa4070 */
[----:B------:R-:W-:Y:S01]  /*b280*/  @!P4 IMAD.IADD R71, R71, 0x1, -R249 ;  /* 0x000000014747c824 */ /* 0x000fe200078e0af9 */
[----:B------:R-:W-:-:S06]  /*b290*/  ISETP.GT.U32.AND P4, PT, R249, R65, PT ;  /* 0x00000041f900720c */ /* 0x000fcc0003f84070 */
[--C-:B------:R-:W-:Y:S01]  /*b2a0*/  @!P3 IMAD.IADD R69, R69, 0x1, -R249.reuse ;  /* 0x000000014545b824 */ /* 0x100fe200078e0af9 */
[----:B------:R-:W-:Y:S02]  /*b2b0*/  ISETP.GT.U32.AND P3, PT, R249, R63, PT ;  /* 0x0000003ff900720c */ /* 0x000fe40003f64070 */
[-C--:B------:R-:W-:Y:S02]  /*b2c0*/  @!P6 IADD3 R68, R68, -R249.reuse, RZ ;  /* 0x800000f94444e210 */ /* 0x080fe40007ffe0ff */
[----:B------:R-:W-:Y:S02]  /*b2d0*/  @!P5 IADD3 R64, R64, -R249, RZ ;  /* 0x800000f94040d210 */ /* 0x000fe40007ffe0ff */
[--C-:B------:R-:W-:Y:S01]  /*b2e0*/  @!P4 IMAD.IADD R65, R65, 0x1, -R249.reuse ;  /* 0x000000014141c824 */ /* 0x100fe200078e0af9 */
[----:B------:R-:W-:Y:S02]  /*b2f0*/  ISETP.GE.AND P6, PT, R236, RZ, PT ;  /* 0x000000ffec00720c */ /* 0x000fe40003fc6270 */
[----:B------:R-:W4:Y:S04]  /*b300*/  LDL R236, [R1+0x396c] ;  /* 0x00396c0001ec7983 */ /* 0x000f280000100800 */
[----:B------:R-:W-:Y:S01]  /*b310*/  @!P3 IMAD.IADD R63, R63, 0x1, -R249 ;  /* 0x000000013f3fb824 */ /* 0x000fe200078e0af9 */
[----:B--2---:R-:W-:-:S02]  /*b320*/  ISETP.GE.AND P4, PT, R235, RZ, PT ;  /* 0x000000ffeb00720c */ /* 0x004fc40003f86270 */
[----:B------:R-:W2:Y:S01]  /*b330*/  LDL R235, [R1+0x3968] ;  /* 0x0039680001eb7983 */ /* 0x000ea20000100800 */
[----:B---3--:R-:W-:-:S03]  /*b340*/  ISETP.GE.AND P5, PT, R238, RZ, PT ;  /* 0x000000ffee00720c */ /* 0x008fc60003fa6270 */
[----:B------:R-:W3:Y:S01]  /*b350*/  LDL R238, [R1+0x3974] ;  /* 0x0039740001ee7983 */ /* 0x000ee20000100800 */
[----:B----4-:R-:W-:-:S03]  /*b360*/  ISETP.GE.AND P3, PT, R26, RZ, PT ;  /* 0x000000ff1a00720c */ /* 0x010fc60003f66270 */
[----:B------:R-:W4:Y:S01]  /*b370*/  LDL R26, [R1+0x3988] ;  /* 0x00398800011a7983 */ /* 0x000f220000100800 */
[----:B------:R-:W-:Y:S01]  /*b380*/  IABS R229, R237 ;  /* 0x000000ed00e57213 */ /* 0x000fe20000000000 */
[----:B------:R-:W-:Y:S01]  /*b390*/  @!P0 IMAD.MOV R78, RZ, RZ, -R78 ;  /* 0x000000ffff4e8224 */ /* 0x000fe200078e0a4e */
[----:B------:R-:W-:-:S03]  /*b3a0*/  ISETP.GT.U32.AND P0, PT, R249, R72, PT ;  /* 0x00000048f900720c */ /* 0x000fc60003f04070 */
[----:B------:R-:W-:-:S04]  /*b3b0*/  IMAD.HI.U32 R231, R248, R229, RZ ;  /* 0x000000e5f8e77227 */ /* 0x000fc800078e00ff */
[----:B------:R-:W-:Y:S01]  /*b3c0*/  IMAD.MOV R231, RZ, RZ, -R231 ;  /* 0x000000ffffe77224 */ /* 0x000fe200078e0ae7 */
[C---:B------:R-:W-:Y:S01]  /*b3d0*/  ISETP.GT.U32.AND P2, PT, R249.reuse, R73, PT ;  /* 0x00000049f900720c */ /* 0x040fe20003f44070 */
[----:B------:R-:W-:Y:S02]  /*b3e0*/  @!P1 IMAD.MOV R74, RZ, RZ, -R74 ;  /* 0x000000ffff4a9224 */ /* 0x000fe400078e0a4a */
[C---:B------:R-:W-:Y:S01]  /*b3f0*/  IMAD R140, R249.reuse, R231, R229 ;  /* 0x000000e7f98c7224 */ /* 0x040fe200078e02e5 */
[----:B------:R-:W-:Y:S02]  /*b400*/  IABS R229, R223 ;  /* 0x000000df00e57213 */ /* 0x000fe40000000000 */
[C---:B------:R-:W-:Y:S02]  /*b410*/  ISETP.GT.U32.AND P1, PT, R249.reuse, R67, PT ;  /* 0x00000043f900720c */ /* 0x040fe40003f24070 */
[----:B------:R-:W-:Y:S02]  /*b420*/  @!P0 IADD3 R72, R72, -R249, RZ ;  /* 0x800000f948488210 */ /* 0x000fe40007ffe0ff */
[----:B------:R-:W-:Y:S01]  /*b430*/  ISETP.GT.U32.AND P0, PT, R249, R66, PT ;  /* 0x00000042f900720c */ /* 0x000fe20003f04070 */
[----:B------:R-:W-:-:S04]  /*b440*/  IMAD.HI.U32 R231, R248, R229, RZ ;  /* 0x000000e5f8e77227 */ /* 0x000fc800078e00ff */
[----:B------:R-:W-:Y:S02]  /*b450*/  IMAD.MOV R231, RZ, RZ, -R231 ;  /* 0x000000ffffe77224 */ /* 0x000fe400078e0ae7 */
[----:B------:R-:W-:Y:S02]  /*b460*/  @!P2 IMAD.IADD R73, R73, 0x1, -R249 ;  /* 0x000000014949a824 */ /* 0x000fe400078e0af9 */
[----:B------:R-:W-:Y:S01]  /*b470*/  IMAD R229, R249, R231, R229 ;  /* 0x000000e7f9e57224 */ /* 0x000fe200078e02e5 */
[----:B------:R-:W-:Y:S01]  /*b480*/  IABS R231, R222 ;  /* 0x000000de00e77213 */ /* 0x000fe20000000000 */
[--C-:B------:R-:W-:Y:S01]  /*b490*/  @!P1 IMAD.IADD R67, R67, 0x1, -R249.reuse ;  /* 0x0000000143439824 */ /* 0x100fe200078e0af9 */
[----:B------:R-:W-:Y:S01]  /*b4a0*/  ISETP.GT.U32.AND P1, PT, R249, R62, PT ;  /* 0x0000003ef900720c */ /* 0x000fe20003f24070 */
[----:B------:R-:W-:Y:S02]  /*b4b0*/  @!P0 IMAD.IADD R66, R66, 0x1, -R249 ;  /* 0x0000000142428824 */ /* 0x000fe400078e0af9 */
[----:B------:R-:W-:Y:S01]  /*b4c0*/  IMAD.HI.U32 R232, R248, R231, RZ ;  /* 0x000000e7f8e87227 */ /* 0x000fe200078e00ff */
[----:B------:R-:W-:-:S02]  /*b4d0*/  ISETP.GE.AND P2, PT, R219, RZ, PT ;  /* 0x000000ffdb00720c */ /* 0x000fc40003f46270 */
[----:B------:R-:W4:Y:S02]  /*b4e0*/  LDL R219, [R1+0x3978] ;  /* 0x0039780001db7983 */ /* 0x000f240000100800 */
[----:B------:R-:W-:Y:S02]  /*b4f0*/  IADD3 R232, -R232, RZ, RZ ;  /* 0x000000ffe8e87210 */ /* 0x000fe40007ffe1ff */
[----:B------:R-:W-:-:S03]  /*b500*/  ISETP.GE.AND P0, PT, R234, RZ, PT ;  /* 0x000000ffea00720c */ /* 0x000fc60003f06270 */
[----:B------:R-:W-:-:S04]  /*b510*/  IMAD R231, R249, R232, R231 ;  /* 0x000000e8f9e77224 */ /* 0x000fc800078e02e7 */
[----:B------:R-:W-:Y:S01]  /*b520*/  @!P2 IADD3 R73, -R73, RZ, RZ ;  /* 0x000000ff4949a210 */ /* 0x000fe20007ffe1ff */
[----:B------:R-:W-:Y:S01]  /*b530*/  @!P1 IMAD.IADD R62, R62, 0x1, -R249 ;  /* 0x000000013e3e9824 */ /* 0x000fe200078e0af9 */
[----:B------:R-:W-:Y:S02]  /*b540*/  IABS R232, R221 ;  /* 0x000000dd00e87213 */ /* 0x000fe40000000000 */
[C---:B------:R-:W-:Y:S02]  /*b550*/  ISETP.GT.U32.AND P1, PT, R249.reuse, R67, PT ;  /* 0x00000043f900720c */ /* 0x040fe40003f24070 */
[C---:B------:R-:W-:Y:S01]  /*b560*/  ISETP.GT.U32.AND P2, PT, R249.reuse, R66, PT ;  /* 0x00000042f900720c */ /* 0x040fe20003f44070 */
[----:B------:R-:W-:Y:S01]  /*b570*/  @!P0 IMAD.MOV R71, RZ, RZ, -R71 ;  /* 0x000000ffff478224 */ /* 0x000fe200078e0a47 */
[----:B------:R-:W-:Y:S01]  /*b580*/  ISETP.GT.U32.AND P0, PT, R249, R65, PT ;  /* 0x00000041f900720c */ /* 0x000fe20003f04070 */
[----:B------:R-:W-:-:S04]  /*b590*/  IMAD.HI.U32 R233, R248, R232, RZ ;  /* 0x000000e8f8e97227 */ /* 0x000fc800078e00ff */
[----:B------:R-:W-:Y:S02]  /*b5a0*/  IMAD.MOV R233, RZ, RZ, -R233 ;  /* 0x000000ffffe97224 */ /* 0x000fe400078e0ae9 */
[----:B------:R-:W-:Y:S01]  /*b5b0*/  @!P6 IMAD.MOV R72, RZ, RZ, -R72 ;  /* 0x000000ffff48e224 */ /* 0x000fe200078e0a48 */
[C---:B------:R-:W-:Y:S01]  /*b5c0*/  ISETP.GT.U32.AND P6, PT, R249.reuse, R62, PT ;  /* 0x0000003ef900720c */ /* 0x040fe20003fc4070 */
[C---:B------:R-:W-:Y:S01]  /*b5d0*/  IMAD R232, R249.reuse, R233, R232 ;  /* 0x000000e9f9e87224 */ /* 0x040fe200078e02e8 */
[----:B------:R-:W-:Y:S01]  /*b5e0*/  IABS R233, R220 ;  /* 0x000000dc00e97213 */ /* 0x000fe20000000000 */
[----:B------:R-:W-:Y:S01]  /*b5f0*/  @!P4 IMAD.MOV R70, RZ, RZ, -R70 ;  /* 0x000000ffff46c224 */ /* 0x000fe200078e0a46 */
[----:B------:R-:W-:Y:S01]  /*b600*/  ISETP.GT.U32.AND P4, PT, R249, R64, PT ;  /* 0x00000040f900720c */ /* 0x000fe20003f84070 */
[--C-:B------:R-:W-:Y:S01]  /*b610*/  @!P1 IMAD.IADD R67, R67, 0x1, -R249.reuse ;  /* 0x0000000143439824 */ /* 0x100fe200078e0af9 */
[C---:B------:R-:W-:Y:S01]  /*b620*/  ISETP.GT.U32.AND P1, PT, R249.reuse, R60, PT ;  /* 0x0000003cf900720c */ /* 0x040fe20003f24070 */
[----:B------:R-:W-:Y:S01]  /*b630*/  @!P2 IMAD.IADD R66, R66, 0x1, -R249 ;  /* 0x000000014242a824 */ /* 0x000fe200078e0af9 */
[----:B------:R-:W-:-:S02]  /*b640*/  ISETP.GT.U32.AND P2, PT, R249, R59, PT ;  /* 0x0000003bf900720c */ /* 0x000fc40003f44070 */
[----:B------:R-:W-:Y:S02]  /*b650*/  @!P0 IADD3 R65, R65, -R249, RZ ;  /* 0x800000f941418210 */ /* 0x000fe40007ffe0ff */
[----:B------:R-:W-:Y:S01]  /*b660*/  ISETP.GT.U32.AND P0, PT, R249, R58, PT ;  /* 0x0000003af900720c */ /* 0x000fe20003f04070 */
[----:B------:R-:W-:-:S04]  /*b670*/  IMAD.HI.U32 R234, R248, R233, RZ ;  /* 0x000000e9f8ea7227 */ /* 0x000fc800078e00ff */
[----:B------:R-:W-:Y:S02]  /*b680*/  IMAD.MOV R234, RZ, RZ, -R234 ;  /* 0x000000ffffea7224 */ /* 0x000fe400078e0aea */
[--C-:B------:R-:W-:Y:S01]  /*b690*/  @!P4 IMAD.IADD R64, R64, 0x1, -R249.reuse ;  /* 0x000000014040c824 */ /* 0x100fe200078e0af9 */
[----:B------:R-:W-:Y:S01]  /*b6a0*/  ISETP.GT.U32.AND P4, PT, R249, R57, PT ;  /* 0x00000039f900720c */ /* 0x000fe20003f84070 */
[--C-:B------:R-:W-:Y:S01]  /*b6b0*/  @!P6 IMAD.IADD R62, R62, 0x1, -R249.reuse ;  /* 0x000000013e3ee824 */ /* 0x100fe200078e0af9 */
[----:B------:R-:W-:Y:S01]  /*b6c0*/  ISETP.GE.AND P6, PT, R218, RZ, PT ;  /* 0x000000ffda00720c */ /* 0x000fe20003fc6270 */
[--C-:B------:R-:W-:Y:S01]  /*b6d0*/  @!P1 IMAD.IADD R60, R60, 0x1, -R249.reuse ;  /* 0x000000013c3c9824 */ /* 0x100fe200078e0af9 */
[----:B------:R-:W-:Y:S01]  /*b6e0*/  ISETP.GE.AND P1, PT, R236, RZ, PT ;  /* 0x000000ffec00720c */ /* 0x000fe20003f26270 */
[----:B------:R-:W-:Y:S01]  /*b6f0*/  @!P2 IMAD.IADD R59, R59, 0x1, -R249 ;  /* 0x000000013b3ba824 */ /* 0x000fe200078e0af9 */
[----:B------:R-:W4:Y:S01]  /*b700*/  LDL R218, [R1+0x398c] ;  /* 0x00398c0001da7983 */ /* 0x000f220000100800 */
[----:B------:R-:W-:-:S02]  /*b710*/  IMAD R233, R249, R234, R233 ;  /* 0x000000eaf9e97224 */ /* 0x000fc400078e02e9 */
[----:B------:R-:W-:Y:S01]  /*b720*/  @!P0 IMAD.IADD R58, R58, 0x1, -R249 ;  /* 0x000000013a3a8824 */ /* 0x000fe200078e0af9 */
[----:B------:R-:W4:Y:S04]  /*b730*/  LDL R234, [R1+0x3990] ;  /* 0x0039900001ea7983 */ /* 0x000f280000100800 */
[----:B------:R-:W4:Y:S01]  /*b740*/  LDL R236, [R1+0x3984] ;  /* 0x0039840001ec7983 */ /* 0x000f220000100800 */
[----:B------:R-:W-:Y:S02]  /*b750*/  @!P4 IADD3 R57, R57, -R249, RZ ;  /* 0x800000f93939c210 */ /* 0x000fe40007ffe0ff */
[----:B--2---:R-:W-:Y:S02]  /*b760*/  ISETP.GE.AND P2, PT, R235, RZ, PT ;  /* 0x000000ffeb00720c */ /* 0x004fe40003f46270 */
[----:B------:R-:W2:Y:S01]  /*b770*/  LDL R235, [R1+0x3998] ;  /* 0x0039980001eb7983 */ /* 0x000ea20000100800 */
[----:B---3--:R-:W-:-:S03]  /*b780*/  ISETP.GE.AND P0, PT, R238, RZ, PT ;  /* 0x000000ffee00720c */ /* 0x008fc60003f06270 */
[----:B------:R-:W3:Y:S01]  /*b790*/  LDL R238, [R1+0x399c] ;  /* 0x00399c0001ee7983 */ /* 0x000ee20000100800 */
[----:B----4-:R-:W-:-:S03]  /*b7a0*/  ISETP.GE.AND P4, PT, R26, RZ, PT ;  /* 0x000000ff1a00720c */ /* 0x010fc60003f86270 */
[----:B------:R-:W3:Y:S01]  /*b7b0*/  LDL R26, [R1+0x39a4] ;  /* 0x0039a400011a7983 */ /* 0x000ee20000100800 */
[----:B------:R-:W-:Y:S01]  /*b7c0*/  @!P5 IADD3 R69, -R69, RZ, RZ ;  /* 0x000000ff4545d210 */ /* 0x000fe20007ffe1ff */
[----:B------:R-:W-:Y:S01]  /*b7d0*/  @!P3 IMAD.MOV R68, RZ, RZ, -R68 ;  /* 0x000000ffff44b224 */ /* 0x000fe200078e0a44 */
[C---:B------:R-:W-:Y:S02]  /*b7e0*/  ISETP.GT.U32.AND P5, PT, R249.reuse, R63, PT ;  /* 0x0000003ff900720c */ /* 0x040fe40003fa4070 */
[----:B------:R-:W-:-:S11]  /*b7f0*/  ISETP.GT.U32.AND P3, PT, R249, R61, PT ;  /* 0x0000003df900720c */ /* 0x000fd60003f64070 */
[----:B------:R-:W-:Y:S01]  /*b800*/  @!P5 IMAD.IADD R63, R63, 0x1, -R249 ;  /* 0x000000013f3fd824 */ /* 0x000fe200078e0af9 */
[----:B------:R-:W-:Y:S02]  /*b810*/  ISETP.GT.U32.AND P5, PT, R249, R56, PT ;  /* 0x00000038f900720c */ /* 0x000fe40003fa4070 */
[----:B------:R-:W-:Y:S02]  /*b820*/  @!P3 IADD3 R61, R61, -R249, RZ ;  /* 0x800000f93d3db210 */ /* 0x000fe40007ffe0ff */
[----:B------:R-:W-:Y:S02]  /*b830*/  @!P1 IADD3 R65, -R65, RZ, RZ ;  /* 0x000000ff41419210 */ /* 0x000fe40007ffe1ff */
[----:B------:R-:W-:-:S07]  /*b840*/  ISETP.GT.U32.AND P1, PT, R249, R59, PT ;  /* 0x0000003bf900720c */ /* 0x000fce0003f24070 */
[----:B------:R-:W-:Y:S01]  /*b850*/  @!P5 IMAD.IADD R56, R56, 0x1, -R249 ;  /* 0x000000013838d824 */ /* 0x000fe200078e0af9 */
[----:B------:R-:W-:Y:S02]  /*b860*/  ISETP.GT.U32.AND P5, PT, R249, R61, PT ;  /* 0x0000003df900720c */ /* 0x000fe40003fa4070 */
[----:B------:R-:W-:-:S13]  /*b870*/  ISETP.GE.AND P3, PT, R219, RZ, PT ;  /* 0x000000ffdb00720c */ /* 0x000fda0003f66270 */
[----:B------:R-:W-:Y:S01]  /*b880*/  @!P3 IMAD.MOV R66, RZ, RZ, -R66 ;  /* 0x000000ffff42b224 */ /* 0x000fe200078e0a42 */
[----:B------:R-:W-:Y:S01]  /*b890*/  ISETP.GT.U32.AND P3, PT, R249, R60, PT ;  /* 0x0000003cf900720c */ /* 0x000fe20003f64070 */
[----:B------:R-:W-:Y:S01]  /*b8a0*/  @!P2 IMAD.MOV R64, RZ, RZ, -R64 ;  /* 0x000000ffff40a224 */ /* 0x000fe200078e0a40 */
[----:B------:R-:W-:Y:S01]  /*b8b0*/  @!P5 IADD3 R61, R61, -R249, RZ ;  /* 0x800000f93d3dd210 */ /* 0x000fe20007ffe0ff */
[----:B------:R-:W-:Y:S01]  /*b8c0*/  @!P0 IMAD.MOV R63, RZ, RZ, -R63 ;  /* 0x000000ffff3f8224 */ /* 0x000fe200078e0a3f */
[C---:B------:R-:W-:Y:S01]  /*b8d0*/  ISETP.GT.U32.AND P2, PT, R249.reuse, R58, PT ;  /* 0x0000003af900720c */ /* 0x040fe20003f44070 */
[----:B------:R-:W-:Y:S01]  /*b8e0*/  @!P4 IMAD.MOV R62, RZ, RZ, -R62 ;  /* 0x000000ffff3ec224 */ /* 0x000fe200078e0a3e */
[----:B------:R-:W-:Y:S01]  /*b8f0*/  ISETP.GT.U32.AND P0, PT, R249, R56, PT ;  /* 0x00000038f900720c */ /* 0x000fe20003f04070 */
[----:B------:R-:W-:Y:S01]  /*b900*/  @!P1 IMAD.IADD R59, R59, 0x1, -R249 ;  /* 0x000000013b3b9824 */ /* 0x000fe200078e0af9 */
[C---:B------:R-:W-:Y:S02]  /*b910*/  ISETP.GT.U32.AND P4, PT, R249.reuse, R55, PT ;  /* 0x00000037f900720c */ /* 0x040fe40003f84070 */
[----:B------:R-:W-:-:S03]  /*b920*/  ISETP.GT.U32.AND P5, PT, R249, R54, PT ;  /* 0x00000036f900720c */ /* 0x000fc60003fa4070 */
[--C-:B------:R-:W-:Y:S01]  /*b930*/  @!P3 IMAD.IADD R60, R60, 0x1, -R249.reuse ;  /* 0x000000013c3cb824 */ /* 0x100fe200078e0af9 */
[C---:B------:R-:W-:Y:S02]  /*b940*/  ISETP.GT.U32.AND P3, PT, R249.reuse, R53, PT ;  /* 0x00000035f900720c */ /* 0x040fe40003f64070 */
[----:B------:R-:W-:Y:S02]  /*b950*/  ISETP.GT.U32.AND P1, PT, R249, R52, PT ;  /* 0x00000034f900720c */ /* 0x000fe40003f24070 */
[----:B------:R-:W-:Y:S01]  /*b960*/  IADD3 R219, R15, 0xfc, RZ ;  /* 0x000000fc0fdb7810 */ /* 0x000fe20007ffe0ff */
[--C-:B------:R-:W-:Y:S01]  /*b970*/  @!P2 IMAD.IADD R58, R58, 0x1, -R249.reuse ;  /* 0x000000013a3aa824 */ /* 0x100fe200078e0af9 */
[----:B------:R-:W-:Y:S01]  /*b980*/  ISETP.GT.U32.AND P2, PT, R249, R51, PT ;  /* 0x00000033f900720c */ /* 0x000fe20003f44070 */
[--C-:B------:R-:W-:Y:S02]  /*b990*/  @!P0 IMAD.IADD R56, R56, 0x1, -R249.reuse ;  /* 0x0000000138388824 */ /* 0x100fe400078e0af9 */
[--C-:B------:R-:W-:Y:S01]  /*b9a0*/  @!P4 IMAD.IADD R55, R55, 0x1, -R249.reuse ;  /* 0x000000013737c824 */ /* 0x100fe200078e0af9 */
[----:B------:R-:W-:Y:S01]  /*b9b0*/  STL [R1+0x3870], R219 ;  /* 0x003870db01007387 */ /* 0x000fe20000100800 */
[----:B------:R-:W-:-:S02]  /*b9c0*/  @!P5 IMAD.IADD R54, R54, 0x1, -R249 ;  /* 0x000000013636d824 */ /* 0x000fc400078e0af9 */
[----:B------:R-:W-:Y:S02]  /*b9d0*/  @!P3 IADD3 R53, R53, -R249, RZ ;  /* 0x800000f93535b210 */ /* 0x000fe40007ffe0ff */
[----:B------:R-:W-:Y:S01]  /*b9e0*/  @!P1 IMAD.IADD R52, R52, 0x1, -R249 ;  /* 0x0000000134349824 */ /* 0x000fe200078e0af9 */
[----:B------:R-:W-:Y:S02]  /*b9f0*/  ISETP.GE.AND P4, PT, R218, RZ, PT ;  /* 0x000000ffda00720c */ /* 0x000fe40003f86270 */
[----:B------:R-:W4:Y:S01]  /*ba00*/  LDL R218, [R1+0x39ac] ;  /* 0x0039ac0001da7983 */ /* 0x000f220000100800 */
[----:B------:R-:W-:-:S03]  /*ba10*/  ISETP.GE.AND P0, PT, R234, RZ, PT ;  /* 0x000000ffea00720c */ /* 0x000fc60003f06270 */
[----:B------:R-:W4:Y:S01]  /*ba20*/  LDL R234, [R1+0x39a0] ;  /* 0x0039a00001ea7983 */ /* 0x000f220000100800 */
[----:B------:R-:W-:-:S03]  /*ba30*/  ISETP.GE.AND P5, PT, R236, RZ, PT ;  /* 0x000000ffec00720c */ /* 0x000fc60003fa6270 */
[----:B------:R-:W4:Y:S01]  /*ba40*/  LDL R236, [R1+0x39b0] ;  /* 0x0039b00001ec7983 */ /* 0x000f220000100800 */
[----:B------:R-:W-:Y:S01]  /*ba50*/  @!P2 IMAD.IADD R51, R51, 0x1, -R249 ;  /* 0x000000013333a824 */ /* 0x000fe200078e0af9 */
[----:B--2---:R-:W-:Y:S02]  /*ba60*/  ISETP.GE.AND P3, PT, R235, RZ, PT ;  /* 0x000000ffeb00720c */ /* 0x004fe40003f66270 */
[----:B------:R-:W2:Y:S01]  /*ba70*/  LDL R235, [R1+0x39b4] ;  /* 0x0039b40001eb7983 */ /* 0x000ea20000100800 */
[----:B---3--:R-:W-:-:S03]  /*ba80*/  ISETP.GE.AND P1, PT, R238, RZ, PT ;  /* 0x000000ffee00720c */ /* 0x008fc60003f26270 */
[----:B------:R-:W3:Y:S01]  /*ba90*/  LDL R238, [R1+0x39bc] ;  /* 0x0039bc0001ee7983 */ /* 0x000ee20000100800 */
[----:B------:R-:W-:-:S03]  /*baa0*/  ISETP.GE.AND P2, PT, R26, RZ, PT ;  /* 0x000000ff1a00720c */ /* 0x000fc60003f46270 */
[----:B------:R-:W3:Y:S01]  /*bab0*/  LDL R26, [R1+0x39cc] ;  /* 0x0039cc00011a7983 */ /* 0x000ee20000100800 */
[----:B------:R-:W-:Y:S01]  /*bac0*/  @!P6 IMAD.MOV R67, RZ, RZ, -R67 ;  /* 0x000000ffff43e224 */ /* 0x000fe200078e0a43 */
[C---:B------:R-:W-:Y:S01]  /*bad0*/  ISETP.GT.U32.AND P6, PT, R249.reuse, R57, PT ;  /* 0x00000039f900720c */ /* 0x040fe20003fc4070 */
[----:B------:R-:W-:Y:S01]  /*bae0*/  @!P4 IMAD.MOV R60, RZ, RZ, -R60 ;  /* 0x000000ffff3cc224 */ /* 0x000fe200078e0a3c */
[C---:B------:R-:W-:Y:S01]  /*baf0*/  ISETP.GT.U32.AND P4, PT, R249.reuse, R54, PT ;  /* 0x00000036f900720c */ /* 0x040fe20003f84070 */
[----:B------:R-:W-:Y:S01]  /*bb00*/  @!P5 IMAD.MOV R59, RZ, RZ, -R59 ;  /* 0x000000ffff3bd224 */ /* 0x000fe200078e0a3b */
[C---:B------:R-:W-:Y:S01]  /*bb10*/  ISETP.GT.U32.AND P5, PT, R249.reuse, R53, PT ;  /* 0x00000035f900720c */ /* 0x040fe20003fa4070 */
[----:B------:R-:W-:Y:S01]  /*bb20*/  @!P3 IMAD.MOV R58, RZ, RZ, -R58 ;  /* 0x000000ffff3ab224 */ /* 0x000fe200078e0a3a */
[----:B------:R-:W-:-:S07]  /*bb30*/  ISETP.GT.U32.AND P3, PT, R249, R52, PT ;  /* 0x00000034f900720c */ /* 0x000fce0003f64070 */
[----:B------:R-:W-:Y:S02]  /*bb40*/  @!P6 IADD3 R57, R57, -R249, RZ ;  /* 0x800000f93939e210 */ /* 0x000fe40007ffe0ff */
[C---:B------:R-:W-:Y:S01]  /*bb50*/  ISETP.GT.U32.AND P6, PT, R249.reuse, R50, PT ;  /* 0x00000032f900720c */ /* 0x040fe20003fc4070 */
[----:B------:R-:W-:Y:S01]  /*bb60*/  @!P2 IMAD.MOV R56, RZ, RZ, -R56 ;  /* 0x000000ffff38a224 */ /* 0x000fe200078e0a38 */
[----:B------:R-:W-:Y:S01]  /*bb70*/  ISETP.GT.U32.AND P2, PT, R249, R49, PT ;  /* 0x00000031f900720c */ /* 0x000fe20003f44070 */
[--C-:B------:R-:W-:Y:S01]  /*bb80*/  @!P4 IMAD.IADD R54, R54, 0x1, -R249.reuse ;  /* 0x000000013636c824 */ /* 0x100fe200078e0af9 */
[----:B------:R-:W-:Y:S01]  /*bb90*/  @!P0 IADD3 R61, -R61, RZ, RZ ;  /* 0x000000ff3d3d8210 */ /* 0x000fe20007ffe1ff */
[----:B------:R-:W-:Y:S01]  /*bba0*/  @!P3 IMAD.IADD R52, R52, 0x1, -R249 ;  /* 0x000000013434b824 */ /* 0x000fe200078e0af9 */
[----:B------:R-:W-:Y:S02]  /*bbb0*/  @!P1 IADD3 R57, -R57, RZ, RZ ;  /* 0x000000ff39399210 */ /* 0x000fe40007ffe1ff */
[----:B------:R-:W-:-:S05]  /*bbc0*/  @!P5 IADD3 R53, R53, -R249, RZ ;  /* 0x800000f93535d210 */ /* 0x000fca0007ffe0ff */
[----:B------:R-:W-:Y:S01]  /*bbd0*/  @!P6 IMAD.IADD R50, R50, 0x1, -R249 ;  /* 0x000000013232e824 */ /* 0x000fe200078e0af9 */
[C---:B------:R-:W-:Y:S02]  /*bbe0*/  ISETP.GT.U32.AND P6, PT, R249.reuse, R51, PT ;  /* 0x00000033f900720c */ /* 0x040fe40003fc4070 */
[C---:B------:R-:W-:Y:S02]  /*bbf0*/  ISETP.GT.U32.AND P0, PT, R249.reuse, R55, PT ;  /* 0x00000037f900720c */ /* 0x040fe40003f04070 */
[C---:B------:R-:W-:Y:S02]  /*bc00*/  ISETP.GT.U32.AND P1, PT, R249.reuse, R50, PT ;  /* 0x00000032f900720c */ /* 0x040fe40003f24070 */
[C---:B------:R-:W-:Y:S02]  /*bc10*/  ISETP.GT.U32.AND P4, PT, R249.reuse, R48, PT ;  /* 0x00000030f900720c */ /* 0x040fe40003f84070 */
[C---:B------:R-:W-:Y:S02]  /*bc20*/  ISETP.GT.U32.AND P5, PT, R249.reuse, R47, PT ;  /* 0x0000002ff900720c */ /* 0x040fe40003fa4070 */
[----:B------:R-:W-:-:S02]  /*bc30*/  ISETP.GT.U32.AND P3, PT, R249, R46, PT ;  /* 0x0000002ef900720c */ /* 0x000fc40003f64070 */
[----:B------:R-:W-:Y:S01]  /*bc40*/  @!P2 IADD3 R49, R49, -R249, RZ ;  /* 0x800000f93131a210 */ /* 0x000fe20007ffe0ff */
[--C-:B------:R-:W-:Y:S01]  /*bc50*/  @!P6 IMAD.IADD R51, R51, 0x1, -R249.reuse ;  /* 0x000000013333e824 */ /* 0x100fe200078e0af9 */
[C---:B------:R-:W-:Y:S02]  /*bc60*/  ISETP.GT.U32.AND P6, PT, R249.reuse, R45, PT ;  /* 0x0000002df900720c */ /* 0x040fe40003fc4070 */
[----:B------:R-:W-:Y:S01]  /*bc70*/  ISETP.GT.U32.AND P2, PT, R249, R44, PT ;  /* 0x0000002cf900720c */ /* 0x000fe20003f44070 */
[--C-:B------:R-:W-:Y:S02]  /*bc80*/  @!P0 IMAD.IADD R55, R55, 0x1, -R249.reuse ;  /* 0x0000000137378824 */ /* 0x100fe400078e0af9 */
[--C-:B------:R-:W-:Y:S02]  /*bc90*/  @!P1 IMAD.IADD R50, R50, 0x1, -R249.reuse ;  /* 0x0000000132329824 */ /* 0x100fe400078e0af9 */
[--C-:B------:R-:W-:Y:S02]  /*bca0*/  @!P4 IMAD.IADD R48, R48, 0x1, -R249.reuse ;  /* 0x000000013030c824 */ /* 0x100fe400078e0af9 */
[----:B------:R-:W-:-:S02]  /*bcb0*/  @!P5 IMAD.IADD R47, R47, 0x1, -R249 ;  /* 0x000000012f2fd824 */ /* 0x000fc400078e0af9 */
[--C-:B------:R-:W-:Y:S02]  /*bcc0*/  @!P3 IMAD.IADD R46, R46, 0x1, -R249.reuse ;  /* 0x000000012e2eb824 */ /* 0x100fe400078e0af9 */
[----:B------:R-:W-:Y:S02]  /*bcd0*/  @!P6 IADD3 R45, R45, -R249, RZ ;  /* 0x800000f92d2de210 */ /* 0x000fe40007ffe0ff */
[----:B------:R-:W-:Y:S01]  /*bce0*/  @!P2 IMAD.IADD R44, R44, 0x1, -R249 ;  /* 0x000000012c2ca824 */ /* 0x000fe200078e0af9 */
[----:B------:R-:W-:-:S13]  /*bcf0*/  ISETP.GT.U32.AND P2, PT, R249, R47, PT ;  /* 0x0000002ff900720c */ /* 0x000fda0003f44070 */
[----:B------:R-:W-:Y:S01]  /*bd00*/  @!P2 IMAD.IADD R47, R47, 0x1, -R249 ;  /* 0x000000012f2fa824 */ /* 0x000fe200078e0af9 */
[----:B------:R-:W-:Y:S02]  /*bd10*/  ISETP.GT.U32.AND P2, PT, R249, R40, PT ;  /* 0x00000028f900720c */ /* 0x000fe40003f44070 */
[----:B----4-:R-:W-:Y:S02]  /*bd20*/  ISETP.GE.AND P1, PT, R218, RZ, PT ;  /* 0x000000ffda00720c */ /* 0x010fe40003f26270 */
[----:B------:R-:W4:Y:S01]  /*bd30*/  LDL R218, [R1+0x39d8] ;  /* 0x0039d80001da7983 */ /* 0x000f220000100800 */
[----:B------:R-:W-:Y:S02]  /*bd40*/  ISETP.GE.AND P0, PT, R234, RZ, PT ;  /* 0x000000ffea00720c */ /* 0x000fe40003f06270 */
[----:B------:R-:W-:Y:S02]  /*bd50*/  ISETP.GE.AND P4, PT, R236, RZ, PT ;  /* 0x000000ffec00720c */ /* 0x000fe40003f86270 */
[----:B------:R-:W-:Y:S01]  /*bd60*/  IABS R234, R219 ;  /* 0x000000db00ea7213 */ /* 0x000fe20000000000 */
[----:B------:R-:W4:Y:S05]  /*bd70*/  LDL R236, [R1+0x39ec] ;  /* 0x0039ec0001ec7983 */ /* 0x000f2a0000100800 */
[----:B------:R-:W-:-:S02]  /*bd80*/  @!P1 IADD3 R54, -R54, RZ, RZ ;  /* 0x000000ff36369210 */ /* 0x000fc40007ffe1ff */
[C---:B------:R-:W-:Y:S01]  /*bd90*/  ISETP.GT.U32.AND P1, PT, R249.reuse, R48, PT ;  /* 0x00000030f900720c */ /* 0x040fe20003f24070 */
[----:B------:R-:W-:Y:S01]  /*bda0*/  @!P0 IMAD.MOV R55, RZ, RZ, -R55 ;  /* 0x000000ffff378224 */ /* 0x000fe200078e0a37 */
[C---:B------:R-:W-:Y:S01]  /*bdb0*/  ISETP.GT.U32.AND P0, PT, R249.reuse, R49, PT ;  /* 0x00000031f900720c */ /* 0x040fe20003f04070 */
[----:B------:R-:W-:Y:S01]  /*bdc0*/  @!P4 IMAD.MOV R53, RZ, RZ, -R53 ;  /* 0x000000ffff35c224 */ /* 0x000fe200078e0a35 */
[----:B------:R-:W-:-:S09]  /*bdd0*/  ISETP.GT.U32.AND P4, PT, R249, R46, PT ;  /* 0x0000002ef900720c */ /* 0x000fd20003f84070 */
[--C-:B------:R-:W-:Y:S01]  /*bde0*/  @!P1 IMAD.IADD R48, R48, 0x1, -R249.reuse ;  /* 0x0000000130309824 */ /* 0x100fe200078e0af9 */
[----:B------:R-:W-:Y:S01]  /*bdf0*/  ISETP.GT.U32.AND P1, PT, R249, R41, PT ;  /* 0x00000029f900720c */ /* 0x000fe20003f24070 */
[----:B------:R-:W-:Y:S01]  /*be00*/  @!P0 IMAD.IADD R49, R49, 0x1, -R249 ;  /* 0x0000000131318824 */ /* 0x000fe200078e0af9 */
[C---:B------:R-:W-:Y:S02]  /*be10*/  ISETP.GT.U32.AND P0, PT, R249.reuse, R42, PT ;  /* 0x0000002af900720c */ /* 0x040fe40003f04070 */
[----:B------:R-:W-:Y:S02]  /*be20*/  @!P4 IADD3 R46, R46, -R249, RZ ;  /* 0x800000f92e2ec210 */ /* 0x000fe40007ffe0ff */
[----:B------:R-:W-:Y:S02]  /*be30*/  ISETP.GT.U32.AND P4, PT, R249, R39, PT ;  /* 0x00000027f900720c */ /* 0x000fe40003f84070 */
[----:B--2---:R-:W-:Y:S02]  /*be40*/  ISETP.GE.AND P5, PT, R235, RZ, PT ;  /* 0x000000ffeb00720c */ /* 0x004fe40003fa6270 */
[----:B---3--:R-:W-:-:S02]  /*be50*/  ISETP.GE.AND P3, PT, R238, RZ, PT ;  /* 0x000000ffee00720c */ /* 0x008fc40003f66270 */
[----:B------:R-:W-:Y:S01]  /*be60*/  ISETP.GE.AND P6, PT, R26, RZ, PT ;  /* 0x000000ff1a00720c */ /* 0x000fe20003fc6270 */
[----:B------:R-:W-:Y:S01]  /*be70*/  IMAD.HI.U32 R235, R248, R234, RZ ;  /* 0x000000eaf8eb7227 */ /* 0x000fe200078e00ff */
[----:B------:R-:W2:Y:S07]  /*be80*/  LDL R238, [R1+0x39e0] ;  /* 0x0039e00001ee7983 */ /* 0x000eae0000100800 */
[----:B------:R-:W-:Y:S01]  /*be90*/  @!P5 IMAD.MOV R52, RZ, RZ, -R52 ;  /* 0x000000ffff34d224 */ /* 0x000fe200078e0a34 */
[C---:B------:R-:W-:Y:S01]  /*bea0*/  ISETP.GT.U32.AND P5, PT, R249.reuse, R45, PT ;  /* 0x0000002df900720c */ /* 0x040fe20003fa4070 */
[----:B------:R-:W-:Y:S01]  /*beb0*/  @!P3 IMAD.MOV R51, RZ, RZ, -R51 ;  /* 0x000000ffff33b224 */ /* 0x000fe200078e0a33 */
[----:B------:R-:W-:Y:S01]  /*bec0*/  ISETP.GT.U32.AND P3, PT, R249, R44, PT ;  /* 0x0000002cf900720c */ /* 0x000fe20003f64070 */
[----:B------:R-:W-:Y:S01]  /*bed0*/  IMAD.MOV R235, RZ, RZ, -R235 ;  /* 0x000000ffffeb7224 */ /* 0x000fe200078e0aeb */
[----:B------:R-:W3:Y:S01]  /*bee0*/  LDL R26, [R1+0x39dc] ;  /* 0x0039dc00011a7983 */ /* 0x000ee20000100800 */
[----:B------:R-:W-:-:S02]  /*bef0*/  @!P6 IADD3 R50, -R50, RZ, RZ ;  /* 0x000000ff3232e210 */ /* 0x000fc40007ffe1ff */
[C---:B------:R-:W-:Y:S01]  /*bf00*/  IMAD R234, R249.reuse, R235, R234 ;  /* 0x000000ebf9ea7224 */ /* 0x040fe200078e02ea */
[----:B------:R-:W-:Y:S01]  /*bf10*/  ISETP.GT.U32.AND P6, PT, R249, R43, PT ;  /* 0x0000002bf900720c */ /* 0x000fe20003fc4070 */
[----:B------:R-:W2:Y:S04]  /*bf20*/  LDL R235, [R1+0x39d4] ;  /* 0x0039d40001eb7983 */ /* 0x000ea80000100800 */
[--C-:B------:R-:W-:Y:S01]  /*bf30*/  @!P5 IMAD.IADD R45, R45, 0x1, -R249.reuse ;  /* 0x000000012d2dd824 */ /* 0x100fe200078e0af9 */
[----:B------:R-:W-:Y:S01]  /*bf40*/  ISETP.GT.U32.AND P5, PT, R249, R38, PT ;  /* 0x00000026f900720c */ /* 0x000fe20003fa4070 */
[----:B------:R-:W-:Y:S02]  /*bf50*/  @!P3 IMAD.IADD R44, R44, 0x1, -R249 ;  /* 0x000000012c2cb824 */ /* 0x000fe400078e0af9 */
[----:B------:R-:W2:Y:S02]  /*bf60*/  LDL R249, [R1+0x39c4] ;  /* 0x0039c40001f97983 */ /* 0x000ea40000100800 */
[----:B--2---:R-:W-:-:S02]  /*bf70*/  ISETP.GE.AND P3, PT, R249, RZ, PT ;  /* 0x000000fff900720c */ /* 0x004fc40003f66270 */
[----:B------:R-:W-:-:S04]  /*bf80*/  IABS R249, c[0x0][0x17c] ;  /* 0x00005f0000f97a13 */ /* 0x000fc80000000000 */
[-C--:B------:R-:W-:Y:S01]  /*bf90*/  @!P0 IADD3 R42, R42, -R249.reuse, RZ ;  /* 0x800000f92a2a8210 */ /* 0x080fe20007ffe0ff */
[--C-:B------:R-:W-:Y:S01]  /*bfa0*/  @!P6 IMAD.IADD R43, R43, 0x1, -R249.reuse ;  /* 0x000000012b2be824 */ /* 0x100fe200078e0af9 */
[----:B------:R-:W-:Y:S01]  /*bfb0*/  ISETP.GE.AND P6, PT, R235, RZ, PT ;  /* 0x000000ffeb00720c */ /* 0x000fe20003fc6270 */
[--C-:B------:R-:W-:Y:S01]  /*bfc0*/  @!P1 IMAD.IADD R41, R41, 0x1, -R249.reuse ;  /* 0x0000000129299824 */ /* 0x100fe200078e0af9 */
[----:B----4-:R-:W-:Y:S01]  /*bfd0*/  ISETP.GE.AND P0, PT, R218, RZ, PT ;  /* 0x000000ffda00720c */ /* 0x010fe20003f06270 */
[--C-:B------:R-:W-:Y:S01]  /*bfe0*/  @!P2 IMAD.IADD R40, R40, 0x1, -R249.reuse ;  /* 0x000000012828a824 */ /* 0x100fe200078e0af9 */
[----:B------:R-:W-:Y:S01]  /*bff0*/  ISETP.GE.AND P1, PT, R236, RZ, PT ;  /* 0x000000ffec00720c */ /* 0x000fe20003f26270 */
[----:B------:R-:W-:Y:S01]  /*c000*/  @!P4 IMAD.IADD R39, R39, 0x1, -R249 ;  /* 0x000000012727c824 */ /* 0x000fe200078e0af9 */
[----:B------:R-:W-:Y:S01]  /*c010*/  ISETP.GE.AND P2, PT, R238, RZ, PT ;  /* 0x000000ffee00720c */ /* 0x000fe20003f46270 */
[----:B------:R-:W-:Y:S01]  /*c020*/  @!P3 IMAD.MOV R49, RZ, RZ, -R49 ;  /* 0x000000ffff31b224 */ /* 0x000fe200078e0a31 */
[----:B------:R-:W-:Y:S01]  /*c030*/  @!P5 IADD3 R38, R38, -R249, RZ ;  /* 0x800000f92626d210 */ /* 0x000fe20007ffe0ff */
[----:B------:R-:W2:Y:S01]  /*c040*/  LDL R235, [R1+0x3a08] ;  /* 0x003a080001eb7983 */ /* 0x000ea20000100800 */
[----:B---3--:R-:W-:-:S02]  /*c050*/  ISETP.GE.AND P4, PT, R26, RZ, PT ;  /* 0x000000ff1a00720c */ /* 0x008fc40003f86270 */
[C---:B------:R-:W-:Y:S01]  /*c060*/  ISETP.GT.U32.AND P3, PT, R249.reuse, R43, PT ;  /* 0x0000002bf900720c */ /* 0x040fe20003f64070 */
[----:B------:R-:W-:Y:S01]  /*c070*/  @!P6 IMAD.MOV R48, RZ, RZ, -R48 ;  /* 0x000000ffff30e224 */ /* 0x000fe200078e0a30 */
[C---:B------:R-:W-:Y:S01]  /*c080*/  ISETP.GT.U32.AND P5, PT, R249.reuse, R42, PT ;  /* 0x0000002af900720c */ /* 0x040fe20003fa4070 */
[----:B------:R-:W-:Y:S01]  /*c090*/  @!P0 IMAD.MOV R47, RZ, RZ, -R47 ;  /* 0x000000ffff2f8224 */ /* 0x000fe200078e0a2f */
[C---:B------:R-:W-:Y:S01]  /*c0a0*/  ISETP.GT.U32.AND P0, PT, R249.reuse, R41, PT ;  /* 0x00000029f900720c */ /* 0x040fe20003f04070 */
[----:B------:R-:W3:Y:S01]  /*c0b0*/  LDL R218, [R1+0x3a04] ;  /* 0x003a040001da7983 */ /* 0x000ee20000100800 */
[----:B------:R-:W-:Y:S01]  /*c0c0*/  @!P1 IADD3 R46, -R46, RZ, RZ ;  /* 0x000000ff2e2e9210 */ /* 0x000fe20007ffe1ff */
[----:B------:R-:W-:Y:S01]  /*c0d0*/  @!P2 IMAD.MOV R45, RZ, RZ, -R45 ;  /* 0x000000ffff2da224 */ /* 0x000fe200078e0a2d */
[C---:B------:R-:W-:Y:S01]  /*c0e0*/  ISETP.GT.U32.AND P1, PT, R249.reuse, R40, PT ;  /* 0x00000028f900720c */ /* 0x040fe20003f24070 */
[----:B------:R-:W4:Y:S01]  /*c0f0*/  LDL R236, [R1+0x39f8] ;  /* 0x0039f80001ec7983 */ /* 0x000f220000100800 */
[----:B------:R-:W-:-:S02]  /*c100*/  ISETP.GT.U32.AND P6, PT, R249, R39, PT ;  /* 0x00000027f900720c */ /* 0x000fc40003fc4070 */
[----:B------:R-:W-:Y:S01]  /*c110*/  ISETP.GT.U32.AND P2, PT, R249, R38, PT ;  /* 0x00000026f900720c */ /* 0x000fe20003f44070 */
[----:B------:R-:W2:Y:S01]  /*c120*/  LDL R238, [R1+0x3a14] ;  /* 0x003a140001ee7983 */ /* 0x000ea20000100800 */
[----:B------:R-:W-:Y:S01]  /*c130*/  IADD3 R26, R15, 0xfd, RZ ;  /* 0x000000fd0f1a7810 */ /* 0x000fe20007ffe0ff */
[----:B------:R-:W-:Y:S01]  /*c140*/  @!P4 IMAD.MOV R44, RZ, RZ, -R44 ;  /* 0x000000ffff2cc224 */ /* 0x000fe200078e0a2c */
[----:B------:R-:W-:Y:S01]  /*c150*/  @!P5 IADD3 R42, R42, -R249, RZ ;  /* 0x800000f92a2ad210 */ /* 0x000fe20007ffe0ff */
[--C-:B------:R-:W-:Y:S01]  /*c160*/  @!P3 IMAD.IADD R43, R43, 0x1, -R249.reuse ;  /* 0x000000012b2bb824 */ /* 0x100fe200078e0af9 */
[----:B------:R-:W-:Y:S01]  /*c170*/  ISETP.GT.U32.AND P4, PT, R249, R37, PT ;  /* 0x00000025f900720c */ /* 0x000fe20003f84070 */
[--C-:B------:R-:W-:Y:S01]  /*c180*/  @!P0 IMAD.IADD R41, R41, 0x1, -R249.reuse ;  /* 0x0000000129298824 */ /* 0x100fe200078e0af9 */
[----:B------:R1:W-:Y:S01]  /*c190*/  STL [R1+0x3868], R26 ;  /* 0x0038681a01007387 */ /* 0x0003e20000100800 */
[--C-:B------:R-:W-:Y:S01]  /*c1a0*/  @!P1 IMAD.IADD R40, R40, 0x1, -R249.reuse ;  /* 0x0000000128289824 */ /* 0x100fe200078e0af9 */
[----:B------:R-:W-:Y:S01]  /*c1b0*/  ISETP.GT.U32.AND P3, PT, R249, R36, PT ;  /* 0x00000024f900720c */ /* 0x000fe20003f64070 */
[----:B------:R-:W-:Y:S01]  /*c1c0*/  @!P6 IMAD.IADD R39, R39, 0x1, -R249 ;  /* 0x000000012727e824 */ /* 0x000fe200078e0af9 */
[----:B------:R-:W-:-:S02]  /*c1d0*/  ISETP.GT.U32.AND P5, PT, R249, R35, PT ;  /* 0x00000023f900720c */ /* 0x000fc40003fa4070 */
[C---:B------:R-:W-:Y:S02]  /*c1e0*/  ISETP.GT.U32.AND P0, PT, R249.reuse, R34, PT ;  /* 0x00000022f900720c */ /* 0x040fe40003f04070 */
[C---:B------:R-:W-:Y:S02]  /*c1f0*/  ISETP.GT.U32.AND P1, PT, R249.reuse, R33, PT ;  /* 0x00000021f900720c */ /* 0x040fe40003f24070 */
[----:B------:R-:W-:Y:S02]  /*c200*/  ISETP.GT.U32.AND P6, PT, R249, R32, PT ;  /* 0x00000020f900720c */ /* 0x000fe40003fc4070 */
[----:B------:R-:W-:Y:S02]  /*c210*/  @!P2 IADD3 R38, R38, -R249, RZ ;  /* 0x800000f92626a210 */ /* 0x000fe40007ffe0ff */
[----:B------:R-:W2:Y:S02]  /*c220*/  LDL R249, [R1+0x39e8] ;  /* 0x0039e80001f97983 */ /* 0x000ea40000100800 */
[----:B--2---:R-:W-:-:S02]  /*c230*/  ISETP.GE.AND P2, PT, R249, RZ, PT ;  /* 0x000000fff900720c */ /* 0x004fc40003f46270 */
[----:B------:R-:W-:-:S05]  /*c240*/  IABS R249, c[0x0][0x17c] ;  /* 0x00005f0000f97a13 */ /* 0x000fca0000000000 */
[----:B------:R-:W-:Y:S02]  /*c250*/  @!P4 IMAD.IADD R37, R37, 0x1, -R249 ;  /* 0x000000012525c824 */ /* 0x000fe400078e0af9 */
[----:B------:R-:W2:Y:S04]  /*c260*/  LDL R249, [R1+0x3a00] ;  /* 0x003a000001f97983 */ /* 0x000ea80000100800 */
[----:B------:R-:W-:Y:S01]  /*c270*/  @!P2 IMAD.MOV R43, RZ, RZ, -R43 ;  /* 0x000000ffff2ba224 */ /* 0x000fe200078e0a2b */
[----:B--2---:R-:W-:Y:S02]  /*c280*/  ISETP.GE.AND P4, PT, R249, RZ, PT ;  /* 0x000000fff900720c */ /* 0x004fe40003f86270 */
[----:B------:R-:W-:-:S05]  /*c290*/  IABS R249, c[0x0][0x17c] ;  /* 0x00005f0000f97a13 */ /* 0x000fca0000000000 */
[--C-:B------:R-:W-:Y:S01]  /*c2a0*/  @!P3 IMAD.IADD R36, R36, 0x1, -R249.reuse ;  /* 0x000000012424b824 */ /* 0x100fe200078e0af9 */
[----:B------:R-:W-:Y:S01]  /*c2b0*/  ISETP.GE.AND P3, PT, R235, RZ, PT ;  /* 0x000000ffeb00720c */ /* 0x000fe20003f66270 */
[----:B------:R-:W-:Y:S02]  /*c2c0*/  IMAD.MOV.U32 R235, RZ, RZ, R38 ;  /* 0x000000ffffeb7224 */ /* 0x000fe400078e0026 */
[----:B------:R-:W2:Y:S01]  /*c2d0*/  LDL R38, [R1+0x3a18] ;  /* 0x003a180001267983 */ /* 0x000ea20000100800 */
[--C-:B------:R-:W-:Y:S01]  /*c2e0*/  @!P5 IMAD.IADD R35, R35, 0x1, -R249.reuse ;  /* 0x000000012323d824 */ /* 0x100fe200078e0af9 */
[----:B---3--:R-:W-:Y:S02]  /*c2f0*/  ISETP.GE.AND P5, PT, R218, RZ, PT ;  /* 0x000000ffda00720c */ /* 0x008fe40003fa6270 */
[----:B------:R-:W-:Y:S01]  /*c300*/  @!P0 IADD3 R34, R34, -R249, RZ ;  /* 0x800000f922228210 */ /* 0x000fe20007ffe0ff */
[--C-:B------:R-:W-:Y:S01]  /*c310*/  @!P1 IMAD.IADD R33, R33, 0x1, -R249.reuse ;  /* 0x0000000121219824 */ /* 0x100fe200078e0af9 */
[----:B----4-:R-:W-:Y:S01]  /*c320*/  ISETP.GE.AND P0, PT, R236, RZ, PT ;  /* 0x000000ffec00720c */ /* 0x010fe20003f06270 */
[----:B------:R-:W-:Y:S01]  /*c330*/  @!P6 IMAD.IADD R32, R32, 0x1, -R249 ;  /* 0x000000012020e824 */ /* 0x000fe200078e0af9 */
[C---:B------:R-:W-:Y:S01]  /*c340*/  ISETP.GT.U32.AND P2, PT, R249.reuse, R37, PT ;  /* 0x00000025f900720c */ /* 0x040fe20003f44070 */
[----:B------:R-:W3:Y:S01]  /*c350*/  LDL R236, [R1+0x3a2c] ;  /* 0x003a2c0001ec7983 */ /* 0x000ee20000100800 */
[----:B------:R-:W-:Y:S01]  /*c360*/  @!P4 IADD3 R42, -R42, RZ, RZ ;  /* 0x000000ff2a2ac210 */ /* 0x000fe20007ffe1ff */
[----:B------:R-:W-:Y:S01]  /*c370*/  @!P3 IMAD.MOV R41, RZ, RZ, -R41 ;  /* 0x000000ffff29b224 */ /* 0x000fe200078e0a29 */
[----:B------:R-:W-:Y:S01]  /*c380*/  ISETP.GE.AND P1, PT, R238, RZ, PT ;  /* 0x000000ffee00720c */ /* 0x000fe20003f26270 */
[----:B------:R-:W4:Y:S01]  /*c390*/  LDL R218, [R1+0x3a30] ;  /* 0x003a300001da7983 */ /* 0x000f220000100800 */
[C---:B------:R-:W-:Y:S01]  /*c3a0*/  ISETP.GT.U32.AND P4, PT, R249.reuse, R36, PT ;  /* 0x00000024f900720c */ /* 0x040fe20003f84070 */
[----:B------:R-:W-:Y:S01]  /*c3b0*/  @!P5 IMAD.MOV R40, RZ, RZ, -R40 ;  /* 0x000000ffff28d224 */ /* 0x000fe200078e0a28 */
[C---:B------:R-:W-:Y:S01]  /*c3c0*/  ISETP.GT.U32.AND P3, PT, R249.reuse, R35, PT ;  /* 0x00000023f900720c */ /* 0x040fe20003f64070 */
[----:B------:R-:W3:Y:S01]  /*c3d0*/  LDL R238, [R1+0x3a34] ;  /* 0x003a340001ee7983 */ /* 0x000ee20000100800 */
[----:B------:R-:W-:-:S02]  /*c3e0*/  ISETP.GT.U32.AND P5, PT, R249, R34, PT ;  /* 0x00000022f900720c */ /* 0x000fc40003fa4070 */
[----:B------:R-:W-:Y:S02]  /*c3f0*/  @!P0 IADD3 R39, -R39, RZ, RZ ;  /* 0x000000ff27278210 */ /* 0x000fe40007ffe1ff */
[C---:B------:R-:W-:Y:S02]  /*c400*/  ISETP.GT.U32.AND P6, PT, R249.reuse, R33, PT ;  /* 0x00000021f900720c */ /* 0x040fe40003fc4070 */
[----:B------:R-:W-:Y:S01]  /*c410*/  ISETP.GT.U32.AND P0, PT, R249, R32, PT ;  /* 0x00000020f900720c */ /* 0x000fe20003f04070 */
[----:B------:R-:W-:Y:S02]  /*c420*/  @!P2 IMAD.IADD R37, R37, 0x1, -R249 ;  /* 0x000000012525a824 */ /* 0x000fe400078e0af9 */
[----:B------:R-:W-:Y:S01]  /*c430*/  @!P1 IMAD.MOV R235, RZ, RZ, -R235 ;  /* 0x000000ffffeb9224 */ /* 0x000fe200078e0aeb */
[----:B------:R-:W-:Y:S01]  /*c440*/  ISETP.GT.U32.AND P1, PT, R249, R31, PT ;  /* 0x0000001ff900720c */ /* 0x000fe20003f24070 */
[--C-:B------:R-:W-:Y:S01]  /*c450*/  @!P4 IMAD.IADD R36, R36, 0x1, -R249.reuse ;  /* 0x000000012424c824 */ /* 0x100fe200078e0af9 */
[----:B------:R-:W-:Y:S01]  /*c460*/  @!P3 IADD3 R35, R35, -R249, RZ ;  /* 0x800000f92323b210 */ /* 0x000fe20007ffe0ff */
[----:B------:R-:W-:Y:S01]  /*c470*/  @!P5 IMAD.IADD R34, R34, 0x1, -R249 ;  /* 0x000000012222d824 */ /* 0x000fe200078e0af9 */
[----:B------:R-:W-:-:S02]  /*c480*/  ISETP.GT.U32.AND P4, PT, R249, R30, PT ;  /* 0x0000001ef900720c */ /* 0x000fc40003f84070 */
[----:B------:R-:W-:Y:S01]  /*c490*/  ISETP.GT.U32.AND P3, PT, R249, R29, PT ;  /* 0x0000001df900720c */ /* 0x000fe20003f64070 */
[--C-:B------:R-:W-:Y:S01]  /*c4a0*/  @!P6 IMAD.IADD R33, R33, 0x1, -R249.reuse ;  /* 0x000000012121e824 */ /* 0x100fe200078e0af9 */
[C---:B------:R-:W-:Y:S01]  /*c4b0*/  ISETP.GT.U32.AND P5, PT, R249.reuse, R28, PT ;  /* 0x0000001cf900720c */ /* 0x040fe20003fa4070 */
[----:B------:R-:W-:Y:S01]  /*c4c0*/  @!P0 IMAD.IADD R32, R32, 0x1, -R249 ;  /* 0x0000000120208824 */ /* 0x000fe200078e0af9 */
[----:B------:R-:W-:Y:S02]  /*c4d0*/  ISETP.GT.U32.AND P6, PT, R249, R27, PT ;  /* 0x0000001bf900720c */ /* 0x000fe40003fc4070 */
[----:B--2---:R-:W-:Y:S02]  /*c4e0*/  ISETP.GE.AND P2, PT, R38, RZ, PT ;  /* 0x000000ff2600720c */ /* 0x004fe40003f46270 */
[----:B------:R-:W-:Y:S02]  /*c4f0*/  IABS R38, R26 ;  /* 0x0000001a00267213 */ /* 0x000fe40000000000 */
[----:B-1----:R-:W2:Y:S04]  /*c500*/  LDL.LU R26, [R1+0x3ee4] ;  /* 0x003ee400011a7983 */ /* 0x002ea80000300800 */
[----:B------:R-:W2:Y:S02]  /*c510*/  LDL R249, [R1+0x3a24] ;  /* 0x003a240001f97983 */ /* 0x000ea40000100800 */
[----:B--2---:R-:W-:-:S02]  /*c520*/  ISETP.GE.AND P0, PT, R249, RZ, PT ;  /* 0x000000fff900720c */ /* 0x004fc40003f06270 */
[----:B------:R-:W-:-:S04]  /*c530*/  IABS R249, c[0x0][0x17c] ;  /* 0x00005f0000f97a13 */ /* 0x000fc80000000000 */
[----:B------:R-:W-:Y:S01]  /*c540*/  @!P1 IADD3 R31, R31, -R249, RZ ;  /* 0x800000f91f1f9210 */ /* 0x000fe20007ffe0ff */
[----:B------:R-:W-:Y:S01]  /*c550*/  @!P4 IMAD.IADD R30, R30, 0x1, -R249 ;  /* 0x000000011e1ec824 */ /* 0x000fe200078e0af9 */
[----:B------:R-:W-:Y:S02]  /*c560*/  ISETP.GT.U32.AND P1, PT, R249, R26, PT ;  /* 0x0000001af900720c */ /* 0x000fe40003f24070 */
[----:B------:R-:W2:Y:S01]  /*c570*/  LDL R249, [R1+0x3a1c] ;  /* 0x003a1c0001f97983 */ /* 0x000ea20000100800 */
[----:B------:R-:W-:Y:S02]  /*c580*/  @!P2 IMAD.MOV R37, RZ, RZ, -R37 ;  /* 0x000000ffff25a224 */ /* 0x000fe400078e0a25 */
[----:B------:R-:W-:Y:S02]  /*c590*/  @!P0 IADD3 R36, -R36, RZ, RZ ;  /* 0x000000ff24248210 */ /* 0x000fe40007ffe1ff */
[----:B--2---:R-:W-:Y:S02]  /*c5a0*/  ISETP.GE.AND P4, PT, R249, RZ, PT ;  /* 0x000000fff900720c */ /* 0x004fe40003f86270 */
[----:B------:R-:W-:-:S05]  /*c5b0*/  IABS R249, c[0x0][0x17c] ;  /* 0x00005f0000f97a13 */ /* 0x000fca0000000000 */
[--C-:B------:R-:W-:Y:S01]  /*c5c0*/  @!P3 IMAD.IADD R29, R29, 0x1, -R249.reuse ;  /* 0x000000011d1db824 */ /* 0x100fe200078e0af9 */
[----:B---3--:R-:W-:Y:S01]  /*c5d0*/  ISETP.GE.AND P3, PT, R236, RZ, PT ;  /* 0x000000ffec00720c */ /* 0x008fe20003f66270 */
[--C-:B------:R-:W-:Y:S01]  /*c5e0*/  @!P5 IMAD.IADD R28, R28, 0x1, -R249.reuse ;  /* 0x000000011c1cd824 */ /* 0x100fe200078e0af9 */
[----:B----4-:R-:W-:Y:S01]  /*c5f0*/  ISETP.GE.AND P5, PT, R218, RZ, PT ;  /* 0x000000ffda00720c */ /* 0x010fe20003fa6270 */
[----:B------:R-:W-:Y:S01]  /*c600*/  @!P1 IMAD.IADD R26, R26, 0x1, -R249 ;  /* 0x000000011a1a9824 */ /* 0x000fe200078e0af9 */
[----:B------:R-:W-:Y:S01]  /*c610*/  @!P6 IADD3 R27, R27, -R249, RZ ;  /* 0x800000f91b1be210 */ /* 0x000fe20007ffe0ff */
[----:B------:R-:W-:Y:S01]  /*c620*/  @!P4 IMAD.MOV R35, RZ, RZ, -R35 ;  /* 0x000000ffff23c224 */ /* 0x000fe200078e0a23 */
[----:B------:R-:W-:Y:S02]  /*c630*/  ISETP.GE.AND P6, PT, R238, RZ, PT ;  /* 0x000000ffee00720c */ /* 0x000fe40003fc6270 */
[C---:B------:R-:W-:Y:S02]  /*c640*/  ISETP.GT.U32.AND P0, PT, R249.reuse, R30, PT ;  /* 0x0000001ef900720c */ /* 0x040fe40003f04070 */
[C---:B------:R-:W-:Y:S01]  /*c650*/  ISETP.GT.U32.AND P2, PT, R249.reuse, R29, PT ;  /* 0x0000001df900720c */ /* 0x040fe20003f44070 */
[----:B------:R-:W-:Y:S01]  /*c660*/  IMAD.HI.U32 R236, R248, R38, RZ ;  /* 0x00000026f8ec7227 */ /* 0x000fe200078e00ff */
[C---:B------:R-:W-:Y:S01]  /*c670*/  ISETP.GT.U32.AND P1, PT, R249.reuse, R31, PT ;  /* 0x0000001ff900720c */ /* 0x040fe20003f24070 */
[----:B------:R-:W2:Y:S02]  /*c680*/  LDL R218, [R1+0x3a50] ;  /* 0x003a500001da7983 */ /* 0x000ea40000100800 */
[----:B------:R-:W-:Y:S01]  /*c690*/  @!P3 IMAD.MOV R34, RZ, RZ, -R34 ;  /* 0x000000ffff22b224 */ /* 0x000fe200078e0a22 */
[C---:B------:R-:W-:Y:S01]  /*c6a0*/  ISETP.GT.U32.AND P3, PT, R249.reuse, R28, PT ;  /* 0x0000001cf900720c */ /* 0x040fe20003f64070 */
[----:B------:R-:W-:Y:S01]  /*c6b0*/  @!P5 IMAD.MOV R33, RZ, RZ, -R33 ;  /* 0x000000ffff21d224 */ /* 0x000fe200078e0a21 */
[----:B------:R-:W-:-:S02]  /*c6c0*/  ISETP.GT.U32.AND P5, PT, R249, R27, PT ;  /* 0x0000001bf900720c */ /* 0x000fc40003fa4070 */
[C---:B------:R-:W-:Y:S01]  /*c6d0*/  ISETP.GT.U32.AND P4, PT, R249.reuse, R26, PT ;  /* 0x0000001af900720c */ /* 0x040fe20003f84070 */
[----:B------:R-:W-:Y:S01]  /*c6e0*/  IMAD.MOV R236, RZ, RZ, -R236 ;  /* 0x000000ffffec7224 */ /* 0x000fe200078e0aec */
[----:B------:R-:W-:Y:S01]  /*c6f0*/  @!P6 IADD3 R32, -R32, RZ, RZ ;  /* 0x000000ff2020e210 */ /* 0x000fe20007ffe1ff */
[--C-:B------:R-:W-:Y:S01]  /*c700*/  @!P0 IMAD.IADD R30, R30, 0x1, -R249.reuse ;  /* 0x000000011e1e8824 */ /* 0x100fe200078e0af9 */
[----:B------:R-:W-:Y:S01]  /*c710*/  ISETP.GT.U32.AND P6, PT, R249, R25, PT ;  /* 0x00000019f900720c */ /* 0x000fe20003fc4070 */
[--C-:B------:R-:W-:Y:S01]  /*c720*/  @!P1 IMAD.IADD R31, R31, 0x1, -R249.reuse ;  /* 0x000000011f1f9824 */ /* 0x100fe200078e0af9 */
[----:B------:R-:W-:Y:S01]  /*c730*/  ISETP.GT.U32.AND P1, PT, R249, R24, PT ;  /* 0x00000018f900720c */ /* 0x000fe20003f24070 */
[--C-:B------:R-:W-:Y:S01]  /*c740*/  @!P2 IMAD.IADD R29, R29, 0x1, -R249.reuse ;  /* 0x000000011d1da824 */ /* 0x100fe200078e0af9 */
[C---:B------:R-:W-:Y:S01]  /*c750*/  ISETP.GT.U32.AND P0, PT, R249.reuse, R23, PT ;  /* 0x00000017f900720c */ /* 0x040fe20003f04070 */
[----:B------:R-:W-:Y:S01]  /*c760*/  IMAD R38, R249, R236, R38 ;  /* 0x000000ecf9267224 */ /* 0x000fe200078e0226 */
[----:B------:R-:W-:Y:S01]  /*c770*/  @!P3 IADD3 R28, R28, -R249, RZ ;  /* 0x800000f91c1cb210 */ /* 0x000fe20007ffe0ff */
[--C-:B------:R-:W-:Y:S01]  /*c780*/  @!P5 IMAD.IADD R27, R27, 0x1, -R249.reuse ;  /* 0x000000011b1bd824 */ /* 0x100fe200078e0af9 */
[C---:B------:R-:W-:Y:S01]  /*c790*/  ISETP.GT.U32.AND P2, PT, R249.reuse, R22, PT ;  /* 0x00000016f900720c */ /* 0x040fe20003f44070 */
[----:B------:R-:W-:Y:S01]  /*c7a0*/  @!P4 IMAD.IADD R26, R26, 0x1, -R249 ;  /* 0x000000011a1ac824 */ /* 0x000fe200078e0af9 */
[C---:B------:R-:W-:Y:S01]  /*c7b0*/  ISETP.GT.U32.AND P3, PT, R249.reuse, R21, PT ;  /* 0x00000015f900720c */ /* 0x040fe20003f64070 */
[----:B------:R-:W3:Y:S01]  /*c7c0*/  LDL R238, [R1+0x3a6c] ;  /* 0x003a6c0001ee7983 */ /* 0x000ee20000100800 */
[----:B------:R-:W-:-:S03]  /*c7d0*/  ISETP.GT.U32.AND P5, PT, R249, R20, PT ;  /* 0x00000014f900720c */ /* 0x000fc60003fa4070 */
[----:B------:R-:W4:Y:S04]  /*c7e0*/  LDL R249, [R1+0x3a40] ;  /* 0x003a400001f97983 */ /* 0x000f280000100800 */
[----:B------:R-:W2:Y:S01]  /*c7f0*/  LDL R236, [R1+0x3a4c] ;  /* 0x003a4c0001ec7983 */ /* 0x000ea20000100800 */
[----:B----4-:R-:W-:Y:S02]  /*c800*/  ISETP.GE.AND P4, PT, R249, RZ, PT ;  /* 0x000000fff900720c */ /* 0x010fe40003f86270 */
[----:B------:R-:W-:-:S05]  /*c810*/  IABS R249, c[0x0][0x17c] ;  /* 0x00005f0000f97a13 */ /* 0x000fca0000000000 */
[----:B------:R-:W-:Y:S02]  /*c820*/  @!P6 IMAD.IADD R25, R25, 0x1, -R249 ;  /* 0x000000011919e824 */ /* 0x000fe400078e0af9 */
[----:B------:R-:W4:Y:S02]  /*c830*/  LDL R249, [R1+0x3a48] ;  /* 0x003a480001f97983 */ /* 0x000f240000100800 */
[----:B----4-:R-:W-:Y:S02]  /*c840*/  ISETP.GE.AND P6, PT, R249, RZ, PT ;  /* 0x000000fff900720c */ /* 0x010fe40003fc6270 */
[----:B------:R-:W-:-:S04]  /*c850*/  IABS R249, c[0x0][0x17c] ;  /* 0x00005f0000f97a13 */ /* 0x000fc80000000000 */
[----:B------:R-:W-:Y:S02]  /*c860*/  @!P1 IADD3 R24, R24, -R249, RZ ;  /* 0x800000f918189210 */ /* 0x000fe40007ffe0ff */
[----:B------:R-:W4:Y:S01]  /*c870*/  LDL R249, [R1+0x3a44] ;  /* 0x003a440001f97983 */ /* 0x000f220000100800 */
[----:B------:R-:W-:-:S04]  /*c880*/  @!P4 IMAD.MOV R31, RZ, RZ, -R31 ;  /* 0x000000ffff1fc224 */ /* 0x000fc800078e0a1f */
[----:B------:R-:W-:Y:S01]  /*c890*/  @!P6 IMAD.MOV R30, RZ, RZ, -R30 ;  /* 0x000000ffff1ee224 */ /* 0x000fe200078e0a1e */
[----:B----4-:R-:W-:Y:S02]  /*c8a0*/  ISETP.GE.AND P1, PT, R249, RZ, PT ;  /* 0x000000fff900720c */ /* 0x010fe40003f26270 */
[----:B------:R-:W-:-:S05]  /*c8b0*/  IABS R249, c[0x0][0x17c] ;  /* 0x00005f0000f97a13 */ /* 0x000fca0000000000 */
[--C-:B------:R-:W-:Y:S01]  /*c8c0*/  @!P0 IMAD.IADD R23, R23, 0x1, -R249.reuse ;  /* 0x0000000117178824 */ /* 0x100fe200078e0af9 */
[----:B--2---:R-:W-:Y:S01]  /*c8d0*/  ISETP.GE.AND P0, PT, R236, RZ, PT ;  /* 0x000000ffec00720c */ /* 0x004fe20003f06270 */
[--C-:B------:R-:W-:Y:S01]  /*c8e0*/  @!P2 IMAD.IADD R22, R22, 0x1, -R249.reuse ;  /* 0x000000011616a824 */ /* 0x100fe200078e0af9 */
[----:B------:R-:W-:Y:S01]  /*c8f0*/  ISETP.GE.AND P2, PT, R218, RZ, PT ;  /* 0x000000ffda00720c */ /* 0x000fe20003f46270 */
[----:B------:R-:W-:Y:S01]  /*c900*/  @!P3 IMAD.IADD R21, R21, 0x1, -R249 ;  /* 0x000000011515b824 */ /* 0x000fe200078e0af9 */
[----:B---3--:R-:W-:Y:S01]  /*c910*/  ISETP.GE.AND P3, PT, R238, RZ, PT ;  /* 0x000000ffee00720c */ /* 0x008fe20003f66270 */
[----:B------:R-:W2:Y:S01]  /*c920*/  LDL R236, [R1+0x3a5c] ;  /* 0x003a5c0001ec7983 */ /* 0x000ea20000100800 */
[----:B------:R-:W-:-:S03]  /*c930*/  IADD3 R218, R15, 0xfe, RZ ;  /* 0x000000fe0fda7810 */ /* 0x000fc60007ffe0ff */
[----:B------:R-:W3:Y:S04]  /*c940*/  LDL R238, [R1+0x3a7c] ;  /* 0x003a7c0001ee7983 */ /* 0x000ee80000100800 */
[----:B------:R-:W4:Y:S01]  /*c950*/  LDL.LU R15, [R1+0x3ee0] ;  /* 0x003ee000010f7983 */ /* 0x000f220000300800 */
[----:B------:R-:W-:Y:S01]  /*c960*/  @!P5 IADD3 R20, R20, -R249, RZ ;  /* 0x800000f91414d210 */ /* 0x000fe20007ffe0ff */
[----:B------:R-:W-:Y:S01]  /*c970*/  @!P1 IMAD.MOV R29, RZ, RZ, -R29 ;  /* 0x000000ffff1d9224 */ /* 0x000fe200078e0a1d */
[----:B------:R-:W-:Y:S01]  /*c980*/  @!P0 IADD3 R28, -R28, RZ, RZ ;  /* 0x000000ff1c1c8210 */ /* 0x000fe20007ffe1ff */
[----:B------:R-:W-:Y:S01]  /*c990*/  @!P2 IMAD.MOV R27, RZ, RZ, -R27 ;  /* 0x000000ffff1ba224 */ /* 0x000fe200078e0a1b */
[C---:B------:R-:W-:Y:S02]  /*c9a0*/  ISETP.GT.U32.AND P4, PT, R249.reuse, R25, PT ;  /* 0x00000019f900720c */ /* 0x040fe40003f84070 */
[----:B------:R-:W-:-:S02]  /*c9b0*/  ISETP.GT.U32.AND P5, PT, R249, R24, PT ;  /* 0x00000018f900720c */ /* 0x000fc40003fa4070 */
[C---:B------:R-:W-:Y:S02]  /*c9c0*/  ISETP.GT.U32.AND P1, PT, R249.reuse, R23, PT ;  /* 0x00000017f900720c */ /* 0x040fe40003f24070 */
[C---:B------:R-:W-:Y:S02]  /*c9d0*/  ISETP.GT.U32.AND P0, PT, R249.reuse, R22, PT ;  /* 0x00000016f900720c */ /* 0x040fe40003f04070 */
[C---:B------:R-:W-:Y:S02]  /*c9e0*/  ISETP.GT.U32.AND P2, PT, R249.reuse, R21, PT ;  /* 0x00000015f900720c */ /* 0x040fe40003f44070 */
[C---:B------:R-:W-:Y:S01]  /*c9f0*/  ISETP.GT.U32.AND P6, PT, R249.reuse, R20, PT ;  /* 0x00000014f900720c */ /* 0x040fe20003fc4070 */
[----:B------:R-:W-:Y:S01]  /*ca00*/  @!P3 IMAD.MOV R26, RZ, RZ, -R26 ;  /* 0x000000ffff1ab224 */ /* 0x000fe200078e0a1a */
[----:B------:R-:W-:Y:S01]  /*ca10*/  ISETP.GT.U32.AND P3, PT, R249, R19, PT ;  /* 0x00000013f900720c */ /* 0x000fe20003f64070 */
[----:B------:R-:W-:Y:S01]  /*ca20*/  @!P4 IMAD.IADD R25, R25, 0x1, -R249 ;  /* 0x000000011919c824 */ /* 0x000fe200078e0af9 */
[----:B------:R1:W-:Y:S01]  /*ca30*/  STL [R1+0x3858], R218 ;  /* 0x003858da01007387 */ /* 0x0003e20000100800 */
[----:B------:R-:W-:-:S02]  /*ca40*/  @!P5 IADD3 R24, R24, -R249, RZ ;  /* 0x800000f91818d210 */ /* 0x000fc40007ffe0ff */
[--C-:B------:R-:W-:Y:S01]  /*ca50*/  @!P1 IMAD.IADD R23, R23, 0x1, -R249.reuse ;  /* 0x0000000117179824 */ /* 0x100fe200078e0af9 */
[C---:B------:R-:W-:Y:S01]  /*ca60*/  ISETP.GT.U32.AND P4, PT, R249.reuse, R18, PT ;  /* 0x00000012f900720c */ /* 0x040fe20003f84070 */
[--C-:B------:R-:W-:Y:S01]  /*ca70*/  @!P0 IMAD.IADD R22, R22, 0x1, -R249.reuse ;  /* 0x0000000116168824 */ /* 0x100fe200078e0af9 */
[----:B------:R-:W-:Y:S01]  /*ca80*/  ISETP.GT.U32.AND P5, PT, R249, R17, PT ;  /* 0x00000011f900720c */ /* 0x000fe20003fa4070 */
[----:B------:R-:W-:Y:S01]  /*ca90*/  @!P2 IMAD.IADD R21, R21, 0x1, -R249 ;  /* 0x000000011515a824 */ /* 0x000fe200078e0af9 */
[C---:B------:R-:W-:Y:S02]  /*caa0*/  ISETP.GT.U32.AND P1, PT, R249.reuse, R16, PT ;  /* 0x00000010f900720c */ /* 0x040fe40003f24070 */
[C---:B------:R-:W-:Y:S02]  /*cab0*/  ISETP.GT.U32.AND P2, PT, R249.reuse, R14, PT ;  /* 0x0000000ef900720c */ /* 0x040fe40003f44070 */
[----:B------:R-:W-:Y:S02]  /*cac0*/  @!P6 IADD3 R20, R20, -R249, RZ ;  /* 0x800000f91414e210 */ /* 0x000fe40007ffe0ff */
[----:B----4-:R-:W-:-:S02]  /*cad0*/  ISETP.GT.U32.AND P0, PT, R249, R15, PT ;  /* 0x0000000ff900720c */ /* 0x010fc40003f04070 */
[----:B------:R-:W4:Y:S02]  /*cae0*/  LDL R249, [R1+0x3a60] ;  /* 0x003a600001f97983 */ /* 0x000f240000100800 */
[----:B----4-:R-:W-:Y:S02]  /*caf0*/  ISETP.GE.AND P6, PT, R249, RZ, PT ;  /* 0x000000fff900720c */ /* 0x010fe40003fc6270 */
[----:B------:R-:W-:-:S05]  /*cb00*/  IABS R249, c[0x0][0x17c] ;  /* 0x00005f0000f97a13 */ /* 0x000fca0000000000 */
[--C-:B------:R-:W-:Y:S02]  /*cb10*/  @!P3 IMAD.IADD R19, R19, 0x1, -R249.reuse ;  /* 0x000000011313b824 */ /* 0x100fe400078e0af9 */
[----:B------:R-:W-:Y:S02]  /*cb20*/  @!P4 IMAD.IADD R18, R18, 0x1, -R249 ;  /* 0x000000011212c824 */ /* 0x000fe400078e0af9 */
[----:B------:R-:W4:Y:S02]  /*cb30*/  LDL R249, [R1+0x3a64] ;  /* 0x003a640001f97983 */ /* 0x000f240000100800 */
        /* <DEDUP_REMOVED lines=8> */
[----:B--2---:R-:W-:Y:S01]  /*cbc0*/  ISETP.GE.AND P3, PT, R236, RZ, PT ;  /* 0x000000ffec00720c */ /* 0x004fe20003f66270 */
[----:B------:R-:W-:Y:S02]  /*cbd0*/  @!P4 IMAD.MOV R23, RZ, RZ, -R23 ;  /* 0x000000ffff17c224 */ /* 0x000fe400078e0a17 */
[----:B------:R-:W-:Y:S01]  /*cbe0*/  @!P6 IMAD.MOV R25, RZ, RZ, -R25 ;  /* 0x000000ffff19e224 */ /* 0x000fe200078e0a19 */
[----:B------:R-:W2:Y:S01]  /*cbf0*/  LDL R236, [R1+0x3a74] ;  /* 0x003a740001ec7983 */ /* 0x000ea20000100800 */
[----:B------:R-:W-:-:S08]  /*cc00*/  @!P5 IMAD.MOV R22, RZ, RZ, -R22 ;  /* 0x000000ffff16d224 */ /* 0x000fd000078e0a16 */
[----:B------:R-:W-:Y:S02]  /*cc10*/  @!P3 IADD3 R24, -R24, RZ, RZ ;  /* 0x000000ff1818b210 */ /* 0x000fe40007ffe1ff */
[----:B----4-:R-:W-:Y:S02]  /*cc20*/  ISETP.GE.AND P1, PT, R249, RZ, PT ;  /* 0x000000fff900720c */ /* 0x010fe40003f26270 */
[----:B------:R-:W-:-:S05]  /*cc30*/  IABS R249, c[0x0][0x17c] ;  /* 0x00005f0000f97a13 */ /* 0x000fca0000000000 */
[--C-:B------:R-:W-:Y:S02]  /*cc40*/  @!P0 IMAD.IADD R15, R15, 0x1, -R249.reuse ;  /* 0x000000010f0f8824 */ /* 0x100fe400078e0af9 */
[----:B------:R-:W-:Y:S01]  /*cc50*/  @!P2 IMAD.IADD R14, R14, 0x1, -R249 ;  /* 0x000000010e0ea824 */ /* 0x000fe200078e0af9 */
[----:B---3--:R-:W-:Y:S02]  /*cc60*/  ISETP.GE.AND P0, PT, R238, RZ, PT ;  /* 0x000000ffee00720c */ /* 0x008fe40003f06270 */
[C---:B------:R-:W-:Y:S01]  /*cc70*/  ISETP.GT.U32.AND P3, PT, R249.reuse, R18, PT ;  /* 0x00000012f900720c */ /* 0x040fe20003f64070 */
[----:B------:R-:W-:Y:S01]  /*cc80*/  @!P1 IMAD.MOV R21, RZ, RZ, -R21 ;  /* 0x000000ffff159224 */ /* 0x000fe200078e0a15 */
[C---:B------:R-:W-:Y:S01]  /*cc90*/  ISETP.GT.U32.AND P4, PT, R249.reuse, R17, PT ;  /* 0x00000011f900720c */ /* 0x040fe20003f84070 */
[----:B------:R-:W3:Y:S01]  /*cca0*/  LDL R238, [R1+0x3a3c] ;  /* 0x003a3c0001ee7983 */ /* 0x000ee20000100800 */
[C---:B------:R-:W-:Y:S02]  /*ccb0*/  ISETP.GT.U32.AND P5, PT, R249.reuse, R16, PT ;  /* 0x00000010f900720c */ /* 0x040fe40003fa4070 */
[----:B------:R-:W-:-:S02]  /*ccc0*/  ISETP.GT.U32.AND P1, PT, R249, R15, PT ;  /* 0x0000000ff900720c */ /* 0x000fc40003f24070 */
[C---:B------:R-:W-:Y:S02]  /*ccd0*/  ISETP.GT.U32.AND P2, PT, R249.reuse, R19, PT ;  /* 0x00000013f900720c */ /* 0x040fe40003f44070 */
[C---:B------:R-:W-:Y:S02]  /*cce0*/  ISETP.GT.U32.AND P6, PT, R249.reuse, R14, PT ;  /* 0x0000000ef900720c */ /* 0x040fe40003fc4070 */
[----:B------:R-:W-:Y:S01]  /*ccf0*/  @!P0 IADD3 R20, -R20, RZ, RZ ;  /* 0x000000ff14148210 */ /* 0x000fe20007ffe1ff */
[--C-:B------:R-:W-:Y:S01]  /*cd00*/  @!P3 IMAD.IADD R18, R18, 0x1, -R249.reuse ;  /* 0x000000011212b824 */ /* 0x100fe200078e0af9 */
[----:B------:R-:W-:Y:S01]  /*cd10*/  ISETP.GT.U32.AND P0, PT, R249, R13, PT ;  /* 0x0000000df900720c */ /* 0x000fe20003f04070 */
[--C-:B------:R-:W-:Y:S01]  /*cd20*/  @!P4 IMAD.IADD R17, R17, 0x1, -R249.reuse ;  /* 0x000000011111c824 */ /* 0x100fe200078e0af9 */
[----:B------:R-:W-:Y:S02]  /*cd30*/  ISETP.GT.U32.AND P3, PT, R249, R12, PT ;  /* 0x0000000cf900720c */ /* 0x000fe40003f64070 */
[----:B------:R-:W-:Y:S01]  /*cd40*/  @!P5 IADD3 R16, R16, -R249, RZ ;  /* 0x800000f91010d210 */ /* 0x000fe20007ffe0ff */
[--C-:B------:R-:W-:Y:S01]  /*cd50*/  @!P1 IMAD.IADD R15, R15, 0x1, -R249.reuse ;  /* 0x000000010f0f9824 */ /* 0x100fe200078e0af9 */
[----:B------:R-:W-:Y:S01]  /*cd60*/  ISETP.GT.U32.AND P4, PT, R249, R11, PT ;  /* 0x0000000bf900720c */ /* 0x000fe20003f84070 */
[--C-:B------:R-:W-:Y:S01]  /*cd70*/  @!P2 IMAD.IADD R19, R19, 0x1, -R249.reuse ;  /* 0x000000011313a824 */ /* 0x100fe200078e0af9 */
[C---:B------:R-:W-:Y:S01]  /*cd80*/  ISETP.GT.U32.AND P5, PT, R249.reuse, R10, PT ;  /* 0x0000000af900720c */ /* 0x040fe20003fa4070 */
[----:B------:R-:W-:Y:S01]  /*cd90*/  @!P6 IMAD.IADD R14, R14, 0x1, -R249 ;  /* 0x000000010e0ee824 */ /* 0x000fe200078e0af9 */
[----:B------:R-:W-:-:S02]  /*cda0*/  ISETP.GT.U32.AND P1, PT, R249, R9, PT ;  /* 0x00000009f900720c */ /* 0x000fc40003f24070 */
[----:B------:R-:W4:Y:S02]  /*cdb0*/  LDL R249, [R1+0x3a70] ;  /* 0x003a700001f97983 */ /* 0x000f240000100800 */
[----:B----4-:R-:W-:Y:S02]  /*cdc0*/  ISETP.GE.AND P6, PT, R249, RZ, PT ;  /* 0x000000fff900720c */ /* 0x010fe40003fc6270 */
[----:B------:R-:W-:-:S04]  /*cdd0*/  IABS R249, c[0x0][0x17c] ;  /* 0x00005f0000f97a13 */ /* 0x000fc80000000000 */
[----:B------:R-:W-:Y:S01]  /*cde0*/  @!P3 IADD3 R12, R12, -R249, RZ ;  /* 0x800000f90c0cb210 */ /* 0x000fe20007ffe0ff */
[----:B------:R-:W-:Y:S01]  /*cdf0*/  @!P0 IMAD.IADD R13, R13, 0x1, -R249 ;  /* 0x000000010d0d8824 */ /* 0x000fe200078e0af9 */
[----:B------:R-:W-:Y:S02]  /*ce00*/  ISETP.GT.U32.AND P0, PT, R249, R8, PT ;  /* 0x00000008f900720c */ /* 0x000fe40003f04070 */
[----:B------:R-:W4:Y:S02]  /*ce10*/  LDL R249, [R1+0x3a68] ;  /* 0x003a680001f97983 */ /* 0x000f240000100800 */
[----:B----4-:R-:W-:Y:S02]  /*ce20*/  ISETP.GE.AND P3, PT, R249, RZ, PT ;  /* 0x000000fff900720c */ /* 0x010fe40003f66270 */
[----:B------:R-:W-:-:S05]  /*ce30*/  IABS R249, c[0x0][0x17c] ;  /* 0x00005f0000f97a13 */ /* 0x000fca0000000000 */
[----:B------:R-:W-:Y:S02]  /*ce40*/  @!P4 IMAD.IADD R11, R11, 0x1, -R249 ;  /* 0x000000010b0bc824 */ /* 0x000fe400078e0af9 */
[----:B------:R-:W4:Y:S02]  /*ce50*/  LDL R249, [R1+0x3a58] ;  /* 0x003a580001f97983 */ /* 0x000f240000100800 */
[----:B----4-:R-:W-:Y:S02]  /*ce60*/  ISETP.GE.AND P4, PT, R249, RZ, PT ;  /* 0x000000fff900720c */ /* 0x010fe40003f86270 */
[----:B------:R-:W-:-:S05]  /*ce70*/  IABS R249, c[0x0][0x17c] ;  /* 0x00005f0000f97a13 */ /* 0x000fca0000000000 */
[----:B------:R-:W-:Y:S02]  /*ce80*/  @!P5 IMAD.IADD R10, R10, 0x1, -R249 ;  /* 0x000000010a0ad824 */ /* 0x000fe400078e0af9 */
[----:B------:R-:W4:Y:S01]  /*ce90*/  LDL R249, [R1+0x3a54] ;  /* 0x003a540001f97983 */ /* 0x000f220000100800 */
[----:B--2---:R-:W-:Y:S01]  /*cea0*/  ISETP.GE.AND P2, PT, R236, RZ, PT ;  /* 0x000000ffec00720c */ /* 0x004fe20003f46270 */
[----:B------:R-:W-:Y:S01]  /*ceb0*/  @!P6 IMAD.MOV R18, RZ, RZ, -R18 ;  /* 0x000000ffff12e224 */ /* 0x000fe200078e0a12 */
[----:B------:R-:W-:Y:S01]  /*cec0*/  IABS R236, R218 ;  /* 0x000000da00ec7213 */ /* 0x000fe20000000000 */
[----:B------:R-:W-:Y:S01]  /*ced0*/  @!P4 IMAD.MOV R16, RZ, RZ, -R16 ;  /* 0x000000ffff10c224 */ /* 0x000fe200078e0a10 */
[----:B------:R-:W-:-:S03]  /*cee0*/  @!P3 IADD3 R17, -R17, RZ, RZ ;  /* 0x000000ff1111b210 */ /* 0x000fc60007ffe1ff */
[----:B------:R-:W-:-:S06]  /*cef0*/  IMAD.HI.U32 R248, R248, R236, RZ ;  /* 0x000000ecf8f87227 */ /* 0x000fcc00078e00ff */
[----:B------:R-:W-:Y:S01]  /*cf00*/  @!P2 IMAD.MOV R19, RZ, RZ, -R19 ;  /* 0x000000ffff13a224 */ /* 0x000fe200078e0a13 */
[----:B------:R-:W-:Y:S02]  /*cf10*/  IADD3 R248, -R248, RZ, RZ ;  /* 0x000000fff8f87210 */ /* 0x000fe40007ffe1ff */
        /* <DEDUP_REMOVED lines=8> */
[C---:B------:R-:W-:Y:S01]  /*cfa0*/  IMAD R236, R249.reuse, R248, R236 ;  /* 0x000000f8f9ec7224 */ /* 0x040fe200078e02ec */
[C---:B------:R-:W-:Y:S01]  /*cfb0*/  ISETP.GT.U32.AND P3, PT, R249.reuse, R11, PT ;  /* 0x0000000bf900720c */ /* 0x040fe20003f64070 */
[----:B------:R-:W2:Y:S01]  /*cfc0*/  LDL R248, [R1+0x3a0c] ;  /* 0x003a0c0001f87983 */ /* 0x000ea20000100800 */
[----:B------:R-:W-:-:S02]  /*cfd0*/  ISETP.GT.U32.AND P4, PT, R249, R10, PT ;  /* 0x0000000af900720c */ /* 0x000fc40003f84070 */
[C---:B------:R-:W-:Y:S01]  /*cfe0*/  ISETP.GT.U32.AND P5, PT, R249.reuse, R9, PT ;  /* 0x00000009f900720c */ /* 0x040fe20003fa4070 */
[----:B------:R-:W3:Y:S01]  /*cff0*/  LDL R238, [R1+0x39fc] ;  /* 0x0039fc0001ee7983 */ /* 0x000ee20000100800 */
[C---:B------:R-:W-:Y:S01]  /*d000*/  ISETP.GT.U32.AND P6, PT, R249.reuse, R8, PT ;  /* 0x00000008f900720c */ /* 0x040fe20003fc4070 */
[----:B------:R-:W-:Y:S01]  /*d010*/  @!P1 IMAD.MOV R14, RZ, RZ, -R14 ;  /* 0x000000ffff0e9224 */ /* 0x000fe200078e0a0e */
        /* <DEDUP_REMOVED lines=8> */
[----:B------:R-:W-:Y:S01]  /*d0a0*/  @!P5 IADD3 R9, R9, -R249, RZ ;  /* 0x800000f90909d210 */ /* 0x000fe20007ffe0ff */
[----:B------:R-:W-:Y:S01]  /*d0b0*/  @!P6 IMAD.IADD R8, R8, 0x1, -R249 ;  /* 0x000000010808e824 */ /* 0x000fe200078e0af9 */
[C---:B------:R-:W-:Y:S02]  /*d0c0*/  ISETP.GT.U32.AND P4, PT, R249.reuse, R3, PT ;  /* 0x00000003f900720c */ /* 0x040fe40003f84070 */
        /* <DEDUP_REMOVED lines=14> */
[----:B------:R-:W-:Y:S01]  /*d1b0*/  @!P1 IMAD.MOV R12, RZ, RZ, -R12 ;  /* 0x000000ffff0c9224 */ /* 0x000fe200078e0a0c */
[----:B------:R-:W-:-:S03]  /*d1c0*/  @!P6 IADD3 R13, -R13, RZ, RZ ;  /* 0x000000ff0d0de210 */ /* 0x000fc60007ffe1ff */
[----:B------:R-:W-:Y:S01]  /*d1d0*/  @!P0 IMAD.MOV R11, RZ, RZ, -R11 ;  /* 0x000000ffff0b8224 */ /* 0x000fe200078e0a0b */
[----:B----4-:R-:W-:Y:S02]  /*d1e0*/  ISETP.GE.AND P2, PT, R249, RZ, PT ;  /* 0x000000fff900720c */ /* 0x010fe40003f46270 */
[----:B------:R-:W-:-:S05]  /*d1f0*/  IABS R249, c[0x0][0x17c] ;  /* 0x00005f0000f97a13 */ /* 0x000fca0000000000 */
[--C-:B------:R-:W-:Y:S01]  /*d200*/  @!P3 IMAD.IADD R4, R4, 0x1, -R249.reuse ;  /* 0x000000010404b824 */ /* 0x100fe200078e0af9 */
[----:B--2---:R-:W-:Y:S01]  /*d210*/  ISETP.GE.AND P3, PT, R248, RZ, PT ;  /* 0x000000fff800720c */ /* 0x004fe20003f66270 */
[--C-:B------:R-:W-:Y:S02]  /*d220*/  @!P4 IMAD.IADD R3, R3, 0x1, -R249.reuse ;  /* 0x000000010303c824 */ /* 0x100fe400078e0af9 */
[----:B------:R-:W-:Y:S01]  /*d230*/  @!P5 IMAD.IADD R2, R2, 0x1, -R249 ;  /* 0x000000010202d824 */ /* 0x000fe200078e0af9 */
[----:B---3--:R-:W-:Y:S01]  /*d240*/  ISETP.GE.AND P4, PT, R238, RZ, PT ;  /* 0x000000ffee00720c */ /* 0x008fe20003f86270 */
[----:B------:R-:W-:Y:S01]  /*d250*/  @!P2 IMAD.MOV R10, RZ, RZ, -R10 ;  /* 0x000000ffff0aa224 */ /* 0x000fe200078e0a0a */
[C---:B------:R-:W-:Y:S01]  /*d260*/  ISETP.GT.U32.AND P5, PT, R249.reuse, R7, PT ;  /* 0x00000007f900720c */ /* 0x040fe20003fa4070 */
[----:B------:R-:W2:Y:S01]  /*d270*/  LDL R238, [R1+0x39c0] ;  /* 0x0039c00001ee7983 */ /* 0x000ea20000100800 */
[C---:B------:R-:W-:Y:S02]  /*d280*/  ISETP.GT.U32.AND P1, PT, R249.reuse, R6, PT ;  /* 0x00000006f900720c */ /* 0x040fe40003f24070 */
[----:B------:R-:W-:-:S02]  /*d290*/  ISETP.GT.U32.AND P0, PT, R249, R5, PT ;  /* 0x00000005f900720c */ /* 0x000fc40003f04070 */
[----:B------:R-:W-:Y:S02]  /*d2a0*/  ISETP.GT.U32.AND P2, PT, R249, R4, PT ;  /* 0x00000004f900720c */ /* 0x000fe40003f44070 */
[----:B------:R-:W-:Y:S02]  /*d2b0*/  @!P3 IADD3 R9, -R9, RZ, RZ ;  /* 0x000000ff0909b210 */ /* 0x000fe40007ffe1ff */
[C---:B------:R-:W-:Y:S02]  /*d2c0*/  ISETP.GT.U32.AND P3, PT, R249.reuse, R3, PT ;  /* 0x00000003f900720c */ /* 0x040fe40003f64070 */
[C---:B------:R-:W-:Y:S01]  /*d2d0*/  ISETP.GT.U32.AND P6, PT, R249.reuse, R2, PT ;  /* 0x00000002f900720c */ /* 0x040fe20003fc4070 */
[----:B------:R-:W-:Y:S01]  /*d2e0*/  @!P4 IMAD.MOV R8, RZ, RZ, -R8 ;  /* 0x000000ffff08c224 */ /* 0x000fe200078e0a08 */
[----:B------:R-:W-:Y:S01]  /*d2f0*/  ISETP.GT.U32.AND P4, PT, R249, R0, PT ;  /* 0x00000000f900720c */ /* 0x000fe20003f84070 */
[--C-:B------:R-:W-:Y:S01]  /*d300*/  @!P5 IMAD.IADD R7, R7, 0x1, -R249.reuse ;  /* 0x000000010707d824 */ /* 0x100fe200078e0af9 */
[----:B------:R-:W-:Y:S01]  /*d310*/  @!P1 IADD3 R6, R6, -R249, RZ ;  /* 0x800000f906069210 */ /* 0x000fe20007ffe0ff */
[--C-:B------:R-:W-:Y:S01]  /*d320*/  @!P0 IMAD.IADD R5, R5, 0x1, -R249.reuse ;  /* 0x0000000105058824 */ /* 0x100fe200078e0af9 */
[C---:B------:R-:W-:Y:S01]  /*d330*/  ISETP.GT.U32.AND P5, PT, R249.reuse, R239, PT ;  /* 0x000000eff900720c */ /* 0x040fe20003fa4070 */
[----:B------:R-:W-:Y:S01]  /*d340*/  @!P2 IMAD.IADD R4, R4, 0x1, -R249 ;  /* 0x000000010404a824 */ /* 0x000fe200078e0af9 */
[----:B------:R-:W-:-:S02]  /*d350*/  ISETP.GT.U32.AND P1, PT, R249, R244, PT ;  /* 0x000000f4f900720c */ /* 0x000fc40003f24070 */
[----:B------:R-:W-:Y:S01]  /*d360*/  ISETP.GT.U32.AND P0, PT, R249, R245, PT ;  /* 0x000000f5f900720c */ /* 0x000fe20003f04070 */
[----:B------:R-:W-:Y:S01]  /*d370*/  @!P3 IMAD.IADD R3, R3, 0x1, -R249 ;  /* 0x000000010303b824 */ /* 0x000fe200078e0af9 */
[C---:B------:R-:W-:Y:S02]  /*d380*/  ISETP.GT.U32.AND P2, PT, R249.reuse, R246, PT ;  /* 0x000000f6f900720c */ /* 0x040fe40003f44070 */
[----:B------:R-:W-:Y:S02]  /*d390*/  ISETP.GT.U32.AND P3, PT, R249, R247, PT ;  /* 0x000000f7f900720c */ /* 0x000fe40003f64070 */
[----:B------:R-:W-:Y:S02]  /*d3a0*/  @!P6 IADD3 R2, R2, -R249, RZ ;  /* 0x800000f90202e210 */ /* 0x000fe40007ffe0ff */
[----:B------:R-:W3:Y:S02]  /*d3b0*/  LDL R249, [R1+0x39f4] ;  /* 0x0039f40001f97983 */ /* 0x000ee40000100800 */
[----:B---3--:R-:W-:-:S02]  /*d3c0*/  ISETP.GE.AND P6, PT, R249, RZ, PT ;  /* 0x000000fff900720c */ /* 0x008fc40003fc6270 */
[----:B------:R-:W-:-:S05]  /*d3d0*/  IABS R249, c[0x0][0x17c] ;  /* 0x00005f0000f97a13 */ /* 0x000fca0000000000 */
[----:B------:R-:W-:Y:S02]  /*d3e0*/  @!P4 IMAD.IADD R0, R0, 0x1, -R249 ;  /* 0x000000010000c824 */ /* 0x000fe400078e0af9 */
[----:B------:R-:W3:Y:S02]  /*d3f0*/  LDL R249, [R1+0x39f0] ;  /* 0x0039f00001f97983 */ /* 0x000ee40000100800 */
[----:B---3--:R-:W-:Y:S02]  /*d400*/  ISETP.GE.AND P4, PT, R249, RZ, PT ;  /* 0x000000fff900720c */ /* 0x008fe40003f86270 */
        /* <DEDUP_REMOVED lines=8> */
[----:B------:R-:W-:-:S04]  /*d490*/  IABS R249, c[0x0][0x17c] ;  /* 0x00005f0000f97a13 */ /* 0x000fc80000000000 */
[----:B------:R-:W-:Y:S02]  /*d4a0*/  @!P0 IADD3 R245, R245, -R249, RZ ;  /* 0x800000f9f5f58210 */ /* 0x000fe40007ffe0ff */
[----:B------:R-:W3:Y:S01]  /*d4b0*/  LDL R249, [R1+0x39c8] ;  /* 0x0039c80001f97983 */ /* 0x000ee20000100800 */
[----:B------:R-:W-:Y:S01]  /*d4c0*/  @!P4 IADD3 R6, -R6, RZ, RZ ;  /* 0x000000ff0606c210 */ /* 0x000fe20007ffe1ff */
[----:B------:R-:W-:-:S03]  /*d4d0*/  @!P5 IMAD.MOV R5, RZ, RZ, -R5 ;  /* 0x000000ffff05d224 */ /* 0x000fc600078e0a05 */
[----:B------:R-:W-:Y:S02]  /*d4e0*/  @!P1 IMAD.MOV R4, RZ, RZ, -R4 ;  /* 0x000000ffff049224 */ /* 0x000fe400078e0a04 */
[----:B------:R-:W-:Y:S01]  /*d4f0*/  @!P6 IMAD.MOV R7, RZ, RZ, -R7 ;  /* 0x000000ffff07e224 */ /* 0x000fe200078e0a07 */
[----:B---3--:R-:W-:Y:S02]  /*d500*/  ISETP.GE.AND P0, PT, R249, RZ, PT ;  /* 0x000000fff900720c */ /* 0x008fe40003f06270 */
[----:B------:R-:W-:-:S05]  /*d510*/  IABS R249, c[0x0][0x17c] ;  /* 0x00005f0000f97a13 */ /* 0x000fca0000000000 */
[--C-:B------:R-:W-:Y:S01]  /*d520*/  @!P2 IMAD.IADD R246, R246, 0x1, -R249.reuse ;  /* 0x00000001f6f6a824 */ /* 0x100fe200078e0af9 */
[----:B--2---:R-:W-:Y:S01]  /*d530*/  ISETP.GE.AND P2, PT, R238, RZ, PT ;  /* 0x000000ffee00720c */ /* 0x004fe20003f46270 */
[----:B------:R-:W-:Y:S01]  /*d540*/  @!P3 IMAD.IADD R247, R247, 0x1, -R249 ;  /* 0x00000001f7f7b824 */ /* 0x000fe200078e0af9 */
[C---:B------:R-:W-:Y:S02]  /*d550*/  ISETP.GT.U32.AND P3, PT, R249.reuse, R0, PT ;  /* 0x00000000f900720c */ /* 0x040fe40003f64070 */
[C---:B------:R-:W-:Y:S01]  /*d560*/  ISETP.GT.U32.AND P4, PT, R249.reuse, R239, PT ;  /* 0x000000eff900720c */ /* 0x040fe20003f84070 */
[----:B------:R-:W-:Y:S01]  /*d570*/  @!P0 IMAD.MOV R3, RZ, RZ, -R3 ;  /* 0x000000ffff038224 */ /* 0x000fe200078e0a03 */
[C---:B------:R-:W-:Y:S02]  /*d580*/  ISETP.GT.U32.AND P5, PT, R249.reuse, R244, PT ;  /* 0x000000f4f900720c */ /* 0x040fe40003fa4070 */
[C---:B------:R-:W-:Y:S02]  /*d590*/  ISETP.GT.U32.AND P1, PT, R249.reuse, R245, PT ;  /* 0x000000f5f900720c */ /* 0x040fe40003f24070 */
[----:B------:R-:W-:-:S02]  /*d5a0*/  ISETP.GT.U32.AND P0, PT, R249, R246, PT ;  /* 0x000000f6f900720c */ /* 0x000fc40003f04070 */
[C---:B------:R-:W-:Y:S02]  /*d5b0*/  ISETP.GT.U32.AND P6, PT, R249.reuse, R247, PT ;  /* 0x000000f7f900720c */ /* 0x040fe40003fc4070 */
[----:B------:R-:W-:Y:S01]  /*d5c0*/  @!P2 IADD3 R2, -R2, RZ, RZ ;  /* 0x000000ff0202a210 */ /* 0x000fe20007ffe1ff */
[--C-:B------:R-:W-:Y:S01]  /*d5d0*/  @!P3 IMAD.IADD R0, R0, 0x1, -R249.reuse ;  /* 0x000000010000b824 */ /* 0x100fe200078e0af9 */
[----:B------:R-:W-:Y:S01]  /*d5e0*/  ISETP.GT.U32.AND P2, PT, R249, R230, PT ;  /* 0x000000e6f900720c */ /* 0x000fe20003f44070 */
[--C-:B------:R-:W-:Y:S01]  /*d5f0*/  @!P4 IMAD.IADD R239, R239, 0x1, -R249.reuse ;  /* 0x00000001efefc824 */ /* 0x100fe200078e0af9 */
[C---:B------:R-:W-:Y:S01]  /*d600*/  ISETP.GT.U32.AND P3, PT, R249.reuse, R212, PT ;  /* 0x000000d4f900720c */ /* 0x040fe20003f64070 */
[--C-:B------:R-:W-:Y:S01]  /*d610*/  @!P5 IMAD.IADD R244, R244, 0x1, -R249.reuse ;  /* 0x00000001f4f4d824 */ /* 0x100fe200078e0af9 */
[----:B------:R-:W-:Y:S02]  /*d620*/  ISETP.GT.U32.AND P4, PT, R249, R194, PT ;  /* 0x000000c2f900720c */ /* 0x000fe40003f84070 */
[----:B------:R-:W-:Y:S01]  /*d630*/  @!P1 IADD3 R245, R245, -R249, RZ ;  /* 0x800000f9f5f59210 */ /* 0x000fe20007ffe0ff */
[----:B------:R-:W-:Y:S01]  /*d640*/  @!P0 IMAD.IADD R246, R246, 0x1, -R249 ;  /* 0x00000001f6f68824 */ /* 0x000fe200078e0af9 */
[----:B------:R-:W-:-:S02]  /*d650*/  ISETP.GT.U32.AND P5, PT, R249, R176, PT ;  /* 0x000000b0f900720c */ /* 0x000fc40003fa4070 */
[----:B------:R-:W-:Y:S02]  /*d660*/  ISETP.GT.U32.AND P1, PT, R249, R158, PT ;  /* 0x0000009ef900720c */ /* 0x000fe40003f24070 */
[----:B------:R-:W2:Y:S02]  /*d670*/  LDL R249, [R1+0x39b8] ;  /* 0x0039b80001f97983 */ /* 0x000ea40000100800 */
[----:B--2---:R-:W-:Y:S02]  /*d680*/  ISETP.GE.AND P0, PT, R249, RZ, PT ;  /* 0x000000fff900720c */ /* 0x004fe40003f06270 */
[----:B------:R-:W-:-:S05]  /*d690*/  IABS R249, c[0x0][0x17c] ;  /* 0x00005f0000f97a13 */ /* 0x000fca0000000000 */
[----:B------:R-:W-:Y:S02]  /*d6a0*/  @!P6 IMAD.IADD R247, R247, 0x1, -R249 ;  /* 0x00000001f7f7e824 */ /* 0x000fe400078e0af9 */
[----:B------:R-:W2:Y:S02]  /*d6b0*/  LDL R249, [R1+0x39a8] ;  /* 0x0039a80001f97983 */ /* 0x000ea40000100800 */
[----:B--2---:R-:W-:Y:S02]  /*d6c0*/  ISETP.GE.AND P6, PT, R249, RZ, PT ;  /* 0x000000fff900720c */ /* 0x004fe40003fc6270 */
[----:B------:R-:W-:-:S05]  /*d6d0*/  IABS R249, c[0x0][0x17c] ;  /* 0x00005f0000f97a13 */ /* 0x000fca0000000000 */
[----:B------:R-:W-:Y:S02]  /*d6e0*/  @!P2 IMAD.IADD R230, R230, 0x1, -R249 ;  /* 0x00000001e6e6a824 */ /* 0x000fe400078e0af9 */
[----:B------:R-:W2:Y:S02]  /*d6f0*/  LDL R249, [R1+0x3994] ;  /* 0x0039940001f97983 */ /* 0x000ea40000100800 */
[----:B--2---:R-:W-:Y:S02]  /*d700*/  ISETP.GE.AND P2, PT, R249, RZ, PT ;  /* 0x000000fff900720c */ /* 0x004fe40003f46270 */
[----:B------:R-:W-:-:S04]  /*d710*/  IABS R249, c[0x0][0x17c] ;  /* 0x00005f0000f97a13 */ /* 0x000fc80000000000 */
[----:B------:R-:W-:Y:S02]  /*d720*/  @!P3 IADD3 R212, R212, -R249, RZ ;  /* 0x800000f9d4d4b210 */ /* 0x000fe40007ffe0ff */
        /* <DEDUP_REMOVED lines=8> */
[----:B------:R-:W2:Y:S01]  /*d7b0*/  LDL R249, [R1+0x3970] ;  /* 0x0039700001f97983 */ /* 0x000ea20000100800 */
[----:B------:R-:W-:Y:S01]  /*d7c0*/  @!P0 IADD3 R0, -R0, RZ, RZ ;  /* 0x000000ff00008210 */ /* 0x000fe20007ffe1ff */
[----:B------:R-:W-:Y:S02]  /*d7d0*/  @!P6 IMAD.MOV R239, RZ, RZ, -R239 ;  /* 0x000000ffffefe224 */ /* 0x000fe400078e0aef */
[----:B------:R-:W-:Y:S01]  /*d7e0*/  @!P2 IMAD.MOV R244, RZ, RZ, -R244 ;  /* 0x000000fffff4a224 */ /* 0x000fe200078e0af4 */
[----:B------:R-:W-:Y:S01]  /*d7f0*/  @!P4 IADD3 R246, -R246, RZ, RZ ;  /* 0x000000fff6f6c210 */ /* 0x000fe20007ffe1ff */
[----:B------:R-:W-:Y:S01]  /*d800*/  @!P3 IMAD.MOV R245, RZ, RZ, -R245 ;  /* 0x000000fffff5b224 */ /* 0x000fe200078e0af5 */
[----:B--2---:R-:W-:Y:S02]  /*d810*/  ISETP.GE.AND P5, PT, R249, RZ, PT ;  /* 0x000000fff900720c */ /* 0x004fe40003fa6270 */
[----:B------:R-:W-:-:S04]  /*d820*/  IABS R249, c[0x0][0x17c] ;  /* 0x00005f0000f97a13 */ /* 0x000fc80000000000 */
[C---:B------:R-:W-:Y:S01]  /*d830*/  ISETP.GT.U32.AND P0, PT, R249.reuse, R230, PT ;  /* 0x000000e6f900720c */ /* 0x040fe20003f04070 */
[----:B------:R-:W-:Y:S01]  /*d840*/  @!P1 IMAD.IADD R158, R158, 0x1, -R249 ;  /* 0x000000019e9e9824 */ /* 0x000fe200078e0af9 */
[C---:B------:R-:W-:Y:S02]  /*d850*/  ISETP.GT.U32.AND P1, PT, R249.reuse, R212, PT ;  /* 0x000000d4f900720c */ /* 0x040fe40003f24070 */
[C---:B------:R-:W-:Y:S02]  /*d860*/  ISETP.GT.U32.AND P2, PT, R249.reuse, R194, PT ;  /* 0x000000c2f900720c */ /* 0x040fe40003f44070 */
[C---:B------:R-:W-:Y:S01]  /*d870*/  ISETP.GT.U32.AND P6, PT, R249.reuse, R176, PT ;  /* 0x000000b0f900720c */ /* 0x040fe20003fc4070 */
[----:B------:R-:W-:Y:S01]  /*d880*/  @!P5 IMAD.MOV R247, RZ, RZ, -R247 ;  /* 0x000000fffff7d224 */ /* 0x000fe200078e0af7 */
[C---:B------:R-:W-:Y:S02]  /*d890*/  ISETP.GT.U32.AND P3, PT, R249.reuse, R158, PT ;  /* 0x0000009ef900720c */ /* 0x040fe40003f64070 */
[----:B------:R-:W-:-:S02]  /*d8a0*/  ISETP.GT.U32.AND P4, PT, R249, R140, PT ;  /* 0x0000008cf900720c */ /* 0x000fc40003f84070 */
[----:B------:R-:W-:Y:S01]  /*d8b0*/  ISETP.GT.U32.AND P5, PT, R249, R229, PT ;  /* 0x000000e5f900720c */ /* 0x000fe20003fa4070 */
[----:B------:R-:W-:Y:S02]  /*d8c0*/  @!P0 IMAD.IADD R230, R230, 0x1, -R249 ;  /* 0x00000001e6e68824 */ /* 0x000fe400078e0af9 */
[----:B------:R-:W2:Y:S02]  /*d8d0*/  LDL R249, [R1+0x395c] ;  /* 0x00395c0001f97983 */ /* 0x000ea40000100800 */
[----:B--2---:R-:W-:Y:S02]  /*d8e0*/  ISETP.GE.AND P0, PT, R249, RZ, PT ;  /* 0x000000fff900720c */ /* 0x004fe40003f06270 */
[----:B------:R-:W-:-:S05]  /*d8f0*/  IABS R249, c[0x0][0x17c] ;  /* 0x00005f0000f97a13 */ /* 0x000fca0000000000 */
[----:B------:R-:W-:Y:S02]  /*d900*/  @!P1 IMAD.IADD R212, R212, 0x1, -R249 ;  /* 0x00000001d4d49824 */ /* 0x000fe400078e0af9 */
[----:B------:R-:W2:Y:S02]  /*d910*/  LDL R249, [R1+0x3948] ;  /* 0x0039480001f97983 */ /* 0x000ea40000100800 */
[----:B--2---:R-:W-:Y:S02]  /*d920*/  ISETP.GE.AND P1, PT, R249, RZ, PT ;  /* 0x000000fff900720c */ /* 0x004fe40003f26270 */
[----:B------:R-:W-:-:S05]  /*d930*/  IABS R249, c[0x0][0x17c] ;  /* 0x00005f0000f97a13 */ /* 0x000fca0000000000 */
[--C-:B------:R-:W-:Y:S01]  /*d940*/  @!P6 IMAD.IADD R176, R176, 0x1, -R249.reuse ;  /* 0x00000001b0b0e824 */ /* 0x100fe200078e0af9 */
[----:B------:R-:W-:Y:S02]  /*d950*/  ISETP.GE.AND P6, PT, R252, RZ, PT ;  /* 0x000000fffc00720c */ /* 0x000fe40003fc6270 */
[----:B------:R-:W2:Y:S01]  /*d960*/  LDL R252, [R1+0x1710] ;  /* 0x0017100001fc7983 */ /* 0x000ea20000100800 */
[----:B------:R-:W-:Y:S01]  /*d970*/  @!P4 IMAD.IADD R140, R140, 0x1, -R249 ;  /* 0x000000018c8cc824 */ /* 0x000fe200078e0af9 */
[----:B------:R-:W-:Y:S02]  /*d980*/  ISETP.GE.AND P4, PT, R250, RZ, PT ;  /* 0x000000fffa00720c */ /* 0x000fe40003f86270 */
[----:B------:R-:W3:Y:S01]  /*d990*/  LDL R250, [R1+0x1718] ;  /* 0x0017180001fa7983 */ /* 0x000ee20000100800 */
[----:B------:R-:W-:Y:S02]  /*d9a0*/  @!P2 IADD3 R194, R194, -R249, RZ ;  /* 0x800000f9c2c2a210 */ /* 0x000fe40007ffe0ff */
[----:B------:R-:W-:-:S04]  /*d9b0*/  ISETP.GT.U32.AND P2, PT, R249, R231, PT ;  /* 0x000000e7f900720c */ /* 0x000fc80003f44070 */
[----:B------:R-:W-:-:S09]  /*d9c0*/  @!P6 IADD3 R194, -R194, RZ, RZ ;  /* 0x000000ffc2c2e210 */ /* 0x000fd20007ffe1ff */
[----:B------:R-:W-:-:S05]  /*d9d0*/  @!P2 IMAD.IADD R231, R231, 0x1, -R249 ;  /* 0x00000001e7e7a824 */ /* 0x000fca00078e0af9 */
[----:B------:R-:W-:Y:S01]  /*d9e0*/  ISETP.GT.U32.AND P6, PT, R249, R231, PT ;  /* 0x000000e7f900720c */ /* 0x000fe20003fc4070 */
[--C-:B------:R-:W-:Y:S01]  /*d9f0*/  @!P3 IMAD.IADD R158, R158, 0x1, -R249.reuse ;  /* 0x000000019e9eb824 */ /* 0x100fe200078e0af9 */
[----:B------:R-:W-:Y:S02]  /*da00*/  ISETP.GE.AND P3, PT, R251, RZ, PT ;  /* 0x000000fffb00720c */ /* 0x000fe40003f66270 */
[----:B------:R-:W4:Y:S09]  /*da10*/  LDL R251, [R1+0x171c] ;  /* 0x00171c0001fb7983 */ /* 0x000f320000100800 */
[----:B------:R-:W-:Y:S01]  /*da20*/  @!P6 IMAD.IADD R231, R231, 0x1, -R249 ;  /* 0x00000001e7e7e824 */ /* 0x000fe200078e0af9 */
[----:B------:R-:W-:Y:S01]  /*da30*/  @!P5 IADD3 R229, R229, -R249, RZ ;  /* 0x800000f9e5e5d210 */ /* 0x000fe20007ffe0ff */
[----:B------:R-:W-:Y:S01]  /*da40*/  @!P0 IMAD.MOV R230, RZ, RZ, -R230 ;  /* 0x000000ffffe68224 */ /* 0x000fe200078e0ae6 */
[----:B------:R-:W-:-:S02]  /*da50*/  ISETP.GT.U32.AND P5, PT, R249, R232, PT ;  /* 0x000000e8f900720c */ /* 0x000fc40003fa4070 */
[----:B------:R-:W-:Y:S02]  /*da60*/  ISETP.GT.U32.AND P0, PT, R249, R140, PT ;  /* 0x0000008cf900720c */ /* 0x000fe40003f04070 */
[----:B------:R-:W-:Y:S01]  /*da70*/  ISETP.GE.AND P2, PT, R237, RZ, PT ;  /* 0x000000ffed00720c */ /* 0x000fe20003f46270 */
[----:B------:R-:W-:Y:S01]  /*da80*/  @!P1 IMAD.MOV R212, RZ, RZ, -R212 ;  /* 0x000000ffffd49224 */ /* 0x000fe200078e0ad4 */
[----:B------:R-:W-:-:S07]  /*da90*/  @!P4 IADD3 R158, -R158, RZ, RZ ;  /* 0x000000ff9e9ec210 */ /* 0x000fce0007ffe1ff */
[--C-:B------:R-:W-:Y:S02]  /*daa0*/  @!P5 IMAD.IADD R232, R232, 0x1, -R249.reuse ;  /* 0x00000001e8e8d824 */ /* 0x100fe400078e0af9 */
[----:B------:R-:W-:Y:S01]  /*dab0*/  @!P0 IMAD.IADD R140, R140, 0x1, -R249 ;  /* 0x000000018c8c8824 */ /* 0x000fe200078e0af9 */
[C---:B------:R-:W-:Y:S02]  /*dac0*/  ISETP.GT.U32.AND P1, PT, R249.reuse, R229, PT ;  /* 0x000000e5f900720c */ /* 0x040fe40003f24070 */
[C---:B------:R-:W-:Y:S01]  /*dad0*/  ISETP.GT.U32.AND P4, PT, R249.reuse, R232, PT ;  /* 0x000000e8f900720c */ /* 0x040fe20003f84070 */
[----:B------:R-:W-:Y:S01]  /*dae0*/  @!P2 IMAD.MOV R140, RZ, RZ, -R140 ;  /* 0x000000ffff8ca224 */ /* 0x000fe200078e0a8c */
[----:B------:R-:W-:Y:S02]  /*daf0*/  ISETP.GE.AND P5, PT, R222, RZ, PT ;  /* 0x000000ffde00720c */ /* 0x000fe40003fa6270 */
[----:B------:R-:W-:Y:S02]  /*db00*/  ISETP.GT.U32.AND P0, PT, R249, R233, PT ;  /* 0x000000e9f900720c */ /* 0x000fe40003f04070 */
[----:B--2---:R-:W-:-:S02]  /*db10*/  ISETP.GE.AND P6, PT, R252, RZ, PT ;  /* 0x000000fffc00720c */ /* 0x004fc40003fc6270 */
[----:B------:R-:W2:Y:S01]  /*db20*/  LDL R252, [R1+0x1720] ;  /* 0x0017200001fc7983 */ /* 0x000ea20000100800 */
[----:B------:R-:W-:Y:S01]  /*db30*/  ISETP.GT.U32.AND P2, PT, R249, R234, PT ;  /* 0x000000eaf900720c */ /* 0x000fe20003f44070 */
[----:B------:R-:W-:Y:S01]  /*db40*/  @!P3 IMAD.MOV R176, RZ, RZ, -R176 ;  /* 0x000000ffffb0b224 */ /* 0x000fe200078e0ab0 */
[----:B------:R-:W-:Y:S02]  /*db50*/  ISETP.GE.AND P3, PT, R223, RZ, PT ;  /* 0x000000ffdf00720c */ /* 0x000fe40003f66270 */
[--C-:B------:R-:W-:Y:S01]  /*db60*/  @!P4 IMAD.IADD R232, R232, 0x1, -R249.reuse ;  /* 0x00000001e8e8c824 */ /* 0x100fe200078e0af9 */
[----:B------:R-:W-:Y:S01]  /*db70*/  ISETP.GT.U32.AND P4, PT, R249, R236, PT ;  /* 0x000000ecf900720c */ /* 0x000fe20003f84070 */
[----:B------:R-:W-:Y:S02]  /*db80*/  @!P1 IMAD.IADD R229, R229, 0x1, -R249 ;  /* 0x00000001e5e59824 */ /* 0x000fe400078e0af9 */
[----:B------:R-:W-:Y:S01]  /*db90*/  @!P0 IADD3 R233, R233, -R249, RZ ;  /* 0x800000f9e9e98210 */ /* 0x000fe20007ffe0ff */
[----:B------:R-:W-:Y:S01]  /*dba0*/  @!P5 IMAD.MOV R231, RZ, RZ, -R231 ;  /* 0x000000ffffe7d224 */ /* 0x000fe200078e0ae7 */
[----:B------:R-:W-:-:S02]  /*dbb0*/  ISETP.GT.U32.AND P5, PT, R249, R38, PT ;  /* 0x00000026f900720c */ /* 0x000fc40003fa4070 */
[----:B---3--:R-:W-:Y:S02]  /*dbc0*/  ISETP.GE.AND P0, PT, R250, RZ, PT ;  /* 0x000000fffa00720c */ /* 0x008fe40003f06270 */
[----:B------:R-:W-:Y:S01]  /*dbd0*/  @!P2 IADD3 R234, R234, -R249, RZ ;  /* 0x800000f9eaeaa210 */ /* 0x000fe20007ffe0ff */
[----:B------:R-:W-:Y:S01]  /*dbe0*/  @!P3 IMAD.MOV R229, RZ, RZ, -R229 ;  /* 0x000000ffffe5b224 */ /* 0x000fe200078e0ae5 */
[C---:B------:R-:W-:Y:S02]  /*dbf0*/  ISETP.GT.U32.AND P3, PT, R249.reuse, R233, PT ;  /* 0x000000e9f900720c */ /* 0x040fe40003f64070 */
[----:B------:R-:W-:Y:S01]  /*dc00*/  ISETP.GT.U32.AND P2, PT, R249, R234, PT ;  /* 0x000000eaf900720c */ /* 0x000fe20003f44070 */
[----:B------:R-:W-:-:S04]  /*dc10*/  @!P4 IMAD.IADD R236, R236, 0x1, -R249 ;  /* 0x00000001ececc824 */ /* 0x000fc800078e0af9 */
[----:B------:R-:W-:Y:S02]  /*dc20*/  @!P5 IADD3 R38, R38, -R249, RZ ;  /* 0x800000f92626d210 */ /* 0x000fe40007ffe0ff */
[----:B------:R-:W-:Y:S01]  /*dc30*/  @!P0 IMAD.MOV R241, RZ, RZ, -R241 ;  /* 0x000000fffff18224 */ /* 0x000fe200078e0af1 */
[C---:B------:R-:W-:Y:S02]  /*dc40*/  ISETP.GT.U32.AND P0, PT, R249.reuse, R236, PT ;  /* 0x000000ecf900720c */ /* 0x040fe40003f04070 */
[----:B------:R-:W-:Y:S01]  /*dc50*/  ISETP.GT.U32.AND P4, PT, R249, R38, PT ;  /* 0x00000026f900720c */ /* 0x000fe20003f84070 */
[--C-:B------:R-:W-:Y:S02]  /*dc60*/  @!P3 IMAD.IADD R233, R233, 0x1, -R249.reuse ;  /* 0x00000001e9e9b824 */ /* 0x100fe400078e0af9 */
[----:B------:R-:W-:Y:S02]  /*dc70*/  @!P2 IMAD.IADD R234, R234, 0x1, -R249 ;  /* 0x00000001eaeaa824 */ /* 0x000fe400078e0af9 */
[----:B------:R-:W3:Y:S01]  /*dc80*/  LDL R249, [R1+0x3868] ;  /* 0x0038680001f97983 */ /* 0x000ee20000100800 */
[----:B------:R-:W-:-:S02]  /*dc90*/  ISETP.GE.AND P1, PT, R221, RZ, PT ;  /* 0x000000ffdd00720c */ /* 0x000fc40003f26270 */
[----:B------:R-:W-:Y:S02]  /*dca0*/  ISETP.GE.AND P5, PT, R219, RZ, PT ;  /* 0x000000ffdb00720c */ /* 0x000fe40003fa6270 */
[----:B------:R-:W3:Y:S01]  /*dcb0*/  LDL.LU R219, [R1+0x28] ;  /* 0x0000280001db7983 */ /* 0x000ee20000300800 */
[----:B------:R-:W-:-:S03]  /*dcc0*/  ISETP.GE.AND P3, PT, R220, RZ, PT ;  /* 0x000000ffdc00720c */ /* 0x000fc60003f66270 */
[----:B------:R-:W3:Y:S04]  /*dcd0*/  LDL.LU R220, [R1+0x24] ;  /* 0x0000240001dc7983 */ /* 0x000ee80000300800 */
[----:B------:R-:W3:Y:S04]  /*dce0*/  LDL.LU R221, [R1+0x20] ;  /* 0x0000200001dd7983 */ /* 0x000ee80000300800 */
[----:B------:R-:W3:Y:S04]  /*dcf0*/  LDL.LU R222, [R1+0x1c] ;  /* 0x00001c0001de7983 */ /* 0x000ee80000300800 */
[----:B------:R-:W3:Y:S01]  /*dd00*/  LDL.LU R223, [R1+0x18] ;  /* 0x0000180001df7983 */ /* 0x000ee20000300800 */
[----:B------:R-:W-:-:S03]  /*dd10*/  @!P1 IMAD.MOV R232, RZ, RZ, -R232 ;  /* 0x000000ffffe89224 */ /* 0x000fc600078e0ae8 */
[----:B------:R-:W3:Y:S01]  /*dd20*/  LDL.LU R237, [R1+0x14] ;  /* 0x0000140001ed7983 */ /* 0x000ee20000300800 */
[----:B----4-:R-:W-:-:S03]  /*dd30*/  ISETP.GE.AND P1, PT, R251, RZ, PT ;  /* 0x000000fffb00720c */ /* 0x010fc60003f26270 */
[----:B------:R-:W4:Y:S04]  /*dd40*/  LDL.LU R250, [R1+0x10] ;  /* 0x0000100001fa7983 */ /* 0x000f280000300800 */
[----:B------:R-:W4:Y:S01]  /*dd50*/  LDL.LU R251, [R1+0xc] ;  /* 0x00000c0001fb7983 */ /* 0x000f220000300800 */
[----:B--2---:R-:W-:-:S03]  /*dd60*/  ISETP.GE.AND P2, PT, R252, RZ, PT ;  /* 0x000000fffc00720c */ /* 0x004fc60003f46270 */
[----:B------:R-:W2:Y:S01]  /*dd70*/  LDL.LU R252, [R1+0x8] ;  /* 0x0000080001fc7983 */ /* 0x000ea20000300800 */
[----:B------:R-:W-:Y:S02]  /*dd80*/  IMAD.MOV.U32 R248, RZ, RZ, c[0x0][0x180] ;  /* 0x00006000fff87624 */ /* 0x000fe400078e00ff */
[----:B------:R-:W-:-:S03]  /*dd90*/  @!P6 IMAD.MOV R240, RZ, RZ, -R240 ;  /* 0x000000fffff0e224 */ /* 0x000fc600078e0af0 */
[----:B------:R-:W-:Y:S01]  /*dda0*/  IADD3 R238, R248, -0x1, RZ ;  /* 0xfffffffff8ee7810 */ /* 0x000fe20007ffe0ff */
[----:B------:R-:W-:-:S03]  /*ddb0*/  @!P3 IMAD.MOV R233, RZ, RZ, -R233 ;  /* 0x000000ffffe9b224 */ /* 0x000fc600078e0ae9 */
[----:B------:R-:W-:Y:S02]  /*ddc0*/  ISETP.GE.U32.AND P6, PT, R238, 0x7fffffc0, PT ;  /* 0x7fffffc0ee00780c */ /* 0x000fe40003fc6070 */
[----:B------:R-:W-:Y:S02]  /*ddd0*/  IADD3 R238, R248, -0x5, RZ ;  /* 0xfffffffbf8ee7810 */ /* 0x000fe40007ffe0ff */
[----:B------:R-:W-:Y:S02]  /*dde0*/  @!P1 IADD3 R243, -R243, RZ, RZ ;  /* 0x000000fff3f39210 */ /* 0x000fe40007ffe1ff */
[----:B------:R-:W-:Y:S02]  /*ddf0*/  ISETP.GE.U32.AND P1, PT, R238, 0x7fffffbc, PT ;  /* 0x7fffffbcee00780c */ /* 0x000fe40003f26070 */
[----:B------:R-:W-:Y:S01]  /*de00*/  IADD3 R238, R248, -0x9, RZ ;  /* 0xfffffff7f8ee7810 */ /* 0x000fe20007ffe0ff */
[----:B------:R-:W-:-:S03]  /*de10*/  @!P5 IMAD.MOV R234, RZ, RZ, -R234 ;  /* 0x000000ffffead224 */ /* 0x000fc600078e0aea */
[----:B------:R-:W-:Y:S02]  /*de20*/  ISETP.GE.U32.AND P5, PT, R238, 0x7fffffb8, PT ;  /* 0x7fffffb8ee00780c */ /* 0x000fe40003fa6070 */
[----:B---3--:R-:W-:Y:S02]  /*de30*/  ISETP.GE.AND P3, PT, R249, RZ, PT ;  /* 0x000000fff900720c */ /* 0x008fe40003f66270 */
[----:B------:R-:W-:Y:S02]  /*de40*/  IABS R249, c[0x0][0x17c] ;  /* 0x00005f0000f97a13 */ /* 0x000fe40000000000 */
[----:B------:R-:W-:-:S03]  /*de50*/  IADD3 R238, R248, -0xd, RZ ;  /* 0xfffffff3f8ee7810 */ /* 0x000fc60007ffe0ff */
[----:B------:R-:W-:Y:S01]  /*de60*/  @!P4 IMAD.IADD R38, R38, 0x1, -R249 ;  /* 0x000000012626c824 */ /* 0x000fe200078e0af9 */
[----:B------:R-:W-:Y:S02]  /*de70*/  @!P0 IADD3 R236, R236, -R249, RZ ;  /* 0x800000f9ecec8210 */ /* 0x000fe40007ffe0ff */
[----:B------:R-:W-:Y:S02]  /*de80*/  ISETP.GE.U32.AND P0, PT, R238, 0x7fffffb4, PT ;  /* 0x7fffffb4ee00780c */ /* 0x000fe40003f06070 */
[----:B------:R-:W-:Y:S01]  /*de90*/  LOP3.LUT R238, RZ, c[0x0][0x17c], RZ, 0x33, !PT ;  /* 0x00005f00ffee7a12 */ /* 0x000fe200078e33ff */
[----:B------:R-:W-:Y:S01]  /*dea0*/  @!P3 IMAD.MOV R38, RZ, RZ, -R38 ;  /* 0x000000ffff26b224 */ /* 0x000fe200078e0a26 */
[----:B------:R-:W-:Y:S02]  /*deb0*/  ISETP.NE.AND P3, PT, RZ, c[0x0][0x17c], PT ;  /* 0x00005f00ff007a0c */ /* 0x000fe40003f65270 */
[----:B------:R-:W-:Y:S02]  /*dec0*/  IADD3 R248, R248, -0x11, RZ ;  /* 0xffffffeff8f87810 */ /* 0x000fe40007ffe0ff */
[----:B------:R-:W-:Y:S01]  /*ded0*/  SEL R219, R238, R219, !P3 ;  /* 0x000000dbeedb7207 */ /* 0x000fe20005800000 */
[----:B------:R-:W-:Y:S01]  /*dee0*/  @!P2 IMAD.MOV R242, RZ, RZ, -R242 ;  /* 0x000000fffff2a224 */ /* 0x000fe200078e0af2 */
[----:B------:R-:W-:-:S02]  /*def0*/  ISETP.GE.AND P4, PT, R218, RZ, PT ;  /* 0x000000ffda00720c */ /* 0x000fc40003f86270 */
[----:B-1----:R-:W3:Y:S01]  /*df00*/  LDL.LU R218, [R1+0x3edc] ;  /* 0x003edc0001da7983 */ /* 0x002ee20000300800 */
[----:B------:R-:W-:Y:S02]  /*df10*/  SEL R220, R238, R220, !P3 ;  /* 0x000000dceedc7207 */ /* 0x000fe40005800000 */
[----:B------:R-:W-:Y:S01]  /*df20*/  ISETP.GE.U32.AND P2, PT, R248, 0x7fffffb0, PT ;  /* 0x7fffffb0f800780c */ /* 0x000fe20003f46070 */
[----:B------:R-:W3:Y:S01]  /*df30*/  LDL.LU R249, [R1] ;  /* 0x0000000001f97983 */ /* 0x000ee20000300800 */
[----:B------:R-:W-:-:S03]  /*df40*/  SEL R221, R238, R221, !P3 ;  /* 0x000000ddeedd7207 */ /* 0x000fc60005800000 */
[----:B------:R-:W3:Y:S01]  /*df50*/  LDL.LU R248, [R1+0x4] ;  /* 0x0000040001f87983 */ /* 0x000ee20000300800 */
[----:B------:R-:W-:-:S03]  /*df60*/  SEL R222, R238, R222, !P3 ;  /* 0x000000deeede7207 */ /* 0x000fc60005800000 */
[----:B------:R1:W-:Y:S01]  /*df70*/  STL [R1+0x774], R219 ;  /* 0x000774db01007387 */ /* 0x0003e20000100800 */
[C---:B------:R-:W-:Y:S02]  /*df80*/  SEL R223, R238.reuse, R223, !P3 ;  /* 0x000000dfeedf7207 */ /* 0x040fe40005800000 */
[C---:B------:R-:W-:Y:S01]  /*df90*/  SEL R237, R238.reuse, R237, !P3 ;  /* 0x000000edeeed7207 */ /* 0x040fe20005800000 */
[----:B-1----:R-:W3:Y:S04]  /*dfa0*/  LDL.LU R219, [R1+0x3ed8] ;  /* 0x003ed80001db7983 */ /* 0x002ee80000300800 */
[----:B------:R1:W-:Y:S01]  /*dfb0*/  STL [R1+0x778], R220 ;  /* 0x000778dc01007387 */ /* 0x0003e20000100800 */
[C---:B----4-:R-:W-:Y:S02]  /*dfc0*/  SEL R250, R238.reuse, R250, !P3 ;  /* 0x000000faeefa7207 */ /* 0x050fe40005800000 */
[C---:B------:R-:W-:Y:S01]  /*dfd0*/  SEL R251, R238.reuse, R251, !P3 ;  /* 0x000000fbeefb7207 */ /* 0x040fe20005800000 */
[----:B-1----:R-:W4:Y:S04]  /*dfe0*/  LDL.LU R220, [R1+0x3ed4] ;  /* 0x003ed40001dc7983 */ /* 0x002f280000300800 */
[----:B------:R1:W-:Y:S04]  /*dff0*/  STL [R1+0x770], R221 ;  /* 0x000770dd01007387 */ /* 0x0003e80000100800 */
        /* <DEDUP_REMOVED lines=10> */
[----:B-1----:R-:W4:Y:S01]  /*e0a0*/  LDL.LU R251, [R1+0x3ebc] ;  /* 0x003ebc0001fb7983 */ /* 0x002f220000300800 */
[----:B--2---:R-:W-:-:S05]  /*e0b0*/  SEL R252, R238, R252, !P3 ;  /* 0x000000fceefc7207 */ /* 0x004fca0005800000 */
[----:B------:R1:W-:Y:S04]  /*e0c0*/  STL [R1+0x758], R252 ;  /* 0x000758fc01007387 */ /* 0x0003e80000100800 */
[----:B-1----:R-:W2:Y:S01]  /*e0d0*/  LDL.LU R252, [R1+0x3eb8] ;  /* 0x003eb80001fc7983 */ /* 0x002ea20000300800 */
[C---:B------:R-:W-:Y:S02]  /*e0e0*/  SEL R217, R238.reuse, R217, !P3 ;  /* 0x000000d9eed97207 */ /* 0x040fe40005800000 */
[C---:B------:R-:W-:Y:S02]  /*e0f0*/  SEL R216, R238.reuse, R216, !P3 ;  /* 0x000000d8eed87207 */ /* 0x040fe40005800000 */
[C---:B------:R-:W-:Y:S02]  /*e100*/  SEL R215, R238.reuse, R215, !P3 ;  /* 0x000000d7eed77207 */ /* 0x040fe40005800000 */
[----:B------:R-:W-:-:S02]  /*e110*/  SEL R214, R238, R214, !P3 ;  /* 0x000000d6eed67207 */ /* 0x000fc40005800000 */
[C---:B------:R-:W-:Y:S02]  /*e120*/  SEL R213, R238.reuse, R213, !P3 ;  /* 0x000000d5eed57207 */ /* 0x040fe40005800000 */
[C---:B---3--:R-:W-:Y:S02]  /*e130*/  SEL R249, R238.reuse, R249, !P3 ;  /* 0x000000f9eef97207 */ /* 0x048fe40005800000 */
[----:B------:R-:W-:-:S05]  /*e140*/  SEL R248, R238, R248, !P3 ;  /* 0x000000f8eef87207 */ /* 0x000fca0005800000 */
[----:B------:R-:W-:Y:S04]  /*e150*/  STL [R1+0x754], R248 ;  /* 0x000754f801007387 */ /* 0x000fe80000100800 */
[----:B------:R1:W-:Y:S01]  /*e160*/  STL [R1+0x750], R249 ;  /* 0x000750f901007387 */ /* 0x0003e20000100800 */
[C---:B------:R-:W-:Y:S02]  /*e170*/  SEL R218, R238.reuse, R218, !P3 ;  /* 0x000000daeeda7207 */ /* 0x040fe40005800000 */
[C---:B------:R-:W-:Y:S02]  /*e180*/  SEL R219, R238.reuse, R219, !P3 ;  /* 0x000000dbeedb7207 */ /* 0x040fe40005800000 */
[C---:B----4-:R-:W-:Y:S02]  /*e190*/  SEL R220, R238.reuse, R220, !P3 ;  /* 0x000000dceedc7207 */ /* 0x050fe40005800000 */
[----:B------:R-:W-:-:S02]  /*e1a0*/  SEL R221, R238, R221, !P3 ;  /* 0x000000ddeedd7207 */ /* 0x000fc40005800000 */
[C---:B------:R-:W-:Y:S02]  /*e1b0*/  SEL R222, R238.reuse, R222, !P3 ;  /* 0x000000deeede7207 */ /* 0x040fe40005800000 */
[C---:B------:R-:W-:Y:S02]  /*e1c0*/  SEL R223, R238.reuse, R223, !P3 ;  /* 0x000000dfeedf7207 */ /* 0x040fe40005800000 */
[C---:B------:R-:W-:Y:S02]  /*e1d0*/  SEL R237, R238.reuse, R237, !P3 ;  /* 0x000000edeeed7207 */ /* 0x040fe40005800000 */
[C---:B-1----:R-:W-:Y:S02]  /*e1e0*/  SEL R249, R238.reuse, R250, !P3 ;  /* 0x000000faeef97207 */ /* 0x042fe40005800000 */
[C---:B------:R-:W-:Y:S02]  /*e1f0*/  SEL R251, R238.reuse, R251, !P3 ;  /* 0x000000fbeefb7207 */ /* 0x040fe40005800000 */
[----:B------:R-:W-:-:S02]  /*e200*/  SEL R175, R238, R175, !P3 ;  /* 0x000000afeeaf7207 */ /* 0x000fc40005800000 */
[C---:B------:R-:W-:Y:S02]  /*e210*/  SEL R174, R238.reuse, R174, !P3 ;  /* 0x000000aeeeae7207 */ /* 0x040fe40005800000 */
[C---:B------:R-:W-:Y:S02]  /*e220*/  SEL R173, R238.reuse, R173, !P3 ;  /* 0x000000adeead7207 */ /* 0x040fe40005800000 */
[C---:B------:R-:W-:Y:S02]  /*e230*/  SEL R172, R238.reuse, R172, !P3 ;  /* 0x000000aceeac7207 */ /* 0x040fe40005800000 */
[C---:B------:R-:W-:Y:S02]  /*e240*/  SEL R171, R238.reuse, R171, !P3 ;  /* 0x000000abeeab7207 */ /* 0x040fe40005800000 */
        /* <DEDUP_REMOVED lines=12> */
[----:B--2---:R-:W-:-:S05]  /*e310*/  SEL R252, R238, R252, !P3 ;  /* 0x000000fceefc7207 */ /* 0x004fca0005800000 */
[----:B------:R-:W-:Y:S04]  /*e320*/  STL [R1+0x74c], R252 ;  /* 0x00074cfc01007387 */ /* 0x000fe80000100800 */
        /* <DEDUP_REMOVED lines=11> */
[----:B------:R1:W-:Y:S04]  /*e3e0*/  STL [R1+0x70c], R215 ;  /* 0x00070cd701007387 */ /* 0x0003e80000100800 */
[----:B------:R2:W-:Y:S04]  /*e3f0*/  STL [R1+0x708], R214 ;  /* 0x000708d601007387 */ /* 0x0005e80000100800 */
[----:B------:R3:W-:Y:S01]  /*e400*/  STL [R1+0x704], R213 ;  /* 0x000704d501007387 */ /* 0x0007e20000100800 */
[----:B-1----:R-:W-:-:S02]  /*e410*/  SEL R215, R238, R224, !P3 ;  /* 0x000000e0eed77207 */ /* 0x002fc40005800000 */
[C---:B--2---:R-:W-:Y:S02]  /*e420*/  SEL R214, R238.reuse, R211, !P3 ;  /* 0x000000d3eed67207 */ /* 0x044fe40005800000 */
[C---:B------:R-:W-:Y:S02]  /*e430*/  SEL R211, R238.reuse, R209, !P3 ;  /* 0x000000d1eed37207 */ /* 0x040fe40005800000 */
[C---:B---3--:R-:W-:Y:S01]  /*e440*/  SEL R213, R238.reuse, R210, !P3 ;  /* 0x000000d2eed57207 */ /* 0x048fe20005800000 */
[----:B------:R-:W-:Y:S01]  /*e450*/  STL [R1+0x700], R215 ;  /* 0x000700d701007387 */ /* 0x000fe20000100800 */
[C---:B------:R-:W-:Y:S02]  /*e460*/  SEL R210, R238.reuse, R208, !P3 ;  /* 0x000000d0eed27207 */ /* 0x040fe40005800000 */
[C---:B------:R-:W-:Y:S01]  /*e470*/  SEL R209, R238.reuse, R207, !P3 ;  /* 0x000000cfeed17207 */ /* 0x040fe20005800000 */
[----:B------:R-:W-:Y:S01]  /*e480*/  STL [R1+0x6fc], R214 ;  /* 0x0006fcd601007387 */ /* 0x000fe20000100800 */
[----:B------:R-:W-:-:S02]  /*e490*/  SEL R208, R238, R206, !P3 ;  /* 0x000000ceeed07207 */ /* 0x000fc40005800000 */
[C---:B------:R-:W-:Y:S01]  /*e4a0*/  SEL R207, R238.reuse, R205, !P3 ;  /* 0x000000cdeecf7207 */ /* 0x040fe20005800000 */
[----:B------:R-:W-:Y:S01]  /*e4b0*/  STL [R1+0x6f8], R213 ;  /* 0x0006f8d501007387 */ /* 0x000fe20000100800 */
[C---:B------:R-:W-:Y:S02]  /*e4c0*/  SEL R206, R238.reuse, R204, !P3 ;  /* 0x000000cceece7207 */ /* 0x040fe40005800000 */
[C---:B------:R-:W-:Y:S01]  /*e4d0*/  SEL R205, R238.reuse, R203, !P3 ;  /* 0x000000cbeecd7207 */ /* 0x040fe20005800000 */
[----:B------:R-:W-:Y:S01]  /*e4e0*/  STL [R1+0x6f4], R211 ;  /* 0x0006f4d301007387 */ /* 0x000fe20000100800 */
[----:B------:R-:W-:-:S03]  /*e4f0*/  SEL R204, R238, R202, !P3 ;  /* 0x000000caeecc7207 */ /* 0x000fc60005800000 */
        /* <DEDUP_REMOVED lines=384> */
[----:B------:R-:W-:Y:S01]  /*fd00*/  STL [R1+0x3cc], R7 ;  /* 0x0003cc0701007387 */ /* 0x000fe20000100800 */
[----:B------:R-:W-:-:S03]  /*fd10*/  SEL R0, R238, R0, !P3 ;  /* 0x00000000ee007207 */ /* 0x000fc60005800000 */
[----:B------:R-:W-:Y:S04]  /*fd20*/  STL [R1+0x3c8], R6 ;  /* 0x0003c80601007387 */ /* 0x000fe80000100800 */
[----:B------:R-:W-:Y:S04]  /*fd30*/  STL [R1+0x3c4], R5 ;  /* 0x0003c40501007387 */ /* 0x000fe80000100800 */
[----:B------:R-:W-:Y:S04]  /*fd40*/  STL [R1+0x3c0], R4 ;  /* 0x0003c00401007387 */ /* 0x000fe80000100800 */
[----:B------:R1:W-:Y:S04]  /*fd50*/  STL [R1+0x3bc], R3 ;  /* 0x0003bc0301007387 */ /* 0x0003e80000100800 */
[----:B------:R2:W-:Y:S01]  /*fd60*/  STL [R1+0x3b8], R2 ;  /* 0x0003b80201007387 */ /* 0x0005e20000100800 */
[----:B-1----:R-:W-:-:S03]  /*fd70*/  SEL R3, R238, R239, !P3 ;  /* 0x000000efee037207 */ /* 0x002fc60005800000 */
[----:B------:R1:W-:Y:S01]  /*fd80*/  STL [R1+0x3b4], R0 ;  /* 0x0003b40001007387 */ /* 0x0003e20000100800 */
[----:B--2---:R-:W-:-:S03]  /*fd90*/  SEL R2, R238, R244, !P3 ;  /* 0x000000f4ee027207 */ /* 0x004fc60005800000 */
[----:B------:R2:W-:Y:S04]  /*fda0*/  STL [R1+0x3b0], R3 ;  /* 0x0003b00301007387 */ /* 0x0005e80000100800 */
[----:B------:R3:W-:Y:S01]  /*fdb0*/  STL [R1+0x3ac], R2 ;  /* 0x0003ac0201007387 */ /* 0x0007e20000100800 */
[C---:B-1----:R-:W-:Y:S02]  /*fdc0*/  SEL R0, R238.reuse, R245, !P3 ;  /* 0x000000f5ee007207 */ /* 0x042fe40005800000 */
[----:B--2---:R-:W-:-:S03]  /*fdd0*/  SEL R3, R238, R246, !P3 ;  /* 0x000000f6ee037207 */ /* 0x004fc60005800000 */
[----:B------:R1:W-:Y:S01]  /*fde0*/  STL [R1+0x3a8], R0 ;  /* 0x0003a80001007387 */ /* 0x0003e20000100800 */
[----:B---3--:R-:W-:-:S03]  /*fdf0*/  SEL R2, R238, R247, !P3 ;  /* 0x000000f7ee027207 */ /* 0x008fc60005800000 */
        /* <DEDUP_REMOVED lines=8> */
[----:B-1----:R-:W-:-:S03]  /*fe80*/  SEL R0, R238, R176, !P3 ;  /* 0x000000b0ee007207 */ /* 0x002fc60005800000 */
[----:B------:R-:W1:Y:S01]  /*fe90*/  S2R R249, SR_TID.X ;  /* 0x0000000000f97919 */ /* 0x000e620000002100 */
[C---:B--2---:R-:W-:Y:S02]  /*fea0*/  SEL R3, R238.reuse, R158, !P3 ;  /* 0x0000009eee037207 */ /* 0x044fe40005800000 */
[C---:B---3--:R-:W-:Y:S01]  /*feb0*/  SEL R2, R238.reuse, R140, !P3 ;  /* 0x0000008cee027207 */ /* 0x048fe20005800000 */
[----:B------:R2:W-:Y:S04]  /*fec0*/  STL [R1+0x390], R0 ;  /* 0x0003900001007387 */ /* 0x0005e80000100800 */
[----:B------:R3:W-:Y:S04]  /*fed0*/  STL [R1+0x38c], R3 ;  /* 0x00038c0301007387 */ /* 0x0007e80000100800 */
[----:B------:R4:W-:Y:S01]  /*fee0*/  STL [R1+0x388], R2 ;  /* 0x0003880201007387 */ /* 0x0009e20000100800 */
[----:B--2---:R-:W-:-:S02]  /*fef0*/  SEL R0, R238, R229, !P3 ;  /* 0x000000e5ee007207 */ /* 0x004fc40005800000 */
[----:B---3--:R-:W-:-:S03]  /*ff00*/  SEL R3, R238, R231, !P3 ;  /* 0x000000e7ee037207 */ /* 0x008fc60005800000 */
[----:B------:R2:W-:Y:S01]  /*ff10*/  STL [R1+0x384], R0 ;  /* 0x0003840001007387 */ /* 0x0005e20000100800 */
[----:B----4-:R-:W-:-:S03]  /*ff20*/  SEL R2, R238, R232, !P3 ;  /* 0x000000e8ee027207 */ /* 0x010fc60005800000 */
[----:B------:R3:W-:Y:S01]  /*ff30*/  STL [R1+0x380], R3 ;  /* 0x0003800301007387 */ /* 0x0007e20000100800 */
[----:B------:R-:W-:-:S03]  /*ff40*/  @!P4 IMAD.MOV R236, RZ, RZ, -R236 ;  /* 0x000000ffffecc224 */ /* 0x000fc600078e0aec */
[----:B------:R4:W-:Y:S01]  /*ff50*/  STL [R1+0x37c], R2 ;  /* 0x00037c0201007387 */ /* 0x0009e20000100800 */
[C---:B--2---:R-:W-:Y:S02]  /*ff60*/  SEL R0, R238.reuse, R233, !P3 ;  /* 0x000000e9ee007207 */ /* 0x044fe40005800000 */
[----:B---3--:R-:W-:-:S03]  /*ff70*/  SEL R3, R238, R234, !P3 ;  /* 0x000000eaee037207 */ /* 0x008fc60005800000 */
[----:B------:R2:W-:Y:S01]  /*ff80*/  STL [R1+0x378], R0 ;  /* 0x0003780001007387 */ /* 0x0005e20000100800 */
[----:B------:R-:W-:Y:S02]  /*ff90*/  ISETP.NE.AND P4, PT, RZ, c[0x0][0x178], PT ;  /* 0x00005e00ff007a0c */ /* 0x000fe40003f85270 */
[----:B----4-:R-:W-:Y:S02]  /*ffa0*/  SEL R2, R238, R38, !P3 ;  /* 0x00000026ee027207 */ /* 0x010fe40005800000 */
[----:B------:R-:W-:Y:S01]  /*ffb0*/  LOP3.LUT R248, RZ, c[0x0][0x178], RZ, 0x33, !PT ;  /* 0x00005e00fff87a12 */ /* 0x000fe200078e33ff */
[----:B------:R3:W-:Y:S04]  /*ffc0*/  STL [R1+0x374], R3 ;  /* 0x0003740301007387 */ /* 0x0007e80000100800 */
[----:B------:R4:W-:Y:S01]  /*ffd0*/  STL [R1+0x370], R2 ;  /* 0x0003700201007387 */ /* 0x0009e20000100800 */
[----:B--2---:R-:W-:-:S02]  /*ffe0*/  SEL R0, R248, R240, !P4 ;  /* 0x000000f0f8007207 */ /* 0x004fc40006000000 */
[----:B---3--:R-:W-:Y:S02]  /*fff0*/  SEL R3, R238, R236, !P3 ;  /* 0x000000ecee037207 */ /* 0x008fe40005800000 */
[----:B----4-:R-:W-:-:S03]  /*10000*/  SEL R2, R248, R241, !P4 ;  /* 0x000000f1f8027207 */ /* 0x010fc60006000000 */
[----:B------:R2:W-:Y:S01]  /*10010*/  STL [R1+0x36c], R3 ;  /* 0x00036c0301007387 */ /* 0x0005e20000100800 */
[----:B------:R-:W-:Y:S01]  /*10020*/  IMAD R0, R0, c[0x0][0x184], RZ ;  /* 0x0000610000007a24 */ /* 0x000fe200078e02ff */
[----:B-1----:R-:W-:Y:S01]  /*10030*/  LOP3.LUT R223, R249, 0x1f, RZ, 0xc0, !PT ;  /* 0x0000001ff9df7812 */ /* 0x002fe200078ec0ff */
[----:B------:R-:W-:Y:S01]  /*10040*/  IMAD R2, R2, c[0x0][0x184], RZ ;  /* 0x0000610002027a24 */ /* 0x000fe200078e02ff */
[C---:B------:R-:W-:Y:S02]  /*10050*/  SEL R5, R248.reuse, R242, !P4 ;  /* 0x000000f2f8057207 */ /* 0x040fe40006000000 */
[----:B--2---:R-:W-:Y:S01]  /*10060*/  SEL R3, R248, R243, !P4 ;  /* 0x000000f3f8037207 */ /* 0x004fe20006000000 */
[----:B------:R-:W-:Y:S01]  /*10070*/  IMAD.MOV.U32 R11, RZ, RZ, c[0x0][0x18c] ;  /* 0x00006300ff0b7624 */ /* 0x000fe200078e00ff */
[----:B------:R-:W-:Y:S01]  /*10080*/  LEA R8, P3, R0, c[0x0][0x160], 0x2 ;  /* 0x0000580000087a11 */ /* 0x000fe200078610ff */
[----:B------:R-:W-:Y:S01]  /*10090*/  IMAD R10, R223, c[0x0][0x18c], RZ ;  /* 0x00006300df0a7a24 */ /* 0x000fe200078e02ff */
[----:B------:R-:W-:Y:S01]  /*100a0*/  LEA R6, P4, R2, c[0x0][0x160], 0x2 ;  /* 0x0000580002067a11 */ /* 0x000fe200078810ff */
[----:B------:R-:W-:-:S02]  /*100b0*/  IMAD R3, R3, c[0x0][0x184], RZ ;  /* 0x0000610003037a24 */ /* 0x000fc400078e02ff */
[----:B------:R-:W-:Y:S01]  /*100c0*/  IMAD R5, R5, c[0x0][0x184], RZ ;  /* 0x0000610005057a24 */ /* 0x000fe200078e02ff */
[----:B------:R-:W-:Y:S01]  /*100d0*/  LEA.HI.X.SX32 R9, R0, c[0x0][0x164], 0x2, P3 ;  /* 0x0000590000097a11 */ /* 0x000fe200018f16ff */
[----:B------:R-:W-:Y:S01]  /*100e0*/  IMAD R0, R11, 0x20, R10 ;  /* 0x000000200b007824 */ /* 0x000fe200078e020a */
[----:B------:R-:W-:Y:S02]  /*100f0*/  LEA.HI.X.SX32 R7, R2, c[0x0][0x164], 0x2, P4 ;  /* 0x0000590002077a11 */ /* 0x000fe400020f16ff */
[----:B------:R-:W-:Y:S02]  /*10100*/  LEA R2, P4, R3, c[0x0][0x160], 0x2 ;  /* 0x0000580003027a11 */ /* 0x000fe400078810ff */
[----:B------:R-:W-:Y:S01]  /*10110*/  LEA R4, P3, R5, c[0x0][0x160], 0x2 ;  /* 0x0000580005047a11 */ /* 0x000fe200078610ff */
[----:B------:R-:W-:Y:S01]  /*10120*/  IMAD.MOV.U32 R252, RZ, RZ, c[0x0][0x188] ;  /* 0x00006200fffc7624 */ /* 0x000fe200078e00ff */
[----:B------:R-:W-:Y:S02]  /*10130*/  LEA.HI.X.SX32 R3, R3, c[0x0][0x164], 0x2, P4 ;  /* 0x0000590003037a11 */ /* 0x000fe400020f16ff */
[----:B------:R-:W-:Y:S01]  /*10140*/  LEA R250, P4, R0, c[0x0][0x168], 0x2 ;  /* 0x00005a0000fa7a11 */ /* 0x000fe200078810ff */
[----:B------:R-:W-:Y:S01]  /*10150*/  IMAD.SHL.U32 R225, R223, 0x4, RZ ;  /* 0x00000004dfe17824 */ /* 0x000fe200078e00ff */
[----:B------:R-:W-:-:S02]  /*10160*/  LEA.HI.X.SX32 R5, R5, c[0x0][0x164], 0x2, P3 ;  /* 0x0000590005057a11 */ /* 0x000fc400018f16ff */
[----:B------:R-:W-:Y:S02]  /*10170*/  LEA R248, P3, R10, c[0x0][0x168], 0x2 ;  /* 0x00005a000af87a11 */ /* 0x000fe400078610ff */
[----:B------:R-:W-:Y:S01]  /*10180*/  MOV R237, c[0x0][0x180] ;  /* 0x0000600000ed7a02 */ /* 0x000fe20000000f00 */
[----:B------:R-:W-:Y:S01]  /*10190*/  ULDC.64 UR4, c[0x0][0x118] ;  /* 0x0000460000047ab9 */ /* 0x000fe20000000a00 */
[----:B------:R-:W-:Y:S01]  /*101a0*/  LEA.HI.X.SX32 R251, R0, c[0x0][0x16c], 0x2, P4 ;  /* 0x00005b0000fb7a11 */ /* 0x000fe200020f16ff */
[----:B------:R1:W-:Y:S01]  /*101b0*/  LDGSTS.E [R225+0x20000], [R8.64], !P6 ;  /* 0x2000000008e17fae */ /* 0x0003e2000f121844 */
[----:B------:R-:W-:Y:S02]  /*101c0*/  SHF.L.U32 R0, R252, 0x2, RZ ;  /* 0x00000002fc007819 */ /* 0x000fe400000006ff */
[----:B------:R-:W-:Y:S01]  /*101d0*/  LEA.HI.X.SX32 R249, R10, c[0x0][0x16c], 0x2, P3 ;  /* 0x00005b000af97a11 */ /* 0x000fe200018f16ff */
[----:B------:R1:W-:Y:S01]  /*101e0*/  LDGSTS.E [R225+0x20080], [R6.64], !P6 ;  /* 0x2008000006e17fae */ /* 0x0003e2000f121844 */
[----:B------:R-:W-:-:S02]  /*101f0*/  IADD3 R10, R237, -0x1d, RZ ;  /* 0xffffffe3ed0a7810 */ /* 0x000fc40007ffe0ff */
[----:B------:R-:W-:Y:S01]  /*10200*/  IADD3 R12, R237, -0x15, RZ ;  /* 0xffffffebed0c7810 */ /* 0x000fe20007ffe0ff */
[----:B------:R1:W-:Y:S01]  /*10210*/  LDGSTS.E [R225+0x20100], [R4.64], !P6 ;  /* 0x2010000004e17fae */ /* 0x0003e2000f121844 */
[----:B------:R-:W-:-:S03]  /*10220*/  IMAD.WIDE R18, R0, 0x4, R8 ;  /* 0x0000000400127825 */ /* 0x000fc600078e0208 */
[----:B------:R1:W-:Y:S01]  /*10230*/  LDGSTS.E [R225+0x20180], [R2.64], !P6 ;  /* 0x2018000002e17fae */ /* 0x0003e2000f121844 */
[----:B------:R-:W-:Y:S01]  /*10240*/  ISETP.GE.U32.AND P6, PT, R10, 0x7fffffa4, PT ;  /* 0x7fffffa40a00780c */ /* 0x000fe20003fc6070 */
[----:B------:R-:W-:Y:S01]  /*10250*/  IMAD.WIDE R16, R0, 0x4, R6 ;  /* 0x0000000400107825 */ /* 0x000fe200078e0206 */
[----:B------:R-:W-:-:S03]  /*10260*/  ISETP.GE.U32.AND P3, PT, R12, 0x7fffffac, PT ;  /* 0x7fffffac0c00780c */ /* 0x000fc60003f66070 */
[----:B------:R-:W-:Y:S01]  /*10270*/  IMAD.WIDE R14, R0, 0x4, R4 ;  /* 0x00000004000e7825 */ /* 0x000fe200078e0204 */
[----:B------:R2:W-:Y:S03]  /*10280*/  STL.64 [R1+0x300], R18 ;  /* 0x0003001201007387 */ /* 0x0005e60000100a00 */
[----:B------:R-:W-:Y:S01]  /*10290*/  IMAD.SHL.U32 R10, R252, 0x8, RZ ;  /* 0x00000008fc0a7824 */ /* 0x000fe200078e00ff */
[----:B------:R2:W-:Y:S01]  /*102a0*/  LDGSTS.E [R225+0x20800], [R18.64], !P1 ;  /* 0x2080000012e17fae */ /* 0x0005e2000c921844 */
[----:B------:R-:W-:Y:S01]  /*102b0*/  IMAD.WIDE R12, R0, 0x4, R2 ;  /* 0x00000004000c7825 */ /* 0x000fe200078e0202 */
[----:B------:R-:W-:Y:S02]  /*102c0*/  IADD3 R0, R237, -0x21, RZ ;  /* 0xffffffdfed007810 */ /* 0x000fe40007ffe0ff */
[----:B------:R3:W-:Y:S04]  /*102d0*/  STL.64 [R1+0x2f8], R16 ;  /* 0x0002f81001007387 */ /* 0x0007e80000100a00 */
[----:B------:R3:W-:Y:S01]  /*102e0*/  LDGSTS.E [R225+0x20880], [R16.64], !P1 ;  /* 0x2088000010e17fae */ /* 0x0007e2000c921844 */
[----:B--2---:R-:W-:-:S03]  /*102f0*/  IMAD.WIDE R18, R10, 0x4, R8 ;  /* 0x000000040a127825 */ /* 0x004fc600078e0208 */
[----:B------:R2:W-:Y:S04]  /*10300*/  STL.64 [R1+0x2f0], R14 ;  /* 0x0002f00e01007387 */ /* 0x0005e80000100a00 */
[----:B------:R2:W-:Y:S01]  /*10310*/  LDGSTS.E [R225+0x20900], [R14.64], !P1 ;  /* 0x209000000ee17fae */ /* 0x0005e2000c921844 */
[----:B---3--:R-:W-:-:S03]  /*10320*/  IMAD.WIDE R16, R10, 0x4, R6 ;  /* 0x000000040a107825 */ /* 0x008fc600078e0206 */
[----:B------:R3:W-:Y:S04]  /*10330*/  STL.64 [R1+0x2e8], R12 ;  /* 0x0002e80c01007387 */ /* 0x0007e80000100a00 */
[----:B------:R3:W-:Y:S01]  /*10340*/  LDGSTS.E [R225+0x20980], [R12.64], !P1 ;  /* 0x209800000ce17fae */ /* 0x0007e2000c921844 */
[----:B------:R-:W-:Y:S01]  /*10350*/  ISETP.GE.U32.AND P1, PT, R0, 0x7fffffa0, PT ;  /* 0x7fffffa00000780c */ /* 0x000fe20003f26070 */
[----:B------:R-:W-:Y:S02]  /*10360*/  IMAD R0, R252, 0xc, RZ ;  /* 0x0000000cfc007824 */ /* 0x000fe400078e02ff */
[C---:B--2---:R-:W-:Y:S01]  /*10370*/  IMAD.WIDE R14, R10.reuse, 0x4, R4 ;  /* 0x000000040a0e7825 */ /* 0x044fe200078e0204 */
[----:B------:R2:W-:Y:S04]  /*10380*/  LDGSTS.E [R225+0x21000], [R18.64], !P5 ;  /* 0x2100000012e17fae */ /* 0x0005e8000e921844 */
[----:B------:R4:W-:Y:S01]  /*10390*/  LDGSTS.E [R225+0x21080], [R16.64], !P5 ;  /* 0x2108000010e17fae */ /* 0x0009e2000e921844 */
[----:B---3--:R-:W-:Y:S01]  /*103a0*/  IMAD.WIDE R12, R10, 0x4, R2 ;  /* 0x000000040a0c7825 */ /* 0x008fe200078e0202 */
[----:B------:R-:W-:-:S02]  /*103b0*/  IADD3 R10, R237, -0x25, RZ ;  /* 0xffffffdbed0a7810 */ /* 0x000fc40007ffe0ff */
[----:B------:R2:W-:Y:S04]  /*103c0*/  STL.64 [R1+0x280], R18 ;  /* 0x0002801201007387 */ /* 0x0005e80000100a00 */
[----:B------:R3:W-:Y:S04]  /*103d0*/  LDGSTS.E [R225+0x21100], [R14.64], !P5 ;  /* 0x211000000ee17fae */ /* 0x0007e8000e921844 */
[----:B------:R4:W-:Y:S04]  /*103e0*/  STL.64 [R1+0x278], R16 ;  /* 0x0002781001007387 */ /* 0x0009e80000100a00 */
[----:B------:R1:W-:Y:S01]  /*103f0*/  LDGSTS.E [R225+0x21180], [R12.64], !P5 ;  /* 0x211800000ce17fae */ /* 0x0003e2000e921844 */
[----:B--2---:R-:W-:Y:S01]  /*10400*/  IMAD.WIDE R18, R0, 0x4, R8 ;  /* 0x0000000400127825 */ /* 0x004fe200078e0208 */
[----:B------:R-:W-:-:S02]  /*10410*/  ISETP.GE.U32.AND P5, PT, R10, 0x7fffff9c, PT ;  /* 0x7fffff9c0a00780c */ /* 0x000fc40003fa6070 */
[----:B------:R3:W-:Y:S01]  /*10420*/  STL.64 [R1+0x270], R14 ;  /* 0x0002700e01007387 */ /* 0x0007e20000100a00 */
[----:B------:R-:W-:Y:S02]  /*10430*/  IMAD.SHL.U32 R10, R252, 0x10, RZ ;  /* 0x00000010fc0a7824 */ /* 0x000fe400078e00ff */
[----:B----4-:R-:W-:Y:S01]  /*10440*/  IMAD.WIDE R16, R0, 0x4, R6 ;  /* 0x0000000400107825 */ /* 0x010fe200078e0206 */
[----:B------:R1:W-:Y:S01]  /*10450*/  STL.64 [R1+0x268], R12 ;  /* 0x0002680c01007387 */ /* 0x0003e20000100a00 */
[----:B------:R-:W-:-:S03]  /*10460*/  IADD3 R11, R237, -0x19, RZ ;  /* 0xffffffe7ed0b7810 */ /* 0x000fc60007ffe0ff */
[----:B------:R2:W-:Y:S01]  /*10470*/  STL.64 [R1+0x200], R18 ;  /* 0x0002001201007387 */ /* 0x0005e20000100a00 */
[----:B---3--:R-:W-:-:S03]  /*10480*/  IMAD.WIDE R14, R0, 0x4, R4 ;  /* 0x00000004000e7825 */ /* 0x008fc600078e0204 */
[----:B------:R2:W-:Y:S01]  /*10490*/  LDGSTS.E [R225+0x21800], [R18.64], !P0 ;  /* 0x2180000012e17fae */ /* 0x0005e2000c121844 */
[----:B-1----:R-:W-:Y:S01]  /*104a0*/  IMAD.WIDE R12, R0, 0x4, R2 ;  /* 0x00000004000c7825 */ /* 0x002fe200078e0202 */
[----:B------:R-:W-:Y:S02]  /*104b0*/  IADD3 R0, R237, -0x29, RZ ;  /* 0xffffffd7ed007810 */ /* 0x000fe40007ffe0ff */
[----:B------:R1:W-:Y:S04]  /*104c0*/  STL.64 [R1+0x1f8], R16 ;  /* 0x0001f81001007387 */ /* 0x0003e80000100a00 */
[----:B------:R1:W-:Y:S01]  /*104d0*/  LDGSTS.E [R225+0x21880], [R16.64], !P0 ;  /* 0x2188000010e17fae */ /* 0x0003e2000c121844 */
[----:B--2---:R-:W-:-:S03]  /*104e0*/  IMAD.WIDE R18, R10, 0x4, R8 ;  /* 0x000000040a127825 */ /* 0x004fc600078e0208 */
[----:B------:R2:W-:Y:S04]  /*104f0*/  STL.64 [R1+0x1f0], R14 ;  /* 0x0001f00e01007387 */ /* 0x0005e80000100a00 */
[----:B------:R2:W-:Y:S01]  /*10500*/  LDGSTS.E [R225+0x21900], [R14.64], !P0 ;  /* 0x219000000ee17fae */ /* 0x0005e2000c121844 */
[----:B-1----:R-:W-:-:S03]  /*10510*/  IMAD.WIDE R16, R10, 0x4, R6 ;  /* 0x000000040a107825 */ /* 0x002fc600078e0206 */
[----:B------:R1:W-:Y:S04]  /*10520*/  STL.64 [R1+0x1e8], R12 ;  /* 0x0001e80c01007387 */ /* 0x0003e80000100a00 */
[----:B------:R1:W-:Y:S01]  /*10530*/  LDGSTS.E [R225+0x21980], [R12.64], !P0 ;  /* 0x219800000ce17fae */ /* 0x0003e2000c121844 */
[----:B------:R-:W-:Y:S01]  /*10540*/  ISETP.GE.U32.AND P0, PT, R0, 0x7fffff98, PT ;  /* 0x7fffff980000780c */ /* 0x000fe20003f06070 */
[----:B--2---:R-:W-:Y:S02]  /*10550*/  IMAD.WIDE R14, R10, 0x4, R4 ;  /* 0x000000040a0e7825 */ /* 0x004fe400078e0204 */
[----:B------:R2:W-:Y:S01]  /*10560*/  LDGSTS.E [R225+0x22000], [R18.64], !P2 ;  /* 0x2200000012e17fae */ /* 0x0005e2000d121844 */
[----:B------:R-:W-:Y:S01]  /*10570*/  ISETP.GE.U32.AND P4, PT, R11, 0x7fffffa8, PT ;  /* 0x7fffffa80b00780c */ /* 0x000fe20003f86070 */
[----:B------:R-:W-:-:S02]  /*10580*/  IMAD R0, R252, 0x14, RZ ;  /* 0x00000014fc007824 */ /* 0x000fc400078e02ff */
[----:B------:R3:W-:Y:S01]  /*10590*/  LDGSTS.E [R225+0x22080], [R16.64], !P2 ;  /* 0x2208000010e17fae */ /* 0x0007e2000d121844 */
[----:B-1----:R-:W-:Y:S01]  /*105a0*/  IMAD.WIDE R12, R10, 0x4, R2 ;  /* 0x000000040a0c7825 */ /* 0x002fe200078e0202 */
[----:B------:R-:W-:Y:S02]  /*105b0*/  IADD3 R10, R237, -0x2d, RZ ;  /* 0xffffffd3ed0a7810 */ /* 0x000fe40007ffe0ff */
[----:B------:R1:W-:Y:S04]  /*105c0*/  LDGSTS.E [R225+0x22100], [R14.64], !P2 ;  /* 0x221000000ee17fae */ /* 0x0003e8000d121844 */
[----:B------:R2:W-:Y:S04]  /*105d0*/  STL.64 [R1+0x180], R18 ;  /* 0x0001801201007387 */ /* 0x0005e80000100a00 */
[----:B------:R4:W-:Y:S01]  /*105e0*/  LDGSTS.E [R225+0x22180], [R12.64], !P2 ;  /* 0x221800000ce17fae */ /* 0x0009e2000d121844 */
[----:B------:R-:W-:Y:S01]  /*105f0*/  ISETP.GE.U32.AND P2, PT, R10, 0x7fffff94, PT ;  /* 0x7fffff940a00780c */ /* 0x000fe20003f46070 */
[----:B------:R-:W-:-:S02]  /*10600*/  IMAD R10, R252, 0x18, RZ ;  /* 0x00000018fc0a7824 */ /* 0x000fc400078e02ff */
[----:B------:R3:W-:Y:S01]  /*10610*/  STL.64 [R1+0x178], R16 ;  /* 0x0001781001007387 */ /* 0x0007e20000100a00 */
[----:B--2---:R-:W-:-:S03]  /*10620*/  IMAD.WIDE R18, R0, 0x4, R8 ;  /* 0x0000000400127825 */ /* 0x004fc600078e0208 */
[----:B------:R1:W-:Y:S04]  /*10630*/  STL.64 [R1+0x170], R14 ;  /* 0x0001700e01007387 */ /* 0x0003e80000100a00 */
[----:B------:R4:W-:Y:S01]  /*10640*/  STL.64 [R1+0x168], R12 ;  /* 0x0001680c01007387 */ /* 0x0009e20000100a00 */
[----:B---3--:R-:W-:-:S03]  /*10650*/  IMAD.WIDE R16, R0, 0x4, R6 ;  /* 0x0000000400107825 */ /* 0x008fc600078e0206 */
[----:B------:R2:W-:Y:S01]  /*10660*/  STL.64 [R1+0x100], R18 ;  /* 0x0001001201007387 */ /* 0x0005e20000100a00 */
[----:B-1----:R-:W-:-:S03]  /*10670*/  IMAD.WIDE R14, R0, 0x4, R4 ;  /* 0x00000004000e7825 */ /* 0x002fc600078e0204 */
[----:B------:R2:W-:Y:S01]  /*10680*/  LDGSTS.E [R225+0x22800], [R18.64], !P3 ;  /* 0x2280000012e17fae */ /* 0x0005e2000d921844 */
[----:B----4-:R-:W-:-:S03]  /*10690*/  IMAD.WIDE R12, R0, 0x4, R2 ;  /* 0x00000004000c7825 */ /* 0x010fc600078e0202 */
[----:B------:R1:W-:Y:S01]  /*106a0*/  STL.64 [R1+0xf8], R16 ;  /* 0x0000f81001007387 */ /* 0x0003e20000100a00 */
[----:B------:R-:W-:-:S03]  /*106b0*/  IMAD.WIDE R20, R10, 0x4, R8 ;  /* 0x000000040a147825 */ /* 0x000fc600078e0208 */
[----:B------:R1:W-:Y:S01]  /*106c0*/  LDGSTS.E [R225+0x22880], [R16.64], !P3 ;  /* 0x2288000010e17fae */ /* 0x0003e2000d921844 */
[----:B--2---:R-:W-:-:S03]  /*106d0*/  IMAD.WIDE R18, R10, 0x4, R6 ;  /* 0x000000040a127825 */ /* 0x004fc600078e0206 */
[----:B------:R2:W-:Y:S04]  /*106e0*/  STL.64 [R1+0xf0], R14 ;  /* 0x0000f00e01007387 */ /* 0x0005e80000100a00 */
[----:B------:R2:W-:Y:S01]  /*106f0*/  LDGSTS.E [R225+0x22900], [R14.64], !P3 ;  /* 0x229000000ee17fae */ /* 0x0005e2000d921844 */
[----:B-1----:R-:W-:-:S03]  /*10700*/  IMAD.WIDE R16, R10, 0x4, R4 ;  /* 0x000000040a107825 */ /* 0x002fc600078e0204 */
[----:B------:R1:W-:Y:S04]  /*10710*/  STL.64 [R1+0xe8], R12 ;  /* 0x0000e80c01007387 */ /* 0x0003e80000100a00 */
[----:B------:R1:W-:Y:S01]  /*10720*/  LDGSTS.E [R225+0x22980], [R12.64], !P3 ;  /* 0x229800000ce17fae */ /* 0x0003e2000d921844 */
[----:B--2---:R-:W-:-:S03]  /*10730*/  IMAD R14, R252, 0x1c, RZ ;  /* 0x0000001cfc0e7824 */ /* 0x004fc600078e02ff */
[----:B------:R-:W-:Y:S04]  /*10740*/  STL.64 [R1+0x80], R20 ;  /* 0x0000801401007387 */ /* 0x000fe80000100a00 */
[----:B------:R2:W-:Y:S01]  /*10750*/  LDGSTS.E [R225+0x23000], [R20.64], !P4 ;  /* 0x2300000014e17fae */ /* 0x0005e2000e121844 */
[----:B-1----:R-:W-:-:S03]  /*10760*/  IMAD.WIDE R12, R10, 0x4, R2 ;  /* 0x000000040a0c7825 */ /* 0x002fc600078e0202 */
[----:B------:R-:W-:Y:S01]  /*10770*/  STL.64 [R1+0x78], R18 ;  /* 0x0000781201007387 */ /* 0x000fe20000100a00 */
[----:B------:R-:W-:-:S03]  /*10780*/  SHF.L.U32 R22, R252, 0x5, RZ ;  /* 0x00000005fc167819 */ /* 0x000fc600000006ff */
[----:B------:R1:W-:Y:S01]  /*10790*/  LDGSTS.E [R225+0x23080], [R18.64], !P4 ;  /* 0x2308000012e17fae */ /* 0x0003e2000e121844 */
[----:B------:R-:W-:-:S03]  /*107a0*/  IMAD.WIDE R10, R14, 0x4, R6 ;  /* 0x000000040e0a7825 */ /* 0x000fc600078e0206 */
[----:B------:R3:W-:Y:S04]  /*107b0*/  STL.64 [R1+0x70], R16 ;  /* 0x0000701001007387 */ /* 0x0007e80000100a00 */
[----:B------:R3:W-:Y:S04]  /*107c0*/  LDGSTS.E [R225+0x23100], [R16.64], !P4 ;  /* 0x2310000010e17fae */ /* 0x0007e8000e121844 */
[----:B------:R4:W-:Y:S04]  /*107d0*/  STL.64 [R1+0x68], R12 ;  /* 0x0000680c01007387 */ /* 0x0009e80000100a00 */
[----:B------:R4:W-:Y:S01]  /*107e0*/  LDGSTS.E [R225+0x23180], [R12.64], !P4 ;  /* 0x231800000ce17fae */ /* 0x0009e2000e121844 */
[----:B---3--:R-:W-:-:S05]  /*107f0*/  IMAD.WIDE R16, R14, 0x4, R8 ;  /* 0x000000040e107825 */ /* 0x008fca00078e0208 */
[----:B------:R3:W-:Y:S01]  /*10800*/  STL.64 [R1], R16 ;  /* 0x0000001001007387 */ /* 0x0007e20000100a00 */
[----:B----4-:R-:W-:-:S03]  /*10810*/  IMAD.WIDE R12, R14, 0x4, R4 ;  /* 0x000000040e0c7825 */ /* 0x010fc600078e0204 */
[----:B------:R3:W-:Y:S01]  /*10820*/  LDGSTS.E [R225+0x23800], [R16.64], !P6 ;  /* 0x2380000010e17fae */ /* 0x0007e2000f121844 */
[----:B------:R-:W-:-:S03]  /*10830*/  IMAD.WIDE R14, R14, 0x4, R2 ;  /* 0x000000040e0e7825 */ /* 0x000fc600078e0202 */
[----:B------:R-:W-:Y:S01]  /*10840*/  STL.64 [R1+0x3a88], R10 ;  /* 0x003a880a01007387 */ /* 0x000fe20000100a00 */
[----:B-1----:R-:W-:-:S03]  /*10850*/  IMAD.WIDE R18, R22, 0x4, R6 ;  /* 0x0000000416127825 */ /* 0x002fc600078e0206 */
[----:B------:R1:W-:Y:S01]  /*10860*/  STL [R1+0x3a94], R12 ;  /* 0x003a940c01007387 */ /* 0x0003e20000100800 */
[----:B---3--:R-:W-:-:S03]  /*10870*/  IMAD.WIDE R16, R22, 0x4, R8 ;  /* 0x0000000416107825 */ /* 0x008fc600078e0208 */
[----:B------:R-:W-:Y:S01]  /*10880*/  STL [R1+0x3a90], R13 ;  /* 0x003a900d01007387 */ /* 0x000fe20000100800 */
[----:B------:R-:W-:-:S03]  /*10890*/  IMAD R30, R252, 0x24, RZ ;  /* 0x00000024fc1e7824 */ /* 0x000fc600078e02ff */
[----:B------:R-:W-:Y:S01]  /*108a0*/  STL [R1+0x3a9c], R14 ;  /* 0x003a9c0e01007387 */ /* 0x000fe20000100800 */
[----:B--2---:R-:W-:-:S03]  /*108b0*/  IMAD.WIDE R20, R22, 0x4, R4 ;  /* 0x0000000416147825 */ /* 0x004fc600078e0204 */
[----:B------:R-:W-:Y:S01]  /*108c0*/  STL [R1+0x3a98], R15 ;  /* 0x003a980f01007387 */ /* 0x000fe20000100800 */
[----:B------:R-:W-:-:S03]  /*108d0*/  IMAD.WIDE R22, R22, 0x4, R2 ;  /* 0x0000000416167825 */ /* 0x000fc600078e0202 */
[----:B------:R-:W-:Y:S01]  /*108e0*/  STL [R1+0x3aa4], R16 ;  /* 0x003aa41001007387 */ /* 0x000fe20000100800 */
[----:B------:R-:W-:-:S03]  /*108f0*/  IMAD.WIDE R24, R30, 0x4, R8 ;  /* 0x000000041e187825 */ /* 0x000fc600078e0208 */
[----:B------:R-:W-:Y:S01]  /*10900*/  STL [R1+0x3aa0], R17 ;  /* 0x003aa01101007387 */ /* 0x000fe20000100800 */
[----:B------:R-:W-:-:S03]  /*10910*/  IADD3 R0, R237, -0x31, RZ ;  /* 0xffffffcfed007810 */ /* 0x000fc60007ffe0ff */
[----:B------:R-:W-:Y:S01]  /*10920*/  STL [R1+0x3aac], R18 ;  /* 0x003aac1201007387 */ /* 0x000fe20000100800 */
[----:B------:R-:W-:-:S03]  /*10930*/  IMAD.WIDE R26, R30, 0x4, R6 ;  /* 0x000000041e1a7825 */ /* 0x000fc600078e0206 */
[----:B------:R2:W-:Y:S01]  /*10940*/  STL [R1+0x3aa8], R19 ;  /* 0x003aa81301007387 */ /* 0x0005e20000100800 */
[----:B------:R-:W-:-:S03]  /*10950*/  IMAD R38, R252, 0x28, RZ ;  /* 0x00000028fc267824 */ /* 0x000fc600078e02ff */
[----:B------:R-:W-:Y:S01]  /*10960*/  STL [R1+0x3ab4], R20 ;  /* 0x003ab41401007387 */ /* 0x000fe20000100800 */
[----:B------:R-:W-:-:S03]  /*10970*/  IMAD.WIDE R28, R30, 0x4, R4 ;  /* 0x000000041e1c7825 */ /* 0x000fc600078e0204 */
[----:B------:R-:W-:Y:S01]  /*10980*/  STL [R1+0x3ab0], R21 ;  /* 0x003ab01501007387 */ /* 0x000fe20000100800 */
[----:B------:R-:W-:-:S03]  /*10990*/  ISETP.GE.U32.AND P3, PT, R0, 0x7fffff90, PT ;  /* 0x7fffff900000780c */ /* 0x000fc60003f66070 */
[----:B------:R-:W-:Y:S01]  /*109a0*/  STL [R1+0x3abc], R22 ;  /* 0x003abc1601007387 */ /* 0x000fe20000100800 */
[----:B------:R-:W-:Y:S01]  /*109b0*/  IADD3 R0, R237, -0x35, RZ ;  /* 0xffffffcbed007810 */ /* 0x000fe20007ffe0ff */
[----:B------:R-:W-:Y:S02]  /*109c0*/  IMAD.WIDE R30, R30, 0x4, R2 ;  /* 0x000000041e1e7825 */ /* 0x000fe400078e0202 */
[----:B------:R-:W-:Y:S04]  /*109d0*/  STL [R1+0x3ab8], R23 ;  /* 0x003ab81701007387 */ /* 0x000fe80000100800 */
[----:B------:R-:W-:Y:S01]  /*109e0*/  STL [R1+0x3ac4], R24 ;  /* 0x003ac41801007387 */ /* 0x000fe20000100800 */
[----:B------:R-:W-:-:S03]  /*109f0*/  IMAD.WIDE R32, R38, 0x4, R8 ;  /* 0x0000000426207825 */ /* 0x000fc600078e0208 */
[----:B------:R-:W-:Y:S01]  /*10a00*/  STL [R1+0x3ac0], R25 ;  /* 0x003ac01901007387 */ /* 0x000fe20000100800 */
[----:B------:R-:W-:-:S03]  /*10a10*/  ISETP.GE.U32.AND P4, PT, R0, 0x7fffff8c, PT ;  /* 0x7fffff8c0000780c */ /* 0x000fc60003f86070 */
[----:B------:R-:W-:Y:S01]  /*10a20*/  STL [R1+0x3acc], R26 ;  /* 0x003acc1a01007387 */ /* 0x000fe20000100800 */
[----:B------:R-:W-:-:S03]  /*10a30*/  IMAD.WIDE R34, R38, 0x4, R6 ;  /* 0x0000000426227825 */ /* 0x000fc600078e0206 */
[----:B------:R-:W-:Y:S01]  /*10a40*/  STL [R1+0x3ac8], R27 ;  /* 0x003ac81b01007387 */ /* 0x000fe20000100800 */
[----:B------:R-:W-:-:S03]  /*10a50*/  IADD3 R0, R237, -0x39, RZ ;  /* 0xffffffc7ed007810 */ /* 0x000fc60007ffe0ff */
[----:B------:R3:W-:Y:S01]  /*10a60*/  LDGSTS.E [R225+0x23880], [R10.64], !P6 ;  /* 0x238800000ae17fae */ /* 0x0007e2000f121844 */
[----:B------:R-:W-:-:S03]  /*10a70*/  IMAD R46, R252, 0x2c, RZ ;  /* 0x0000002cfc2e7824 */ /* 0x000fc600078e02ff */
[----:B------:R-:W-:Y:S01]  /*10a80*/  STL [R1+0x3ad4], R28 ;  /* 0x003ad41c01007387 */ /* 0x000fe20000100800 */
[----:B------:R-:W-:-:S03]  /*10a90*/  IMAD.WIDE R36, R38, 0x4, R4 ;  /* 0x0000000426247825 */ /* 0x000fc600078e0204 */
[----:B------:R1:W-:Y:S04]  /*10aa0*/  LDGSTS.E [R225+0x23900], [R12.64], !P6 ;  /* 0x239000000ce17fae */ /* 0x0003e8000f121844 */
[----:B------:R-:W-:Y:S01]  /*10ab0*/  STL [R1+0x3ad0], R29 ;  /* 0x003ad01d01007387 */ /* 0x000fe20000100800 */
[----:B------:R-:W-:-:S03]  /*10ac0*/  IMAD.WIDE R38, R38, 0x4, R2 ;  /* 0x0000000426267825 */ /* 0x000fc600078e0202 */
[----:B------:R-:W-:Y:S01]  /*10ad0*/  STL [R1+0x3adc], R30 ;  /* 0x003adc1e01007387 */ /* 0x000fe20000100800 */
[----:B-1----:R-:W-:-:S03]  /*10ae0*/  IMAD.MOV.U32 R12, RZ, RZ, c[0x0][0x180] ;  /* 0x00006000ff0c7624 */ /* 0x002fc600078e00ff */
[----:B------:R-:W-:Y:S01]  /*10af0*/  STL [R1+0x3ad8], R31 ;  /* 0x003ad81f01007387 */ /* 0x000fe20000100800 */
[----:B------:R-:W-:-:S03]  /*10b00*/  IMAD.WIDE R40, R46, 0x4, R8 ;  /* 0x000000042e287825 */ /* 0x000fc600078e0208 */
[----:B------:R-:W-:Y:S04]  /*10b10*/  STL [R1+0x3ae4], R32 ;  /* 0x003ae42001007387 */ /* 0x000fe80000100800 */
[----:B------:R1:W-:Y:S01]  /*10b20*/  LDGSTS.E [R225+0x23980], [R14.64], !P6 ;  /* 0x239800000ee17fae */ /* 0x0003e2000f121844 */
[----:B------:R-:W-:-:S03]  /*10b30*/  ISETP.GE.U32.AND P6, PT, R0, 0x7fffff88, PT ;  /* 0x7fffff880000780c */ /* 0x000fc60003fc6070 */
[----:B------:R-:W-:Y:S01]  /*10b40*/  STL [R1+0x3ae0], R33 ;  /* 0x003ae02101007387 */ /* 0x000fe20000100800 */
[----:B------:R-:W-:-:S03]  /*10b50*/  IADD3 R0, R12, -0x3d, RZ ;  /* 0xffffffc30c007810 */ /* 0x000fc60007ffe0ff */
[----:B------:R-:W-:Y:S01]  /*10b60*/  STL [R1+0x3aec], R34 ;  /* 0x003aec2201007387 */ /* 0x000fe20000100800 */
[----:B------:R-:W-:-:S03]  /*10b70*/  IMAD.WIDE R42, R46, 0x4, R6 ;  /* 0x000000042e2a7825 */ /* 0x000fc600078e0206 */
[----:B------:R4:W-:Y:S04]  /*10b80*/  LDGSTS.E [R225+0x24000], [R16.64], !P1 ;  /* 0x2400000010e17fae */ /* 0x0009e8000c921844 */
[----:B------:R-:W-:Y:S01]  /*10b90*/  STL [R1+0x3ae8], R35 ;  /* 0x003ae82301007387 */ /* 0x000fe20000100800 */
[----:B------:R-:W-:-:S03]  /*10ba0*/  IMAD R54, R252, 0x30, RZ ;  /* 0x00000030fc367824 */ /* 0x000fc600078e02ff */
[----:B------:R2:W-:Y:S01]  /*10bb0*/  LDGSTS.E [R225+0x24080], [R18.64], !P1 ;  /* 0x2408000012e17fae */ /* 0x0005e2000c921844 */
[----:B------:R-:W-:-:S03]  /*10bc0*/  IMAD.WIDE R44, R46, 0x4, R4 ;  /* 0x000000042e2c7825 */ /* 0x000fc600078e0204 */
[----:B------:R-:W-:Y:S04]  /*10bd0*/  STL [R1+0x3af4], R36 ;  /* 0x003af42401007387 */ /* 0x000fe80000100800 */
[----:B------:R1:W-:Y:S04]  /*10be0*/  LDGSTS.E [R225+0x24100], [R20.64], !P1 ;  /* 0x2410000014e17fae */ /* 0x0003e8000c921844 */
[----:B------:R-:W-:Y:S01]  /*10bf0*/  STL [R1+0x3af0], R37 ;  /* 0x003af02501007387 */ /* 0x000fe20000100800 */
[----:B------:R-:W-:-:S03]  /*10c00*/  IMAD.WIDE R46, R46, 0x4, R2 ;  /* 0x000000042e2e7825 */ /* 0x000fc600078e0202 */
[----:B------:R1:W-:Y:S01]  /*10c10*/  LDGSTS.E [R225+0x24180], [R22.64], !P1 ;  /* 0x2418000016e17fae */ /* 0x0003e2000c921844 */
[----:B------:R-:W-:-:S03]  /*10c20*/  ISETP.GE.U32.AND P1, PT, R0, 0x7fffff84, PT ;  /* 0x7fffff840000780c */ /* 0x000fc60003f26070 */
[----:B------:R-:W-:Y:S01]  /*10c30*/  STL [R1+0x3afc], R38 ;  /* 0x003afc2601007387 */ /* 0x000fe20000100800 */
[----:B------:R-:W-:-:S03]  /*10c40*/  IADD3 R0, R12, -0x2, RZ ;  /* 0xfffffffe0c007810 */ /* 0x000fc60007ffe0ff */
[----:B------:R-:W-:Y:S01]  /*10c50*/  STL [R1+0x3af8], R39 ;  /* 0x003af82701007387 */ /* 0x000fe20000100800 */
[----:B------:R-:W-:-:S03]  /*10c60*/  IMAD.WIDE R48, R54, 0x4, R8 ;  /* 0x0000000436307825 */ /* 0x000fc600078e0208 */
[----:B------:R1:W-:Y:S04]  /*10c70*/  LDGSTS.E [R225+0x24800], [R24.64], !P5 ;  /* 0x2480000018e17fae */ /* 0x0003e8000e921844 */
[----:B------:R-:W-:Y:S04]  /*10c80*/  STL [R1+0x3b04], R40 ;  /* 0x003b042801007387 */ /* 0x000fe80000100800 */
[----:B------:R1:W-:Y:S04]  /*10c90*/  LDGSTS.E [R225+0x24880], [R26.64], !P5 ;  /* 0x248800001ae17fae */ /* 0x0003e8000e921844 */
[----:B------:R-:W-:Y:S01]  /*10ca0*/  STL [R1+0x3b00], R41 ;  /* 0x003b002901007387 */ /* 0x000fe20000100800 */
[----:B------:R-:W-:-:S03]  /*10cb0*/  IMAD.WIDE R50, R54, 0x4, R6 ;  /* 0x0000000436327825 */ /* 0x000fc600078e0206 */
[----:B------:R1:W-:Y:S04]  /*10cc0*/  LDGSTS.E [R225+0x24900], [R28.64], !P5 ;  /* 0x249000001ce17fae */ /* 0x0003e8000e921844 */
[----:B------:R-:W-:Y:S04]  /*10cd0*/  STL [R1+0x3b0c], R42 ;  /* 0x003b0c2a01007387 */ /* 0x000fe80000100800 */
[----:B------:R1:W-:Y:S01]  /*10ce0*/  LDGSTS.E [R225+0x24980], [R30.64], !P5 ;  /* 0x249800001ee17fae */ /* 0x0003e2000e921844 */
[----:B------:R-:W-:-:S03]  /*10cf0*/  ISETP.GE.U32.AND P5, PT, R0, 0x7fffffbf, PT ;  /* 0x7fffffbf0000780c */ /* 0x000fc60003fa6070 */
[----:B------:R-:W-:Y:S01]  /*10d00*/  STL [R1+0x3b08], R43 ;  /* 0x003b082b01007387 */ /* 0x000fe20000100800 */
[----:B------:R-:W-:-:S03]  /*10d10*/  IADD3 R0, R12, -0x6, RZ ;  /* 0xfffffffa0c007810 */ /* 0x000fc60007ffe0ff */
[----:B------:R-:W-:Y:S01]  /*10d20*/  STL [R1+0x3b14], R44 ;  /* 0x003b142c01007387 */ /* 0x000fe20000100800 */
[----:B------:R-:W-:-:S03]  /*10d30*/  IMAD R62, R252, 0x34, RZ ;  /* 0x00000034fc3e7824 */ /* 0x000fc600078e02ff */
[----:B------:R1:W-:Y:S01]  /*10d40*/  LDGSTS.E [R225+0x25000], [R32.64], !P0 ;  /* 0x2500000020e17fae */ /* 0x0003e2000c121844 */
[----:B------:R-:W-:-:S03]  /*10d50*/  IMAD.WIDE R52, R54, 0x4, R4 ;  /* 0x0000000436347825 */ /* 0x000fc600078e0204 */
[----:B------:R-:W-:Y:S01]  /*10d60*/  STL [R1+0x3b10], R45 ;  /* 0x003b102d01007387 */ /* 0x000fe20000100800 */
[----:B------:R-:W-:-:S03]  /*10d70*/  IMAD.WIDE R54, R54, 0x4, R2 ;  /* 0x0000000436367825 */ /* 0x000fc600078e0202 */
[----:B------:R1:W-:Y:S04]  /*10d80*/  LDGSTS.E [R225+0x25080], [R34.64], !P0 ;  /* 0x2508000022e17fae */ /* 0x0003e8000c121844 */
        /* <DEDUP_REMOVED lines=14> */
[----:B------:R-:W-:-:S03]  /*10e70*/  IMAD R70, R252, 0x38, RZ ;  /* 0x00000038fc467824 */ /* 0x000fc600078e02ff */
[----:B------:R1:W-:Y:S01]  /*10e80*/  LDGSTS.E [R225+0x25900], [R44.64], !P2 ;  /* 0x259000002ce17fae */ /* 0x0003e2000d121844 */
        /* <DEDUP_REMOVED lines=17> */
[----:B------:R-:W-:-:S03]  /*10fa0*/  ISETP.GE.U32.AND P3, PT, R0, 0x7fffffb3, PT ;  /* 0x7fffffb30000780c */ /* 0x000fc60003f66070 */
[----:B------:R-:W-:Y:S01]  /*10fb0*/  STL [R1+0x3b4c], R58 ;  /* 0x003b4c3a01007387 */ /* 0x000fe20000100800 */
[----:B------:R-:W-:Y:S01]  /*10fc0*/  IADD3 R0, R12, -0x12, RZ ;  /* 0xffffffee0c007810 */ /* 0x000fe20007ffe0ff */
[C---:B------:R-:W-:Y:S02]  /*10fd0*/  IMAD.WIDE R66, R70.reuse, 0x4, R6 ;  /* 0x0000000446427825 */ /* 0x040fe400078e0206 */
[----:B------:R-:W-:Y:S02]  /*10fe0*/  STL [R1+0x3b48], R59 ;  /* 0x003b483b01007387 */ /* 0x000fe40000100800 */
[C---:B------:R-:W-:Y:S02]  /*10ff0*/  IMAD.WIDE R68, R70.reuse, 0x4, R4 ;  /* 0x0000000446447825 */ /* 0x040fe400078e0204 */
[----:B------:R1:W-:Y:S04]  /*11000*/  LDGSTS.E [R225+0x26800], [R56.64], !P4 ;  /* 0x2680000038e17fae */ /* 0x0003e8000e121844 */
[----:B------:R-:W-:Y:S01]  /*11010*/  STL [R1+0x3b54], R60 ;  /* 0x003b543c01007387 */ /* 0x000fe20000100800 */
[----:B------:R-:W-:-:S03]  /*11020*/  IMAD.WIDE R70, R70, 0x4, R2 ;  /* 0x0000000446467825 */ /* 0x000fc600078e0202 */
[----:B------:R1:W-:Y:S04]  /*11030*/  LDGSTS.E [R225+0x26880], [R58.64], !P4 ;  /* 0x268800003ae17fae */ /* 0x0003e8000e121844 */
[----:B------:R-:W-:Y:S01]  /*11040*/  STL [R1+0x3b50], R61 ;  /* 0x003b503d01007387 */ /* 0x000fe20000100800 */
[----:B------:R-:W-:-:S03]  /*11050*/  IMAD.WIDE R72, R78, 0x4, R8 ;  /* 0x000000044e487825 */ /* 0x000fc600078e0208 */
        /* <DEDUP_REMOVED lines=9> */
[----:B------:R1:W-:Y:S01]  /*110f0*/  LDGSTS.E [R225+0x27000], [R64.64], !P6 ;  /* 0x2700000040e17fae */ /* 0x0003e2000f121844 */
[----:B------:R-:W-:-:S03]  /*11100*/  IMAD.WIDE R78, R78, 0x4, R2 ;  /* 0x000000044e4e7825 */ /* 0x000fc600078e0202 */
[----:B------:R-:W-:Y:S04]  /*11110*/  STL [R1+0x3b60], R65 ;  /* 0x003b604101007387 */ /* 0x000fe80000100800 */
[----:B------:R1:W-:Y:S04]  /*11120*/  LDGSTS.E [R225+0x27080], [R66.64], !P6 ;  /* 0x2708000042e17fae */ /* 0x0003e8000f121844 */
[----:B------:R-:W-:Y:S04]  /*11130*/  STL [R1+0x3b6c], R66 ;  /* 0x003b6c4201007387 */ /* 0x000fe80000100800 */
[----:B------:R-:W-:Y:S04]  /*11140*/  STL [R1+0x3b68], R67 ;  /* 0x003b684301007387 */ /* 0x000fe80000100800 */
[----:B------:R1:W-:Y:S01]  /*11150*/  LDGSTS.E [R225+0x27100], [R68.64], !P6 ;  /* 0x2710000044e17fae */ /* 0x0003e2000f121844 */
[----:B------:R-:W-:-:S03]  /*11160*/  LOP3.LUT R153, R225, 0x20, RZ, 0x3c, !PT ;  /* 0x00000020e1997812 */ /* 0x000fc600078e3cff */
[----:B------:R-:W-:Y:S01]  /*11170*/  STL [R1+0x3b74], R68 ;  /* 0x003b744401007387 */ /* 0x000fe20000100800 */
[----:B------:R-:W-:-:S03]  /*11180*/  IMAD.WIDE R88, R252, 0x4, R8 ;  /* 0x00000004fc587825 */ /* 0x000fc600078e0208 */
[----:B------:R1:W-:Y:S01]  /*11190*/  LDGSTS.E [R225+0x27180], [R70.64], !P6 ;  /* 0x2718000046e17fae */ /* 0x0003e2000f121844 */
[----:B------:R-:W-:Y:S02]  /*111a0*/  ISETP.GE.U32.AND P6, PT, R0, 0x7fffffab, PT ;  /* 0x7fffffab0000780c */ /* 0x000fe40003fc6070 */
[----:B------:R-:W-:Y:S01]  /*111b0*/  IADD3 R0, R12, -0x1a, RZ ;  /* 0xffffffe60c007810 */ /* 0x000fe20007ffe0ff */
[----:B------:R-:W-:Y:S01]  /*111c0*/  STL [R1+0x3b70], R69 ;  /* 0x003b704501007387 */ /* 0x000fe20000100800 */
[----:B------:R-:W-:-:S03]  /*111d0*/  IMAD.WIDE R86, R252, 0x4, R6 ;  /* 0x00000004fc567825 */ /* 0x000fc600078e0206 */
[----:B------:R-:W-:Y:S01]  /*111e0*/  STL [R1+0x3b7c], R70 ;  /* 0x003b7c4601007387 */ /* 0x000fe20000100800 */
[----:B------:R-:W-:-:S03]  /*111f0*/  IMAD.WIDE R84, R252, 0x4, R4 ;  /* 0x00000004fc547825 */ /* 0x000fc600078e0204 */
[----:B------:R1:W-:Y:S01]  /*11200*/  LDGSTS.E [R225+0x27800], [R72.64], !P1 ;  /* 0x2780000048e17fae */ /* 0x0003e2000c921844 */
[----:B------:R-:W-:-:S03]  /*11210*/  IMAD.WIDE R82, R252, 0x4, R2 ;  /* 0x00000004fc527825 */ /* 0x000fc600078e0202 */
[----:B------:R-:W-:Y:S04]  /*11220*/  STL [R1+0x3b78], R71 ;  /* 0x003b784701007387 */ /* 0x000fe80000100800 */
[----:B------:R1:W-:Y:S04]  /*11230*/  LDGSTS.E [R225+0x27880], [R74.64], !P1 ;  /* 0x278800004ae17fae */ /* 0x0003e8000c921844 */
[----:B------:R-:W-:Y:S04]  /*11240*/  STL [R1+0x3b84], R72 ;  /* 0x003b844801007387 */ /* 0x000fe80000100800 */
[----:B------:R1:W-:Y:S01]  /*11250*/  LDGSTS.E [R225+0x27900], [R76.64], !P1 ;  /* 0x279000004ce17fae */ /* 0x0003e2000c921844 */
[----:B------:R-:W-:-:S03]  /*11260*/  IADD3 R80, R12, -0x1e, RZ ;  /* 0xffffffe20c507810 */ /* 0x000fc60007ffe0ff */
[----:B------:R-:W-:Y:S04]  /*11270*/  STL [R1+0x3b80], R73 ;  /* 0x003b804901007387 */ /* 0x000fe80000100800 */
[----:B------:R1:W-:Y:S01]  /*11280*/  LDGSTS.E [R225+0x27980], [R78.64], !P1 ;  /* 0x279800004ee17fae */ /* 0x0003e2000c921844 */
[----:B------:R-:W-:Y:S01]  /*11290*/  ISETP.GE.U32.AND P1, PT, R0, 0x7fffffa7, PT ;  /* 0x7fffffa70000780c */ /* 0x000fe20003f26070 */
[----:B------:R-:W-:Y:S02]  /*112a0*/  IMAD R0, R252, 0x5, RZ ;  /* 0x00000005fc007824 */ /* 0x000fe400078e02ff */
[----:B------:R-:W-:Y:S04]  /*112b0*/  STL [R1+0x3b8c], R74 ;  /* 0x003b8c4a01007387 */ /* 0x000fe80000100800 */
[----:B------:R-:W-:Y:S01]  /*112c0*/  STL [R1+0x3b88], R75 ;  /* 0x003b884b01007387 */ /* 0x000fe20000100800 */
[----:B--2---:R-:W-:-:S03]  /*112d0*/  IMAD.WIDE R18, R0, 0x4, R8 ;  /* 0x0000000400127825 */ /* 0x004fc600078e0208 */
[----:B------:R-:W-:Y:S04]  /*112e0*/  STL [R1+0x3b94], R76 ;  /* 0x003b944c01007387 */ /* 0x000fe80000100800 */
[----:B------:R2:W-:Y:S01]  /*112f0*/  LDGSTS.E [R153+0x20200], [R88.64], !P5 ;  /* 0x2020000058997fae */ /* 0x0005e2000e921844 */
[----:B----4-:R-:W-:-:S03]  /*11300*/  IMAD.WIDE R16, R0, 0x4, R6 ;  /* 0x0000000400107825 */ /* 0x010fc600078e0206 */
[----:B------:R-:W-:Y:S04]  /*11310*/  STL [R1+0x3b90], R77 ;  /* 0x003b904d01007387 */ /* 0x000fe80000100800 */
[----:B------:R4:W-:Y:S01]  /*11320*/  LDGSTS.E [R153+0x20280], [R86.64], !P5 ;  /* 0x2028000056997fae */ /* 0x0009e2000e921844 */
[----:B-1----:R-:W-:-:S03]  /*11330*/  IMAD.WIDE R14, R0, 0x4, R4 ;  /* 0x00000004000e7825 */ /* 0x002fc600078e0204 */
[----:B------:R-:W-:Y:S04]  /*11340*/  STL [R1+0x3b9c], R78 ;  /* 0x003b9c4e01007387 */ /* 0x000fe80000100800 */
[----:B------:R1:W-:Y:S01]  /*11350*/  LDGSTS.E [R153+0x20300], [R84.64], !P5 ;  /* 0x2030000054997fae */ /* 0x0003e2000e921844 */
[----:B---3--:R-:W-:-:S03]  /*11360*/  IMAD.WIDE R10, R0, 0x4, R2 ;  /* 0x00000004000a7825 */ /* 0x008fc600078e0202 */
[----:B------:R-:W-:Y:S04]  /*11370*/  STL [R1+0x3b98], R79 ;  /* 0x003b984f01007387 */ /* 0x000fe80000100800 */
[----:B------:R3:W-:Y:S01]  /*11380*/  LDGSTS.E [R153+0x20380], [R82.64], !P5 ;  /* 0x2038000052997fae */ /* 0x0007e2000e921844 */
[----:B------:R-:W-:Y:S01]  /*11390*/  ISETP.GE.U32.AND P5, PT, R80, 0x7fffffa3, PT ;  /* 0x7fffffa35000780c */ /* 0x000fe20003fa6070 */
[----:B------:R-:W-:Y:S02]  /*113a0*/  IMAD R80, R252, 0x9, RZ ;  /* 0x00000009fc507824 */ /* 0x000fe400078e02ff */
[----:B------:R-:W-:Y:S01]  /*113b0*/  STL.64 [R1+0x360], R88 ;  /* 0x0003605801007387 */ /* 0x000fe20000100a00 */
[----:B------:R-:W-:-:S03]  /*113c0*/  IADD3 R0, R12, -0x22, RZ ;  /* 0xffffffde0c007810 */ /* 0x000fc60007ffe0ff */
[----:B------:R-:W-:Y:S04]  /*113d0*/  STL.64 [R1+0x358], R86 ;  /* 0x0003585601007387 */ /* 0x000fe80000100a00 */
[----:B------:R-:W-:Y:S04]  /*113e0*/  STL.64 [R1+0x350], R84 ;  /* 0x0003505401007387 */ /* 0x000fe80000100a00 */
[----:B------:R-:W-:Y:S04]  /*113f0*/  STL.64 [R1+0x348], R82 ;  /* 0x0003485201007387 */ /* 0x000fe80000100a00 */
[----:B------:R1:W-:Y:S04]  /*11400*/  STL.64 [R1+0x2e0], R18 ;  /* 0x0002e01201007387 */ /* 0x0003e80000100a00 */
[----:B------:R1:W-:Y:S04]  /*11410*/  LDGSTS.E [R153+0x20a00], [R18.64], !P0 ;  /* 0x20a0000012997fae */ /* 0x0003e8000c121844 */
[----:B------:R2:W-:Y:S04]  /*11420*/  STL.64 [R1+0x2d8], R16 ;  /* 0x0002d81001007387 */ /* 0x0005e80000100a00 */
[----:B------:R2:W-:Y:S01]  /*11430*/  LDGSTS.E [R153+0x20a80], [R16.64], !P0 ;  /* 0x20a8000010997fae */ /* 0x0005e2000c121844 */
[----:B-1----:R-:W-:-:S03]  /*11440*/  IMAD.WIDE R18, R80, 0x4, R8 ;  /* 0x0000000450127825 */ /* 0x002fc600078e0208 */
[----:B------:R1:W-:Y:S04]  /*11450*/  STL.64 [R1+0x2d0], R14 ;  /* 0x0002d00e01007387 */ /* 0x0003e80000100a00 */
[----:B------:R1:W-:Y:S01]  /*11460*/  LDGSTS.E [R153+0x20b00], [R14.64], !P0 ;  /* 0x20b000000e997fae */ /* 0x0003e2000c121844 */
[----:B--2---:R-:W-:-:S03]  /*11470*/  IMAD.WIDE R16, R80, 0x4, R6 ;  /* 0x0000000450107825 */ /* 0x004fc600078e0206 */
[----:B------:R2:W-:Y:S04]  /*11480*/  STL.64 [R1+0x2c8], R10 ;  /* 0x0002c80a01007387 */ /* 0x0005e80000100a00 */
[----:B------:R2:W-:Y:S01]  /*11490*/  LDGSTS.E [R153+0x20b80], [R10.64], !P0 ;  /* 0x20b800000a997fae */ /* 0x0005e2000c121844 */
[----:B------:R-:W-:Y:S01]  /*114a0*/  ISETP.GE.U32.AND P0, PT, R0, 0x7fffff9f, PT ;  /* 0x7fffff9f0000780c */ /* 0x000fe20003f06070 */
[----:B------:R-:W-:Y:S02]  /*114b0*/  IMAD R0, R252, 0xd, RZ ;  /* 0x0000000dfc007824 */ /* 0x000fe400078e02ff */
[C---:B-1----:R-:W-:Y:S01]  /*114c0*/  IMAD.WIDE R14, R80.reuse, 0x4, R4 ;  /* 0x00000004500e7825 */ /* 0x042fe200078e0204 */
[----:B------:R1:W-:Y:S04]  /*114d0*/  LDGSTS.E [R153+0x21200], [R18.64], !P2 ;  /* 0x2120000012997fae */ /* 0x0003e8000d121844 */
[----:B------:R1:W-:Y:S01]  /*114e0*/  LDGSTS.E [R153+0x21280], [R16.64], !P2 ;  /* 0x2128000010997fae */ /* 0x0003e2000d121844 */
[----:B--2---:R-:W-:Y:S01]  /*114f0*/  IMAD.WIDE R10, R80, 0x4, R2 ;  /* 0x00000004500a7825 */ /* 0x004fe200078e0202 */
[----:B------:R-:W-:-:S02]  /*11500*/  IADD3 R80, R12, -0x26, RZ ;  /* 0xffffffda0c507810 */ /* 0x000fc40007ffe0ff */
[----:B------:R1:W-:Y:S04]  /*11510*/  STL.64 [R1+0x260], R18 ;  /* 0x0002601201007387 */ /* 0x0003e80000100a00 */
[----:B------:R2:W-:Y:S04]  /*11520*/  LDGSTS.E [R153+0x21300], [R14.64], !P2 ;  /* 0x213000000e997fae */ /* 0x0005e8000d121844 */
[----:B------:R2:W-:Y:S04]  /*11530*/  STL.64 [R1+0x258], R16 ;  /* 0x0002581001007387 */ /* 0x0005e80000100a00 */
[----:B------:R3:W-:Y:S01]  /*11540*/  LDGSTS.E [R153+0x21380], [R10.64], !P2 ;  /* 0x213800000a997fae */ /* 0x0007e2000d121844 */
[----:B-1----:R-:W-:Y:S01]  /*11550*/  IMAD.WIDE R18, R0, 0x4, R8 ;  /* 0x0000000400127825 */ /* 0x002fe200078e0208 */
[----:B------:R-:W-:-:S02]  /*11560*/  ISETP.GE.U32.AND P2, PT, R80, 0x7fffff9b, PT ;  /* 0x7fffff9b5000780c */ /* 0x000fc40003f46070 */
[----:B------:R1:W-:Y:S01]  /*11570*/  STL.64 [R1+0x250], R14 ;  /* 0x0002500e01007387 */ /* 0x0003e20000100a00 */
[----:B------:R-:W-:Y:S02]  /*11580*/  IMAD R80, R252, 0x11, RZ ;  /* 0x00000011fc507824 */ /* 0x000fe400078e02ff */
[C---:B--2---:R-:W-:Y:S01]  /*11590*/  IMAD.WIDE R16, R0.reuse, 0x4, R6 ;  /* 0x0000000400107825 */ /* 0x044fe200078e0206 */
[----:B------:R3:W-:Y:S04]  /*115a0*/  STL.64 [R1+0x248], R10 ;  /* 0x0002480a01007387 */ /* 0x0007e80000100a00 */
[----:B------:R2:W-:Y:S01]  /*115b0*/  STL.64 [R1+0x1e0], R18 ;  /* 0x0001e01201007387 */ /* 0x0005e20000100a00 */
[----:B-1----:R-:W-:-:S03]  /*115c0*/  IMAD.WIDE R14, R0, 0x4, R4 ;  /* 0x00000004000e7825 */ /* 0x002fc600078e0204 */
[----:B------:R2:W-:Y:S01]  /*115d0*/  LDGSTS.E [R153+0x21a00], [R18.64], !P3 ;  /* 0x21a0000012997fae */ /* 0x0005e2000d921844 */
[----:B---3--:R-:W-:Y:S01]  /*115e0*/  IMAD.WIDE R10, R0, 0x4, R2 ;  /* 0x00000004000a7825 */ /* 0x008fe200078e0202 */
        /* <DEDUP_REMOVED lines=11> */
[----:B------:R2:W-:Y:S02]  /*116a0*/  LDGSTS.E [R153+0x22200], [R18.64], !P4 ;  /* 0x2220000012997fae */ /* 0x0005e4000e121844 */
[----:B------:R-:W-:-:S02]  /*116b0*/  IMAD R0, R252, 0x15, RZ ;  /* 0x00000015fc007824 */ /* 0x000fc400078e02ff */
[----:B------:R3:W-:Y:S01]  /*116c0*/  LDGSTS.E [R153+0x22280], [R16.64], !P4 ;  /* 0x2228000010997fae */ /* 0x0007e2000e121844 */
[----:B-1----:R-:W-:Y:S01]  /*116d0*/  IMAD.WIDE R10, R80, 0x4, R2 ;  /* 0x00000004500a7825 */ /* 0x002fe200078e0202 */
[----:B------:R-:W-:Y:S02]  /*116e0*/  IADD3 R80, R12, -0x2e, RZ ;  /* 0xffffffd20c507810 */ /* 0x000fe40007ffe0ff */
[----:B------:R2:W-:Y:S04]  /*116f0*/  STL.64 [R1+0x160], R18 ;  /* 0x0001601201007387 */ /* 0x0005e80000100a00 */
[----:B------:R1:W-:Y:S04]  /*11700*/  LDGSTS.E [R153+0x22300], [R14.64], !P4 ;  /* 0x223000000e997fae */ /* 0x0003e8000e121844 */
[----:B------:R3:W-:Y:S04]  /*11710*/  STL.64 [R1+0x158], R16 ;  /* 0x0001581001007387 */ /* 0x0007e80000100a00 */
[----:B------:R1:W-:Y:S01]  /*11720*/  LDGSTS.E [R153+0x22380], [R10.64], !P4 ;  /* 0x223800000a997fae */ /* 0x0003e2000e121844 */
[----:B--2---:R-:W-:Y:S01]  /*11730*/  IMAD.WIDE R18, R0, 0x4, R8 ;  /* 0x0000000400127825 */ /* 0x004fe200078e0208 */
[----:B------:R-:W-:-:S02]  /*11740*/  ISETP.GE.U32.AND P4, PT, R80, 0x7fffff93, PT ;  /* 0x7fffff935000780c */ /* 0x000fc40003f86070 */
[----:B------:R1:W-:Y:S01]  /*11750*/  STL.64 [R1+0x150], R14 ;  /* 0x0001500e01007387 */ /* 0x0003e20000100a00 */
[----:B------:R-:W-:Y:S02]  /*11760*/  IMAD R80, R252, 0x19, RZ ;  /* 0x00000019fc507824 */ /* 0x000fe400078e02ff */
[----:B---3--:R-:W-:Y:S01]  /*11770*/  IMAD.WIDE R16, R0, 0x4, R6 ;  /* 0x0000000400107825 */ /* 0x008fe200078e0206 */
[----:B------:R2:W-:Y:S03]  /*11780*/  STL.64 [R1+0x148], R10 ;  /* 0x0001480a01007387 */ /* 0x0005e60000100a00 */
[----:B----4-:R-:W-:Y:S01]  /*11790*/  IMAD R86, R252, 0x1d, RZ ;  /* 0x0000001dfc567824 */ /* 0x010fe200078e02ff */
[----:B------:R3:W-:Y:S01]  /*117a0*/  STL.64 [R1+0xe0], R18 ;  /* 0x0000e01201007387 */ /* 0x0007e20000100a00 */
[----:B-1----:R-:W-:-:S03]  /*117b0*/  IMAD.WIDE R14, R0, 0x4, R4 ;  /* 0x00000004000e7825 */ /* 0x002fc600078e0204 */
[----:B------:R3:W-:Y:S01]  /*117c0*/  LDGSTS.E [R153+0x22a00], [R18.64], !P6 ;  /* 0x22a0000012997fae */ /* 0x0007e2000f121844 */
[----:B--2---:R-:W-:-:S03]  /*117d0*/  IMAD.WIDE R10, R0, 0x4, R2 ;  /* 0x00000004000a7825 */ /* 0x004fc600078e0202 */
[----:B------:R1:W-:Y:S04]  /*117e0*/  STL.64 [R1+0xd8], R16 ;  /* 0x0000d81001007387 */ /* 0x0003e80000100a00 */
[----:B------:R1:W-:Y:S01]  /*117f0*/  LDGSTS.E [R153+0x22a80], [R16.64], !P6 ;  /* 0x22a8000010997fae */ /* 0x0003e2000f121844 */
[----:B---3--:R-:W-:-:S03]  /*11800*/  IMAD.WIDE R18, R80, 0x4, R8 ;  /* 0x0000000450127825 */ /* 0x008fc600078e0208 */
[----:B------:R2:W-:Y:S04]  /*11810*/  STL.64 [R1+0xd0], R14 ;  /* 0x0000d00e01007387 */ /* 0x0005e80000100a00 */
[----:B------:R2:W-:Y:S01]  /*11820*/  LDGSTS.E [R153+0x22b00], [R14.64], !P6 ;  /* 0x22b000000e997fae */ /* 0x0005e2000f121844 */
[----:B-1----:R-:W-:-:S03]  /*11830*/  IMAD.WIDE R16, R80, 0x4, R6 ;  /* 0x0000000450107825 */ /* 0x002fc600078e0206 */
[----:B------:R1:W-:Y:S04]  /*11840*/  STL.64 [R1+0xc8], R10 ;  /* 0x0000c80a01007387 */ /* 0x0003e80000100a00 */
[----:B------:R1:W-:Y:S01]  /*11850*/  LDGSTS.E [R153+0x22b80], [R10.64], !P6 ;  /* 0x22b800000a997fae */ /* 0x0003e2000f121844 */
[----:B--2---:R-:W-:-:S03]  /*11860*/  IMAD.WIDE R14, R80, 0x4, R4 ;  /* 0x00000004500e7825 */ /* 0x004fc600078e0204 */
[----:B------:R-:W-:Y:S01]  /*11870*/  STL.64 [R1+0x60], R18 ;  /* 0x0000601201007387 */ /* 0x000fe20000100a00 */
[----:B------:R-:W-:-:S03]  /*11880*/  IMAD.WIDE R82, R86, 0x4, R6 ;  /* 0x0000000456527825 */ /* 0x000fc600078e0206 */
[----:B------:R-:W-:Y:S01]  /*11890*/  STL.64 [R1+0x58], R16 ;  /* 0x0000581001007387 */ /* 0x000fe20000100a00 */
[----:B-1----:R-:W-:-:S03]  /*118a0*/  IMAD.WIDE R10, R80, 0x4, R2 ;  /* 0x00000004500a7825 */ /* 0x002fc600078e0202 */
[----:B------:R-:W-:Y:S01]  /*118b0*/  STL.64 [R1+0x50], R14 ;  /* 0x0000500e01007387 */ /* 0x000fe20000100a00 */
[----:B------:R-:W-:-:S03]  /*118c0*/  IMAD.WIDE R80, R86, 0x4, R8 ;  /* 0x0000000456507825 */ /* 0x000fc600078e0208 */
[----:B------:R1:W-:Y:S01]  /*118d0*/  STL.64 [R1+0x48], R10 ;  /* 0x0000480a01007387 */ /* 0x0003e20000100a00 */
[----:B------:R-:W-:-:S03]  /*118e0*/  IMAD R94, R252, 0x21, RZ ;  /* 0x00000021fc5e7824 */ /* 0x000fc600078e02ff */
[----:B------:R-:W-:Y:S01]  /*118f0*/  STL [R1+0x3ba4], R80 ;  /* 0x003ba45001007387 */ /* 0x000fe20000100800 */
[----:B------:R-:W-:-:S03]  /*11900*/  IMAD.WIDE R84, R86, 0x4, R4 ;  /* 0x0000000456547825 */ /* 0x000fc600078e0204 */
[----:B------:R-:W-:Y:S01]  /*11910*/  STL [R1+0x3ba0], R81 ;  /* 0x003ba05101007387 */ /* 0x000fe20000100800 */
[----:B------:R-:W-:-:S03]  /*11920*/  IMAD.WIDE R86, R86, 0x4, R2 ;  /* 0x0000000456567825 */ /* 0x000fc600078e0202 */
[----:B------:R-:W-:Y:S01]  /*11930*/  STL [R1+0x3bac], R82 ;  /* 0x003bac5201007387 */ /* 0x000fe20000100800 */
[----:B------:R-:W-:-:S03]  /*11940*/  IMAD.WIDE R88, R94, 0x4, R8 ;  /* 0x000000045e587825 */ /* 0x000fc600078e0208 */
[----:B------:R-:W-:Y:S01]  /*11950*/  STL [R1+0x3ba8], R83 ;  /* 0x003ba85301007387 */ /* 0x000fe20000100800 */
[----:B------:R-:W-:-:S03]  /*11960*/  IMAD.WIDE R90, R94, 0x4, R6 ;  /* 0x000000045e5a7825 */ /* 0x000fc600078e0206 */
[----:B------:R-:W-:Y:S01]  /*11970*/  STL [R1+0x3bb4], R84 ;  /* 0x003bb45401007387 */ /* 0x000fe20000100800 */
[----:B------:R-:W-:-:S03]  /*11980*/  IMAD R102, R252, 0x25, RZ ;  /* 0x00000025fc667824 */ /* 0x000fc600078e02ff */
        /* <DEDUP_REMOVED lines=8> */
[----:B------:R-:W-:Y:S01]  /*11a10*/  STL [R1+0x3bc0], R89 ;  /* 0x003bc05901007387 */ /* 0x000fe20000100800 */
[----:B------:R-:W-:-:S03]  /*11a20*/  IMAD.WIDE R98, R102, 0x4, R6 ;  /* 0x0000000466627825 */ /* 0x000fc600078e0206 */
[----:B------:R-:W-:Y:S04]  /*11a30*/  STL [R1+0x3bcc], R90 ;  /* 0x003bcc5a01007387 */ /* 0x000fe80000100800 */
[----:B------:R-:W-:Y:S01]  /*11a40*/  STL [R1+0x3bc8], R91 ;  /* 0x003bc85b01007387 */ /* 0x000fe20000100800 */
[----:B------:R-:W-:-:S03]  /*11a50*/  ISETP.GE.U32.AND P6, PT, R0, 0x7fffff8f, PT ;  /* 0x7fffff8f0000780c */ /* 0x000fc60003fc6070 */
[----:B------:R-:W-:Y:S01]  /*11a60*/  STL [R1+0x3bd4], R92 ;  /* 0x003bd45c01007387 */ /* 0x000fe20000100800 */
[----:B------:R-:W-:-:S03]  /*11a70*/  IMAD R110, R252, 0x29, RZ ;  /* 0x00000029fc6e7824 */ /* 0x000fc600078e02ff */
[----:B------:R-:W-:Y:S01]  /*11a80*/  STL [R1+0x3bd0], R93 ;  /* 0x003bd05d01007387 */ /* 0x000fe20000100800 */
[----:B------:R-:W-:Y:S01]  /*11a90*/  IMAD.WIDE R100, R102, 0x4, R4 ;  /* 0x0000000466647825 */ /* 0x000fe200078e0204 */
[----:B------:R-:W-:Y:S02]  /*11aa0*/  IADD3 R0, R12, -0x36, RZ ;  /* 0xffffffca0c007810 */ /* 0x000fe40007ffe0ff */
[----:B------:R-:W-:Y:S01]  /*11ab0*/  STL [R1+0x3bdc], R94 ;  /* 0x003bdc5e01007387 */ /* 0x000fe20000100800 */
        /* <DEDUP_REMOVED lines=86> */
[----:B------:R-:W-:Y:S04]  /*12020*/  STL [R1+0x3c50], R125 ;  /* 0x003c507d01007387 */ /* 0x000fe80000100800 */
[----:B------:R1:W-:Y:S01]  /*12030*/  LDGSTS.E [R153+0x26200], [R120.64], !P6 ;  /* 0x2620000078997fae */ /* 0x0003e2000f121844 */
[----:B------:R-:W-:-:S03]  /*12040*/  IMAD.WIDE R134, R134, 0x4, R2 ;  /* 0x0000000486867825 */ /* 0x000fc600078e0202 */
[----:B------:R-:W-:Y:S04]  /*12050*/  STL [R1+0x3c5c], R126 ;  /* 0x003c5c7e01007387 */ /* 0x000fe80000100800 */
        /* <DEDUP_REMOVED lines=14> */
[----:B------:R-:W-:Y:S01]  /*12140*/  STL [R1+0x3c68], R131 ;  /* 0x003c688301007387 */ /* 0x000fe20000100800 */
[----:B------:R-:W-:-:S03]  /*12150*/  IMAD R150, R252, 0x3d, RZ ;  /* 0x0000003dfc967824 */ /* 0x000fc600078e02ff */
[----:B------:R1:W-:Y:S04]  /*12160*/  LDGSTS.E [R153+0x26a80], [R130.64], !P1 ;  /* 0x26a8000082997fae */ /* 0x0003e8000c921844 */
[----:B------:R-:W-:Y:S04]  /*12170*/  STL [R1+0x3c74], R132 ;  /* 0x003c748401007387 */ /* 0x000fe80000100800 */
        /* <DEDUP_REMOVED lines=11> */
[----:B------:R-:W-:Y:S04]  /*12230*/  STL [R1+0x3c80], R137 ;  /* 0x003c808901007387 */ /* 0x000fe80000100800 */
[----:B------:R1:W-:Y:S01]  /*12240*/  LDGSTS.E [R153+0x27280], [R138.64], !P5 ;  /* 0x272800008a997fae */ /* 0x0003e2000e921844 */
[----:B------:R-:W-:-:S03]  /*12250*/  IMAD.WIDE R148, R150, 0x4, R4 ;  /* 0x0000000496947825 */ /* 0x000fc600078e0204 */
[----:B------:R-:W-:Y:S04]  /*12260*/  STL [R1+0x3c8c], R138 ;  /* 0x003c8c8a01007387 */ /* 0x000fe80000100800 */
[----:B------:R1:W-:Y:S01]  /*12270*/  LDGSTS.E [R153+0x27300], [R140.64], !P5 ;  /* 0x273000008c997fae */ /* 0x0003e2000e921844 */
[----:B------:R-:W-:-:S03]  /*12280*/  IMAD.WIDE R150, R150, 0x4, R2 ;  /* 0x0000000496967825 */ /* 0x000fc600078e0202 */
[----:B------:R-:W-:Y:S04]  /*12290*/  STL [R1+0x3c88], R139 ;  /* 0x003c888b01007387 */ /* 0x000fe80000100800 */
[----:B------:R2:W-:Y:S01]  /*122a0*/  LDGSTS.E [R153+0x27380], [R142.64], !P5 ;  /* 0x273800008e997fae */ /* 0x0005e2000e921844 */
[----:B------:R-:W-:Y:S01]  /*122b0*/  ISETP.GE.U32.AND P5, PT, R0, 0x7fffffaa, PT ;  /* 0x7fffffaa0000780c */ /* 0x000fe20003fa6070 */
[----:B------:R-:W-:Y:S02]  /*122c0*/  IMAD.SHL.U32 R0, R252, 0x2, RZ ;  /* 0x00000002fc007824 */ /* 0x000fe400078e00ff */
[----:B------:R-:W-:Y:S01]  /*122d0*/  STL [R1+0x3c94], R140 ;  /* 0x003c948c01007387 */ /* 0x000fe20000100800 */
[----:B------:R-:W-:-:S03]  /*122e0*/  IADD3 R152, R12, -0x1b, RZ ;  /* 0xffffffe50c987810 */ /* 0x000fc60007ffe0ff */
[----:B------:R-:W-:Y:S01]  /*122f0*/  STL [R1+0x3c90], R141 ;  /* 0x003c908d01007387 */ /* 0x000fe20000100800 */
[----:B-1----:R-:W-:-:S03]  /*12300*/  LOP3.LUT R10, R225, 0x40, RZ, 0x3c, !PT ;  /* 0x00000040e10a7812 */ /* 0x002fc600078e3cff */
[----:B------:R-:W-:Y:S01]  /*12310*/  STL [R1+0x3c9c], R142 ;  /* 0x003c9c8e01007387 */ /* 0x000fe20000100800 */
[----:B------:R-:W-:-:S03]  /*12320*/  IMAD.WIDE R20, R0, 0x4, R8 ;  /* 0x0000000400147825 */ /* 0x000fc600078e0208 */
[----:B------:R-:W-:Y:S01]  /*12330*/  STL [R1+0x3c98], R143 ;  /* 0x003c988f01007387 */ /* 0x000fe20000100800 */
[----:B--2---:R-:W-:-:S03]  /*12340*/  IMAD.WIDE R18, R0, 0x4, R6 ;  /* 0x0000000400127825 */ /* 0x004fc600078e0206 */
[----:B------:R1:W-:Y:S01]  /*12350*/  LDGSTS.E [R153+0x27a00], [R144.64], !P0 ;  /* 0x27a0000090997fae */ /* 0x0003e2000c121844 */
[----:B---3--:R-:W-:-:S03]  /*12360*/  IMAD.WIDE R16, R0, 0x4, R4 ;  /* 0x0000000400107825 */ /* 0x008fc600078e0204 */
[----:B------:R-:W-:Y:S01]  /*12370*/  STL [R1+0x3ca4], R144 ;  /* 0x003ca49001007387 */ /* 0x000fe20000100800 */
[----:B----4-:R-:W-:-:S03]  /*12380*/  IMAD.WIDE R14, R0, 0x4, R2 ;  /* 0x00000004000e7825 */ /* 0x010fc600078e0202 */
        /* <DEDUP_REMOVED lines=10> */
[----:B------:R-:W-:Y:S04]  /*12430*/  STL [R1+0x3cb0], R149 ;  /* 0x003cb09501007387 */ /* 0x000fe80000100800 */
[----:B------:R-:W-:Y:S04]  /*12440*/  STL [R1+0x3cbc], R150 ;  /* 0x003cbc9601007387 */ /* 0x000fe80000100800 */
[----:B------:R2:W-:Y:S04]  /*12450*/  LDGSTS.E [R10+0x20400], [R20.64], !P2 ;  /* 0x20400000140a7fae */ /* 0x0005e8000d121844 */
[----:B------:R-:W-:Y:S04]  /*12460*/  STL [R1+0x3cb8], R151 ;  /* 0x003cb89701007387 */ /* 0x000fe80000100800 */
[----:B------:R3:W-:Y:S04]  /*12470*/  LDGSTS.E [R10+0x20480], [R18.64], !P2 ;  /* 0x20480000120a7fae */ /* 0x0007e8000d121844 */
        /* <DEDUP_REMOVED lines=8> */
[C---:B---3--:R-:W-:Y:S01]  /*12500*/  IMAD.WIDE R18, R152.reuse, 0x4, R6 ;  /* 0x0000000498127825 */ /* 0x048fe200078e0206 */
[----:B------:R1:W-:Y:S04]  /*12510*/  STL.64 [R1+0x328], R14 ;  /* 0x0003280e01007387 */ /* 0x0003e80000100a00 */
[----:B------:R2:W-:Y:S01]  /*12520*/  STL.64 [R1+0x2c0], R20 ;  /* 0x0002c01401007387 */ /* 0x0005e20000100a00 */
[----:B----4-:R-:W-:-:S03]  /*12530*/  IMAD.WIDE R16, R152, 0x4, R4 ;  /* 0x0000000498107825 */ /* 0x010fc600078e0204 */
        /* <DEDUP_REMOVED lines=29> */
[----:B-1----:R-:W-:-:S03]  /*12710*/  IMAD.WIDE R16, R152, 0x4, R4 ;  /* 0x0000000498107825 */ /* 0x002fc600078e0204 */
[----:B------:R2:W-:Y:S01]  /*12720*/  LDGSTS.E [R10+0x21c00], [R20.64], !P6 ;  /* 0x21c00000140a7fae */ /* 0x0005e2000f121844 */
[----:B----4-:R-:W-:Y:S01]  /*12730*/  IMAD.WIDE R14, R152, 0x4, R2 ;  /* 0x00000004980e7825 */ /* 0x010fe200078e0202 */
        /* <DEDUP_REMOVED lines=26> */
[----:B------:R-:W-:Y:S01]  /*128e0*/  IMAD R158, R252, 0x1e, RZ ;  /* 0x0000001efc9e7824 */ /* 0x000fe200078e02ff */
        /* <DEDUP_REMOVED lines=15> */
[----:B------:R-:W-:Y:S02]  /*129e0*/  STL.64 [R1+0x40], R20 ;  /* 0x0000401401007387 */ /* 0x000fe40000100a00 */
[----:B------:R-:W-:-:S02]  /*129f0*/  IMAD.WIDE R152, R158, 0x4, R8 ;  /* 0x000000049e987825 */ /* 0x000fc400078e0208 */
[----:B------:R-:W-:Y:S02]  /*12a00*/  STL.64 [R1+0x38], R18 ;  /* 0x0000381201007387 */ /* 0x000fe40000100a00 */
[----:B-1----:R-:W-:Y:S02]  /*12a10*/  IMAD.WIDE R14, R0, 0x4, R2 ;  /* 0x00000004000e7825 */ /* 0x002fe400078e0202 */
[----:B------:R-:W-:Y:S02]  /*12a20*/  STL.64 [R1+0x30], R16 ;  /* 0x0000301001007387 */ /* 0x000fe40000100a00 */
[----:B------:R-:W-:Y:S02]  /*12a30*/  IMAD.WIDE R154, R158, 0x4, R6 ;  /* 0x000000049e9a7825 */ /* 0x000fe400078e0206 */
[----:B------:R1:W-:Y:S02]  /*12a40*/  STL.64 [R1+0x28], R14 ;  /* 0x0000280e01007387 */ /* 0x0003e40000100a00 */
[----:B------:R-:W-:-:S02]  /*12a50*/  IMAD R166, R252, 0x22, RZ ;  /* 0x00000022fca67824 */ /* 0x000fc400078e02ff */
        /* <DEDUP_REMOVED lines=15> */
[----:B------:R-:W-:-:S03]  /*12b50*/  IMAD.WIDE R168, R174, 0x4, R8 ;  /* 0x00000004aea87825 */ /* 0x000fc600078e0208 */
[----:B------:R-:W-:Y:S04]  /*12b60*/  STL [R1+0x3ce4], R160 ;  /* 0x003ce4a001007387 */ /* 0x000fe80000100800 */
[----:B------:R-:W-:Y:S01]  /*12b70*/  STL [R1+0x3ce0], R161 ;  /* 0x003ce0a101007387 */ /* 0x000fe20000100800 */
[----:B------:R-:W-:-:S03]  /*12b80*/  IMAD.WIDE R170, R174, 0x4, R6 ;  /* 0x00000004aeaa7825 */ /* 0x000fc600078e0206 */
[----:B------:R-:W-:Y:S04]  /*12b90*/  STL [R1+0x3cec], R162 ;  /* 0x003ceca201007387 */ /* 0x000fe80000100800 */
[----:B------:R-:W-:Y:S01]  /*12ba0*/  STL [R1+0x3ce8], R163 ;  /* 0x003ce8a301007387 */ /* 0x000fe20000100800 */
[----:B------:R-:W-:-:S03]  /*12bb0*/  IMAD R182, R252, 0x2a, RZ ;  /* 0x0000002afcb67824 */ /* 0x000fc600078e02ff */
        /* <DEDUP_REMOVED lines=133> */
[----:B------:R-:W-:Y:S02]  /*13410*/  IMAD R0, R252, 0x3, RZ ;  /* 0x00000003fc007824 */ /* 0x000fe400078e02ff */
[----:B------:R-:W-:Y:S01]  /*13420*/  STL [R1+0x3db4], R212 ;  /* 0x003db4d401007387 */ /* 0x000fe20000100800 */
[----:B------:R-:W-:-:S03]  /*13430*/  IADD3 R224, R12, -0x1c, RZ ;  /* 0xffffffe40ce07810 */ /* 0x000fc60007ffe0ff */
[----:B------:R-:W-:Y:S01]  /*13440*/  STL [R1+0x3db0], R213 ;  /* 0x003db0d501007387 */ /* 0x000fe20000100800 */
[----:B-1----:R-:W-:-:S03]  /*13450*/  LOP3.LUT R14, R225, 0x60, RZ, 0x3c, !PT ;  /* 0x00000060e10e7812 */ /* 0x002fc600078e3cff */
[----:B------:R-:W-:Y:S01]  /*13460*/  STL [R1+0x3dbc], R214 ;  /* 0x003dbcd601007387 */ /* 0x000fe20000100800 */
[----:B--2---:R-:W-:-:S03]  /*13470*/  IMAD.WIDE R20, R0, 0x4, R8 ;  /* 0x0000000400147825 */ /* 0x004fc600078e0208 */
[----:B------:R-:W-:Y:S01]  /*13480*/  STL [R1+0x3db8], R215 ;  /* 0x003db8d701007387 */ /* 0x000fe20000100800 */
[----:B---3--:R-:W-:-:S03]  /*13490*/  IMAD.WIDE R18, R0, 0x4, R6 ;  /* 0x0000000400127825 */ /* 0x008fc600078e0206 */
[----:B------:R1:W-:Y:S01]  /*134a0*/  LDGSTS.E [R10+0x27c00], [R216.64], !P3 ;  /* 0x27c00000d80a7fae */ /* 0x0003e2000d921844 */
[----:B----4-:R-:W-:-:S03]  /*134b0*/  IMAD.WIDE R16, R0, 0x4, R4 ;  /* 0x0000000400107825 */ /* 0x010fc600078e0204 */
[----:B------:R-:W-:Y:S04]  /*134c0*/  STL [R1+0x3dc4], R216 ;  /* 0x003dc4d801007387 */ /* 0x000fe80000100800 */
[----:B------:R-:W-:Y:S04]  /*134d0*/  STL [R1+0x3dc0], R217 ;  /* 0x003dc0d901007387 */ /* 0x000fe80000100800 */
[----:B------:R1:W-:Y:S04]  /*134e0*/  LDGSTS.E [R10+0x27c80], [R218.64], !P3 ;  /* 0x27c80000da0a7fae */ /* 0x0003e8000d921844 */
[----:B------:R-:W-:Y:S04]  /*134f0*/  STL [R1+0x3dcc], R218 ;  /* 0x003dccda01007387 */ /* 0x000fe80000100800 */
[----:B------:R1:W-:Y:S04]  /*13500*/  LDGSTS.E [R10+0x27d00], [R220.64], !P3 ;  /* 0x27d00000dc0a7fae */ /* 0x0003e8000d921844 */
[----:B------:R-:W-:Y:S04]  /*13510*/  STL [R1+0x3dc8], R219 ;  /* 0x003dc8db01007387 */ /* 0x000fe80000100800 */
[----:B------:R1:W-:Y:S01]  /*13520*/  LDGSTS.E [R10+0x27d80], [R222.64], !P3 ;  /* 0x27d80000de0a7fae */ /* 0x0003e2000d921844 */
[----:B------:R-:W-:Y:S01]  /*13530*/  ISETP.GE.U32.AND P3, PT, R224, 0x7fffffa5, PT ;  /* 0x7fffffa5e000780c */ /* 0x000fe20003f66070 */
[----:B------:R-:W-:-:S02]  /*13540*/  IMAD R224, R252, 0x7, RZ ;  /* 0x00000007fce07824 */ /* 0x000fc400078e02ff */
[----:B------:R-:W-:Y:S04]  /*13550*/  STL [R1+0x3dd4], R220 ;  /* 0x003dd4dc01007387 */ /* 0x000fe80000100800 */
[----:B------:R-:W-:Y:S01]  /*13560*/  STL [R1+0x3dd0], R221 ;  /* 0x003dd0dd01007387 */ /* 0x000fe20000100800 */
[----:B-1----:R-:W-:-:S03]  /*13570*/  IMAD.WIDE R10, R0, 0x4, R2 ;  /* 0x00000004000a7825 */ /* 0x002fc600078e0202 */
[----:B------:R-:W-:Y:S01]  /*13580*/  STL [R1+0x3ddc], R222 ;  /* 0x003ddcde01007387 */ /* 0x000fe20000100800 */
[----:B------:R-:W-:-:S03]  /*13590*/  IADD3 R0, R12, -0x20, RZ ;  /* 0xffffffe00c007810 */ /* 0x000fc60007ffe0ff */
[----:B------:R1:W-:Y:S04]  /*135a0*/  LDGSTS.E [R14+0x20600], [R20.64], !P4 ;  /* 0x20600000140e7fae */ /* 0x0003e8000e121844 */
[----:B------:R-:W-:Y:S04]  /*135b0*/  STL [R1+0x3dd8], R223 ;  /* 0x003dd8df01007387 */ /* 0x000fe80000100800 */
[----:B------:R2:W-:Y:S04]  /*135c0*/  LDGSTS.E [R14+0x20680], [R18.64], !P4 ;  /* 0x20680000120e7fae */ /* 0x0005e8000e121844 */
        /* <DEDUP_REMOVED lines=11> */
[----:B---3--:R-:W-:-:S03]  /*13680*/  IMAD.WIDE R16, R224, 0x4, R4 ;  /* 0x00000004e0107825 */ /* 0x008fc600078e0204 */
[----:B------:R1:W-:Y:S01]  /*13690*/  LDGSTS.E [R14+0x20e00], [R20.64], !P6 ;  /* 0x20e00000140e7fae */ /* 0x0003e2000f121844 */
[----:B----4-:R-:W-:Y:S01]  /*136a0*/  IMAD.WIDE R10, R224, 0x4, R2 ;  /* 0x00000004e00a7825 */ /* 0x010fe200078e0202 */
[----:B------:R-:W-:Y:S02]  /*136b0*/  IADD3 R224, R12, -0x24, RZ ;  /* 0xffffffdc0ce07810 */ /* 0x000fe40007ffe0ff */
        /* <DEDUP_REMOVED lines=9> */
[----:B-1----:R-:W-:Y:S02]  /*13750*/  IMAD.WIDE R16, R0, 0x4, R4 ;  /* 0x0000000400107825 */ /* 0x002fe400078e0204 */
[----:B------:R1:W-:Y:S02]  /*13760*/  LDGSTS.E [R14+0x21600], [R20.64], !P1 ;  /* 0x21600000140e7fae */ /* 0x0003e4000c921844 */
[----:B------:R-:W-:-:S02]  /*13770*/  IMAD R224, R252, 0xf, RZ ;  /* 0x0000000ffce07824 */ /* 0x000fc400078e02ff */
[----:B------:R3:W-:Y:S01]  /*13780*/  LDGSTS.E [R14+0x21680], [R18.64], !P1 ;  /* 0x21680000120e7fae */ /* 0x0007e2000c921844 */
[----:B--2---:R-:W-:Y:S01]  /*13790*/  IMAD.WIDE R10, R0, 0x4, R2 ;  /* 0x00000004000a7825 */ /* 0x004fe200078e0202 */
[----:B------:R-:W-:Y:S02]  /*137a0*/  IADD3 R0, R12, -0x28, RZ ;  /* 0xffffffd80c007810 */ /* 0x000fe40007ffe0ff */
        /* <DEDUP_REMOVED lines=8> */
[C---:B---3--:R-:W-:Y:S01]  /*13830*/  IMAD.WIDE R18, R224.reuse, 0x4, R6 ;  /* 0x00000004e0127825 */ /* 0x048fe200078e0206 */
[----:B------:R4:W-:Y:S04]  /*13840*/  STL.64 [R1+0x208], R10 ;  /* 0x0002080a01007387 */ /* 0x0009e80000100a00 */
[----:B------:R1:W-:Y:S01]  /*13850*/  STL.64 [R1+0x1a0], R20 ;  /* 0x0001a01401007387 */ /* 0x0003e20000100a00 */
[----:B--2---:R-:W-:-:S03]  /*13860*/  IMAD.WIDE R16, R224, 0x4, R4 ;  /* 0x00000004e0107825 */ /* 0x004fc600078e0204 */
        /* <DEDUP_REMOVED lines=26> */
[----:B---3--:R-:W-:Y:S01]  /*13a10*/  IMAD.WIDE R18, R224, 0x4, R6 ;  /* 0x00000004e0127825 */ /* 0x008fe200078e0206 */
[----:B------:R4:W-:Y:S03]  /*13a20*/  STL.64 [R1+0x108], R10 ;  /* 0x0001080a01007387 */ /* 0x0009e60000100a00 */
[----:B------:R-:W-:Y:S01]  /*13a30*/  IMAD R230, R252, 0x1f, RZ ;  /* 0x0000001ffce67824 */ /* 0x000fe200078e02ff */
        /* <DEDUP_REMOVED lines=15> */
[----:B------:R-:W-:Y:S02]  /*13b30*/  STL.64 [R1+0x20], R20 ;  /* 0x0000201401007387 */ /* 0x000fe40000100a00 */
[----:B------:R-:W-:-:S02]  /*13b40*/  IMAD.WIDE R224, R230, 0x4, R8 ;  /* 0x00000004e6e07825 */ /* 0x000fc400078e0208 */
[----:B------:R-:W-:Y:S02]  /*13b50*/  STL.64 [R1+0x18], R18 ;  /* 0x0000181201007387 */ /* 0x000fe40000100a00 */
[----:B--2---:R-:W-:Y:S02]  /*13b60*/  IMAD.WIDE R10, R0, 0x4, R2 ;  /* 0x00000004000a7825 */ /* 0x004fe400078e0202 */
[----:B------:R-:W-:Y:S02]  /*13b70*/  STL.64 [R1+0x10], R16 ;  /* 0x0000101001007387 */ /* 0x000fe40000100a00 */
[----:B------:R-:W-:Y:S02]  /*13b80*/  IMAD.WIDE R226, R230, 0x4, R6 ;  /* 0x00000004e6e27825 */ /* 0x000fe400078e0206 */
[----:B------:R1:W-:Y:S01]  /*13b90*/  STL.64 [R1+0x8], R10 ;  /* 0x0000080a01007387 */ /* 0x0003e20000100a00 */
[----:B------:R-:W-:Y:S01]  /*13ba0*/  IADD3 R0, R12, -0x38, RZ ;  /* 0xffffffc80c007810 */ /* 0x000fe20007ffe0ff */
[----:B------:R-:W-:-:S02]  /*13bb0*/  IMAD R238, R252, 0x23, RZ ;  /* 0x00000023fcee7824 */ /* 0x000fc400078e02ff */
[----:B------:R2:W-:Y:S01]  /*13bc0*/  LDGSTS.E [R14+0x23600], [R20.64], !P3 ;  /* 0x23600000140e7fae */ /* 0x0005e2000d921844 */
[----:B------:R-:W-:-:S03]  /*13bd0*/  IMAD.WIDE R228, R230, 0x4, R4 ;  /* 0x00000004e6e47825 */ /* 0x000fc600078e0204 */
[----:B------:R-:W-:Y:S01]  /*13be0*/  STL [R1+0x3de4], R224 ;  /* 0x003de4e001007387 */ /* 0x000fe20000100800 */
[----:B------:R-:W-:-:S03]  /*13bf0*/  IMAD.WIDE R230, R230, 0x4, R2 ;  /* 0x00000004e6e67825 */ /* 0x000fc600078e0202 */
[----:B------:R3:W-:Y:S01]  /*13c00*/  LDGSTS.E [R14+0x23680], [R18.64], !P3 ;  /* 0x23680000120e7fae */ /* 0x0007e2000d921844 */
[----:B------:R-:W-:-:S03]  /*13c10*/  IMAD.WIDE R232, R238, 0x4, R8 ;  /* 0x00000004eee87825 */ /* 0x000fc600078e0208 */
        /* <DEDUP_REMOVED lines=31> */
[----:B------:R1:W-:Y:S04]  /*13e10*/  LDGSTS.E [R14+0x24700], [R236.64], !P6 ;  /* 0x24700000ec0e7fae */ /* 0x0003e8000f121844 */
[----:B------:R-:W-:Y:S04]  /*13e20*/  STL [R1+0x3e14], R236 ;  /* 0x003e14ec01007387 */ /* 0x000fe80000100800 */
[----:B------:R-:W-:Y:S04]  /*13e30*/  STL [R1+0x3e10], R237 ;  /* 0x003e10ed01007387 */ /* 0x000fe80000100800 */
[----:B------:R2:W-:Y:S01]  /*13e40*/  LDGSTS.E [R14+0x24780], [R238.64], !P6 ;  /* 0x24780000ee0e7fae */ /* 0x0005e2000f121844 */
[----:B------:R-:W-:Y:S01]  /*13e50*/  ISETP.GE.U32.AND P6, PT, R0, 0x7fffff80, PT ;  /* 0x7fffff800000780c */ /* 0x000fe20003fc6070 */
[----:B------:R-:W-:-:S02]  /*13e60*/  IMAD R0, R252, 0x2b, RZ ;  /* 0x0000002bfc007824 */ /* 0x000fc400078e02ff */
[----:B------:R-:W-:Y:S01]  /*13e70*/  STL [R1+0x3e1c], R238 ;  /* 0x003e1cee01007387 */ /* 0x000fe20000100800 */
[----:B-1----:R-:W-:-:S03]  /*13e80*/  IADD3 R10, R12, -0x45, RZ ;  /* 0xffffffbb0c0a7810 */ /* 0x002fc60007ffe0ff */
[----:B------:R-:W-:Y:S01]  /*13e90*/  STL [R1+0x3e18], R239 ;  /* 0x003e18ef01007387 */ /* 0x000fe20000100800 */
[----:B------:R-:W-:-:S03]  /*13ea0*/  IMAD.WIDE R22, R0, 0x4, R8 ;  /* 0x0000000400167825 */ /* 0x000fc600078e0208 */
[----:B------:R-:W-:Y:S01]  /*13eb0*/  STL [R1+0x3e24], R240 ;  /* 0x003e24f001007387 */ /* 0x000fe20000100800 */
[----:B--2---:R-:W-:-:S03]  /*13ec0*/  IMAD.WIDE R20, R0, 0x4, R6 ;  /* 0x0000000400147825 */ /* 0x004fc600078e0206 */
[----:B------:R1:W-:Y:S04]  /*13ed0*/  LDGSTS.E [R14+0x24e00], [R240.64], !P1 ;  /* 0x24e00000f00e7fae */ /* 0x0003e8000c921844 */
[----:B------:R-:W-:Y:S01]  /*13ee0*/  STL [R1+0x3e20], R241 ;  /* 0x003e20f101007387 */ /* 0x000fe20000100800 */
[----:B---3--:R-:W-:-:S03]  /*13ef0*/  IMAD.WIDE R18, R0, 0x4, R4 ;  /* 0x0000000400127825 */ /* 0x008fc600078e0204 */
[----:B------:R1:W-:Y:S04]  /*13f00*/  LDGSTS.E [R14+0x24e80], [R242.64], !P1 ;  /* 0x24e80000f20e7fae */ /* 0x0003e8000c921844 */
[----:B------:R-:W-:Y:S01]  /*13f10*/  STL [R1+0x3e2c], R242 ;  /* 0x003e2cf201007387 */ /* 0x000fe20000100800 */
[----:B----4-:R-:W-:-:S03]  /*13f20*/  IMAD.WIDE R16, R0, 0x4, R2 ;  /* 0x0000000400107825 */ /* 0x010fc600078e0202 */
        /* <DEDUP_REMOVED lines=8> */
[----:B------:R-:W-:-:S03]  /*13fb0*/  IADD3 R0, R12, -0x49, RZ ;  /* 0xffffffb70c007810 */ /* 0x000fc60007ffe0ff */
[----:B------:R-:W-:Y:S04]  /*13fc0*/  STL [R1+0x3e38], R247 ;  /* 0x003e38f701007387 */ /* 0x000fe80000100800 */
[----:B------:R-:W-:Y:S04]  /*13fd0*/  STL.64 [R1+0x730], R22 ;  /* 0x0007301601007387 */ /* 0x000fe80000100a00 */
[----:B------:R2:W-:Y:S04]  /*13fe0*/  LDGSTS.E [R14+0x25600], [R22.64], !P5 ;  /* 0x25600000160e7fae */ /* 0x0005e8000e921844 */
[----:B------:R3:W-:Y:S04]  /*13ff0*/  STL.64 [R1+0x738], R20 ;  /* 0x0007381401007387 */ /* 0x0007e80000100a00 */
[----:B------:R3:W-:Y:S04]  /*14000*/  LDGSTS.E [R14+0x25680], [R20.64], !P5 ;  /* 0x25680000140e7fae */ /* 0x0007e8000e921844 */
[----:B------:R4:W-:Y:S04]  /*14010*/  STL.64 [R1+0x7b0], R18 ;  /* 0x0007b01201007387 */ /* 0x0009e80000100a00 */
[----:B------:R4:W-:Y:S01]  /*14020*/  LDGSTS.E [R14+0x25700], [R18.64], !P5 ;  /* 0x25700000120e7fae */ /* 0x0009e2000e921844 */
[----:B---3--:R-:W-:-:S03]  /*14030*/  IMAD.WIDE R20, R10, 0x4, R8 ;  /* 0x000000040a147825 */ /* 0x008fc600078e0208 */
[----:B------:R3:W-:Y:S04]  /*14040*/  STL.64 [R1+0x7b8], R16 ;  /* 0x0007b81001007387 */ /* 0x0007e80000100a00 */
[----:B------:R3:W-:Y:S01]  /*14050*/  LDGSTS.E [R14+0x25780], [R16.64], !P5 ;  /* 0x25780000100e7fae */ /* 0x0007e2000e921844 */
[----:B----4-:R-:W-:Y:S01]  /*14060*/  IMAD.WIDE R18, R10, 0x4, R6 ;  /* 0x000000040a127825 */ /* 0x010fe200078e0206 */
[----:B------:R-:W-:Y:S02]  /*14070*/  ISETP.GE.U32.AND P5, PT, R0, 0x7fffff78, PT ;  /* 0x7fffff780000780c */ /* 0x000fe40003fa6070 */
[----:B------:R4:W-:Y:S01]  /*14080*/  LDGSTS.E [R14+0x25e00], [R20.64], !P0 ;  /* 0x25e00000140e7fae */ /* 0x0009e2000c121844 */
[----:B------:R-:W-:-:S03]  /*14090*/  IADD3 R0, R12, -0x4d, RZ ;  /* 0xffffffb30c007810 */ /* 0x000fc60007ffe0ff */
[----:B------:R1:W-:Y:S01]  /*140a0*/  LDGSTS.E [R14+0x25e80], [R18.64], !P0 ;  /* 0x25e80000120e7fae */ /* 0x0003e2000c121844 */
[----:B---3--:R-:W-:-:S04]  /*140b0*/  IMAD.WIDE R16, R10, 0x4, R4 ;  /* 0x000000040a107825 */ /* 0x008fc800078e0204 */
[----:B------:R-:W-:Y:S01]  /*140c0*/  IMAD.WIDE R10, R10, 0x4, R2 ;  /* 0x000000040a0a7825 */ /* 0x000fe200078e0202 */
[----:B------:R3:W-:Y:S04]  /*140d0*/  LDGSTS.E [R14+0x25f00], [R16.64], !P0 ;  /* 0x25f00000100e7fae */ /* 0x0007e8000c121844 */
[----:B------:R1:W-:Y:S01]  /*140e0*/  LDGSTS.E [R14+0x25f80], [R10.64], !P0 ;  /* 0x25f800000a0e7fae */ /* 0x0003e2000c121844 */
[----:B------:R-:W-:Y:S01]  /*140f0*/  ISETP.GE.U32.AND P0, PT, R0, 0x7fffff74, PT ;  /* 0x7fffff740000780c */ /* 0x000fe20003f06070 */
[----:B------:R-:W-:Y:S02]  /*14100*/  IMAD R0, R252, 0x33, RZ ;  /* 0x00000033fc007824 */ /* 0x000fe400078e02ff */
[----:B------:R4:W-:Y:S02]  /*14110*/  STL.64 [R1+0x7a0], R20 ;  /* 0x0007a01401007387 */ /* 0x0009e40000100a00 */
[----:B--2---:R-:W-:-:S02]  /*14120*/  IMAD.WIDE R22, R0, 0x4, R8 ;  /* 0x0000000400167825 */ /* 0x004fc400078e0208 */
[----:B------:R1:W-:Y:S04]  /*14130*/  STL.64 [R1+0x7a8], R18 ;  /* 0x0007a81201007387 */ /* 0x0003e80000100a00 */
[----:B------:R3:W-:Y:S01]  /*14140*/  STL.64 [R1+0x820], R16 ;  /* 0x0008201001007387 */ /* 0x0007e20000100a00 */
[----:B----4-:R-:W-:-:S03]  /*14150*/  IMAD.WIDE R20, R0, 0x4, R6 ;  /* 0x0000000400147825 */ /* 0x010fc600078e0206 */
[----:B------:R2:W-:Y:S01]  /*14160*/  STL.64 [R1+0x828], R10 ;  /* 0x0008280a01007387 */ /* 0x0005e20000100a00 */
[----:B-1----:R-:W-:-:S03]  /*14170*/  IMAD.WIDE R18, R0, 0x4, R4 ;  /* 0x0000000400127825 */ /* 0x002fc600078e0204 */
[----:B------:R1:W-:Y:S01]  /*14180*/  STL.64 [R1+0x830], R22 ;  /* 0x0008301601007387 */ /* 0x0003e20000100a00 */
[----:B---3--:R-:W-:-:S03]  /*14190*/  IMAD.WIDE R16, R0, 0x4, R2 ;  /* 0x0000000400107825 */ /* 0x008fc600078e0202 */
[----:B------:R1:W-:Y:S01]  /*141a0*/  LDGSTS.E [R14+0x26600], [R22.64], !P2 ;  /* 0x26600000160e7fae */ /* 0x0003e2000d121844 */
[----:B--2---:R-:W-:-:S03]  /*141b0*/  IMAD R11, R252, 0x3b, RZ ;  /* 0x0000003bfc0b7824 */ /* 0x004fc600078e02ff */
[----:B------:R2:W-:Y:S04]  /*141c0*/  STL.64 [R1+0x838], R20 ;  /* 0x0008381401007387 */ /* 0x0005e80000100a00 */
[----:B------:R2:W-:Y:S04]  /*141d0*/  LDGSTS.E [R14+0x26680], [R20.64], !P2 ;  /* 0x26680000140e7fae */ /* 0x0005e8000d121844 */
[----:B------:R3:W-:Y:S01]  /*141e0*/  STL.64 [R1+0x8d0], R18 ;  /* 0x0008d01201007387 */ /* 0x0007e20000100a00 */
[----:B-1----:R-:W-:-:S03]  /*141f0*/  IMAD.WIDE R22, R11, 0x4, R8 ;  /* 0x000000040b167825 */ /* 0x002fc600078e0208 */
[----:B------:R3:W-:Y:S04]  /*14200*/  LDGSTS.E [R14+0x26700], [R18.64], !P2 ;  /* 0x26700000120e7fae */ /* 0x0007e8000d121844 */
[----:B------:R1:W-:Y:S01]  /*14210*/  STL.64 [R1+0x8d8], R16 ;  /* 0x0008d81001007387 */ /* 0x0003e20000100a00 */
[----:B--2---:R-:W-:-:S03]  /*14220*/  IMAD.WIDE R20, R11, 0x4, R6 ;  /* 0x000000040b147825 */ /* 0x004fc600078e0206 */
[----:B------:R1:W-:Y:S01]  /*14230*/  LDGSTS.E [R14+0x26780], [R16.64], !P2 ;  /* 0x26780000100e7fae */ /* 0x0003e2000d121844 */
[----:B---3--:R-:W-:-:S04]  /*14240*/  IMAD.WIDE R18, R11, 0x4, R4 ;  /* 0x000000040b127825 */ /* 0x008fc800078e0204 */
[----:B-1----:R-:W-:Y:S02]  /*14250*/  IMAD.WIDE R16, R11, 0x4, R2 ;  /* 0x000000040b107825 */ /* 0x002fe400078e0202 */
[----:B------:R-:W1:Y:S02]  /*14260*/  S2R R11, SR_TID.X ;  /* 0x00000000000b7919 */ /* 0x000e640000002100 */
[----:B------:R-:W-:-:S04]  /*14270*/  IMAD R13, R252, 0x37, RZ ;  /* 0x00000037fc0d7824 */ /* 0x000fc800078e02ff */
[----:B------:R-:W-:-:S04]  /*14280*/  IMAD.WIDE R30, R13, 0x4, R8 ;  /* 0x000000040d1e7825 */ /* 0x000fc800078e0208 */
[C---:B------:R-:W-:Y:S01]  /*14290*/  IMAD.WIDE R28, R13.reuse, 0x4, R6 ;  /* 0x000000040d1c7825 */ /* 0x040fe200078e0206 */
[----:B------:R2:W-:Y:S03]  /*142a0*/  LDGSTS.E [R14+0x26e00], [R30.64], !P3 ;  /* 0x26e000001e0e7fae */ /* 0x0005e6000d921844 */
[C---:B------:R-:W-:Y:S01]  /*142b0*/  IMAD.WIDE R26, R13.reuse, 0x4, R4 ;  /* 0x000000040d1a7825 */ /* 0x040fe200078e0204 */
[----:B------:R-:W-:Y:S01]  /*142c0*/  IADD3 R10, R12, 0x3f, RZ ;  /* 0x0000003f0c0a7810 */ /* 0x000fe20007ffe0ff */
[----:B------:R3:W-:Y:S02]  /*142d0*/  LDGSTS.E [R14+0x26e80], [R28.64], !P3 ;  /* 0x26e800001c0e7fae */ /* 0x0007e4000d921844 */
[----:B------:R-:W-:Y:S02]  /*142e0*/  IMAD.WIDE R24, R13, 0x4, R2 ;  /* 0x000000040d187825 */ /* 0x000fe400078e0202 */
[----:B------:R-:W-:Y:S04]  /*142f0*/  STL.64 [R1+0x8a0], R30 ;  /* 0x0008a01e01007387 */ /* 0x000fe80000100a00 */
[----:B------:R2:W-:Y:S01]  /*14300*/  LDGSTS.E [R14+0x26f00], [R26.64], !P3 ;  /* 0x26f000001a0e7fae */ /* 0x0005e2000d921844 */
[----:B-1----:R-:W-:-:S03]  /*14310*/  LOP3.LUT R11, R11, 0x1f, RZ, 0xc0, !PT ;  /* 0x0000001f0b0b7812 */ /* 0x002fc600078ec0ff */
[----:B------:R-:W-:Y:S04]  /*14320*/  STL.64 [R1+0x8a8], R28 ;  /* 0x0008a81c01007387 */ /* 0x000fe80000100a00 */
[----:B------:R1:W-:Y:S01]  /*14330*/  LDGSTS.E [R14+0x26f80], [R24.64], !P3 ;  /* 0x26f80000180e7fae */ /* 0x0003e2000d921844 */
[----:B------:R-:W-:-:S03]  /*14340*/  ISETP.GT.AND P3, PT, R10, 0x3f, PT ;  /* 0x0000003f0a00780c */ /* 0x000fc60003f64270 */
[----:B------:R-:W-:Y:S04]  /*14350*/  STL.64 [R1+0x8b0], R22 ;  /* 0x0008b01601007387 */ /* 0x000fe80000100a00 */
[----:B------:R1:W-:Y:S04]  /*14360*/  LDGSTS.E [R14+0x27600], [R22.64], !P4 ;  /* 0x27600000160e7fae */ /* 0x0003e8000e121844 */
[----:B------:R-:W-:Y:S04]  /*14370*/  STL.64 [R1+0x8e0], R26 ;  /* 0x0008e01a01007387 */ /* 0x000fe80000100a00 */
[----:B------:R1:W-:Y:S01]  /*14380*/  LDGSTS.E [R14+0x27680], [R20.64], !P4 ;  /* 0x27680000140e7fae */ /* 0x0003e2000e121844 */
[----:B------:R-:W-:-:S03]  /*14390*/  SEL R0, RZ, 0x4, !P3 ;  /* 0x00000004ff007807 */ /* 0x000fc60005800000 */
[----:B------:R-:W-:Y:S04]  /*143a0*/  STL.64 [R1+0x8b8], R20 ;  /* 0x0008b81401007387 */ /* 0x000fe80000100a00 */
[----:B------:R1:W-:Y:S04]  /*143b0*/  LDGSTS.E [R14+0x27700], [R18.64], !P4 ;  /* 0x27700000120e7fae */ /* 0x0003e8000e121844 */
[----:B------:R1:W-:Y:S04]  /*143c0*/  STL.64 [R1+0x940], R24 ;  /* 0x0009401801007387 */ /* 0x0003e80000100a00 */
[----:B------:R2:W-:Y:S01]  /*143d0*/  LDGSTS.E [R14+0x27780], [R16.64], !P4 ;  /* 0x27780000100e7fae */ /* 0x0005e2000e121844 */
[----:B------:R-:W-:-:S02]  /*143e0*/  ISETP.GE.AND P4, PT, R11, c[0x0][0x180], PT ;  /* 0x000060000b007a0c */ /* 0x000fc40003f86270 */
[----:B------:R-:W-:Y:S01]  /*143f0*/  LOP3.LUT R11, R11, 0x20, RZ, 0xfc, !PT ;  /* 0x000000200b0b7812 */ /* 0x000fe200078efcff */
[----:B------:R2:W-:Y:S04]  /*14400*/  STL.64 [R1+0x950], R18 ;  /* 0x0009501201007387 */ /* 0x0005e80000100a00 */
[----:B------:R2:W-:Y:S01]  /*14410*/  STL.64 [R1+0x958], R16 ;  /* 0x0009581001007387 */ /* 0x0005e20000100a00 */
[----:B-1----:R-:W-:-:S03]  /*14420*/  SEL R24, R0, RZ, !P4 ;  /* 0x000000ff00187207 */ /* 0x002fc60006000000 */
[----:B------:R-:W4:Y:S01]  /*14430*/  LDL.LU R23, [R1+0x774] ;  /* 0x0007740001177983 */ /* 0x000f220000300800 */
[----:B------:R-:W-:-:S03]  /*14440*/  ISETP.GE.AND P4, PT, R11, c[0x0][0x180], PT ;  /* 0x000060000b007a0c */ /* 0x000fc60003f86270 */
[----:B------:R-:W4:Y:S04]  /*14450*/  LDL.LU R22, [R1+0x770] ;  /* 0x0007700001167983 */ /* 0x000f280000300800 */
[----:B------:R-:W4:Y:S01]  /*14460*/  LDL.LU R11, [R1+0x76c] ;  /* 0x00076c00010b7983 */ /* 0x000f220000300800 */
[----:B------:R-:W-:Y:S01]  /*14470*/  IADD3 R15, R12, -0x40, RZ ;  /* 0xffffffc00c0f7810 */ /* 0x000fe20007ffe0ff */
[----:B------:R-:W-:Y:S01]  /*14480*/  IMAD R10, R252, 0x3f, RZ ;  /* 0x0000003ffc0a7824 */ /* 0x000fe200078e02ff */
[----:B------:R-:W-:Y:S01]  /*14490*/  IADD3 R12, R12, -0x51, RZ ;  /* 0xffffffaf0c0c7810 */ /* 0x000fe20007ffe0ff */
[----:B------:R-:W4:Y:S04]  /*144a0*/  LDL.LU R21, [R1+0x768] ;  /* 0x0007680001157983 */ /* 0x000f280000300800 */
[----:B------:R-:W4:Y:S01]  /*144b0*/  LDL.LU R20, [R1+0x764] ;  /* 0x0007640001147983 */ /* 0x000f220000300800 */
[----:B------:R-:W-:-:S03]  /*144c0*/  ISETP.GE.U32.AND P2, PT, R15, 0x7fffff81, PT ;  /* 0x7fffff810f00780c */ /* 0x000fc60003f46070 */
[----:B--2---:R-:W2:Y:S01]  /*144d0*/  LDL.LU R19, [R1+0x760] ;  /* 0x0007600001137983 */ /* 0x004ea20000300800 */
[----:B------:R-:W-:-:S03]  /*144e0*/  IMAD.WIDE R30, R10, 0x4, R8 ;  /* 0x000000040a1e7825 */ /* 0x000fc600078e0208 */
[----:B------:R-:W2:Y:S01]  /*144f0*/  LDL.LU R18, [R1+0x75c] ;  /* 0x00075c0001127983 */ /* 0x000ea20000300800 */
[----:B------:R-:W-:-:S03]  /*14500*/  ISETP.GE.U32.AND P3, PT, R12, 0x7fffff70, PT ;  /* 0x7fffff700c00780c */ /* 0x000fc60003f66070 */
[----:B------:R-:W2:Y:S01]  /*14510*/  LDL.LU R17, [R1+0x758] ;  /* 0x0007580001117983 */ /* 0x000ea20000300800 */
[----:B---3--:R-:W-:-:S03]  /*14520*/  IMAD.WIDE R28, R10, 0x4, R6 ;  /* 0x000000040a1c7825 */ /* 0x008fc600078e0206 */
[----:B------:R-:W3:Y:S04]  /*14530*/  LDL.LU R13, [R1+0x754] ;  /* 0x00075400010d7983 */ /* 0x000ee80000300800 */
[----:B------:R-:W3:Y:S04]  /*14540*/  LDL.LU R16, [R1+0x750] ;  /* 0x0007500001107983 */ /* 0x000ee80000300800 */
[----:B------:R-:W3:Y:S01]  /*14550*/  LDL.LU R12, [R1+0x74c] ;  /* 0x00074c00010c7983 */ /* 0x000ee20000300800 */
[----:B------:R-:W-:-:S03]  /*14560*/  IMAD.WIDE R26, R10, 0x4, R4 ;  /* 0x000000040a1a7825 */ /* 0x000fc600078e0204 */
[----:B------:R-:W-:Y:S04]  /*14570*/  STL [R1+0x3e44], R8 ;  /* 0x003e440801007387 */ /* 0x000fe80000100800 */
[----:B------:R-:W-:Y:S04]  /*14580*/  STL [R1+0x3e40], R9 ;  /* 0x003e400901007387 */ /* 0x000fe80000100800 */
[----:B------:R-:W-:Y:S04]  /*14590*/  STL.64 [R1+0x8c0], R30 ;  /* 0x0008c01e01007387 */ /* 0x000fe80000100a00 */
[----:B------:R-:W-:Y:S04]  /*145a0*/  STL [R1+0x3e4c], R6 ;  /* 0x003e4c0601007387 */ /* 0x000fe80000100800 */
[----:B------:R1:W-:Y:S04]  /*145b0*/  STL [R1+0x3e48], R7 ;  /* 0x003e480701007387 */ /* 0x0003e80000100800 */
[----:B------:R-:W-:Y:S04]  /*145c0*/  STL.64 [R1+0x8c8], R28 ;  /* 0x0008c81c01007387 */ /* 0x000fe80000100a00 */
[----:B------:R-:W-:Y:S01]  /*145d0*/  STL [R1+0x3e54], R4 ;  /* 0x003e540401007387 */ /* 0x000fe20000100800 */
[----:B-1----:R-:W-:-:S03]  /*145e0*/  IMAD.WIDE R6, R10, 0x4, R2 ;  /* 0x000000040a067825 */ /* 0x002fc600078e0202 */
[----:B------:R-:W-:Y:S01]  /*145f0*/  STL [R1+0x3e50], R5 ;  /* 0x003e500501007387 */ /* 0x000fe20000100800 */
[----:B------:R-:W-:-:S03]  /*14600*/  SEL R0, R0, RZ, !P4 ;  /* 0x000000ff00007207 */ /* 0x000fc60006000000 */
[----:B------:R-:W-:Y:S04]  /*14610*/  STL.64 [R1+0x960], R26 ;  /* 0x0009601a01007387 */ /* 0x000fe80000100a00 */
[----:B------:R-:W3:Y:S04]  /*14620*/  LDL.LU R15, [R1+0x748] ;  /* 0x00074800010f7983 */ /* 0x000ee80000300800 */
[----:B------:R-:W3:Y:S04]  /*14630*/  LDL.LU R10, [R1+0x744] ;  /* 0x00074400010a7983 */ /* 0x000ee80000300800 */
[----:B------:R1:W-:Y:S04]  /*14640*/  LDGSTS.E [R14+0x27e00], [R30.64], !P2 ;  /* 0x27e000001e0e7fae */ /* 0x0003e8000d121844 */
[----:B------:R1:W-:Y:S04]  /*14650*/  LDGSTS.E [R14+0x27e80], [R28.64], !P2 ;  /* 0x27e800001c0e7fae */ /* 0x0003e8000d121844 */
[----:B------:R1:W-:Y:S04]  /*14660*/  LDGSTS.E [R14+0x27f00], [R26.64], !P2 ;  /* 0x27f000001a0e7fae */ /* 0x0003e8000d121844 */
[----:B------:R1:W-:Y:S01]  /*14670*/  LDGSTS.E [R14+0x27f80], [R6.64], !P2 ;  /* 0x27f80000060e7fae */ /* 0x0003e2000d121844 */
[----:B------:R-:W-:-:S03]  /*14680*/  ISETP.NE.U32.AND P2, PT, R0, RZ, PT ;  /* 0x000000ff0000720c */ /* 0x000fc60003f45070 */
[----:B------:R-:W-:Y:S04]  /*14690*/  STL [R1+0x3e5c], R2 ;  /* 0x003e5c0201007387 */ /* 0x000fe80000100800 */
[----:B------:R-:W-:Y:S04]  /*146a0*/  STL.64 [R1+0x968], R6 ;  /* 0x0009680601007387 */ /* 0x000fe80000100a00 */
[----:B------:R-:W-:Y:S04]  /*146b0*/  STL [R1+0x3e58], R3 ;  /* 0x003e580301007387 */ /* 0x000fe80000100800 */
[----:B-1----:R-:W3:Y:S01]  /*146c0*/  LDL.LU R14, [R1+0x740] ;  /* 0x00074000010e7983 */ /* 0x002ee20000300800 */
[----:B----4-:R-:W-:-:S05]  /*146d0*/  IMAD R0, R23, c[0x0][0x190], RZ ;  /* 0x0000640017007a24 */ /* 0x010fca00078e02ff */
[----:B------:R-:W-:Y:S01]  /*146e0*/  STL [R1+0x774], R0 ;  /* 0x0007740001007387 */ /* 0x000fe20000100800 */
[----:B------:R-:W-:-:S03]  /*146f0*/  IMAD R230, R11, c[0x0][0x190], RZ ;  /* 0x000064000be67a24 */ /* 0x000fc600078e02ff */
[----:B------:R-:W4:Y:S01]  /*14700*/  LDL.LU R11, [R1+0x72c] ;  /* 0x00072c00010b7983 */ /* 0x000f220000300800 */
[----:B------:R-:W-:Y:S02]  /*14710*/  IMAD R231, R21, c[0x0][0x190], RZ ;  /* 0x0000640015e77a24 */ /* 0x000fe400078e02ff */
[----:B------:R-:W-:Y:S02]  /*14720*/  IMAD R228, R20, c[0x0][0x190], RZ ;  /* 0x0000640014e47a24 */ /* 0x000fe400078e02ff */
[----:B--2---:R-:W-:Y:S01]  /*14730*/  IMAD R229, R19, c[0x0][0x190], RZ ;  /* 0x0000640013e57a24 */ /* 0x004fe200078e02ff */
[----:B------:R-:W-:Y:S01]  /*14740*/  STL.64 [R1+0x3e80], R230 ;  /* 0x003e80e601007387 */ /* 0x000fe20000100a00 */
[----:B------:R-:W-:-:S03]  /*14750*/  IMAD R226, R18, c[0x0][0x190], RZ ;  /* 0x0000640012e27a24 */ /* 0x000fc600078e02ff */
[----:B------:R1:W-:Y:S01]  /*14760*/  STL.64 [R1+0x3e88], R228 ;  /* 0x003e88e401007387 */ /* 0x0003e20000100a00 */
[----:B------:R-:W-:-:S05]  /*14770*/  IMAD R227, R17, c[0x0][0x190], RZ ;  /* 0x0000640011e37a24 */ /* 0x000fca00078e02ff */
[----:B------:R-:W-:Y:S01]  /*14780*/  STL.64 [R1+0x3e90], R226 ;  /* 0x003e90e201007387 */ /* 0x000fe20000100a00 */
[----:B---3--:R-:W-:Y:S02]  /*14790*/  IMAD R224, R16, c[0x0][0x190], RZ ;  /* 0x0000640010e07a24 */ /* 0x008fe400078e02ff */
[----:B-1----:R-:W-:Y:S02]  /*147a0*/  IMAD R229, R13, c[0x0][0x190], RZ ;  /* 0x000064000de57a24 */ /* 0x002fe400078e02ff */
[----:B------:R-:W-:Y:S01]  /*147b0*/  IMAD R225, R12, c[0x0][0x190], RZ ;  /* 0x000064000ce17a24 */ /* 0x000fe200078e02ff */
[----:B------:R-:W2:Y:S04]  /*147c0*/  LDL.LU R13, [R1+0x728] ;  /* 0x00072800010d7983 */ /* 0x000ea80000300800 */
[----:B------:R-:W3:Y:S04]  /*147d0*/  LDL.LU R12, [R1+0x724] ;  /* 0x00072400010c7983 */ /* 0x000ee80000300800 */
[----:B------:R-:W-:Y:S04]  /*147e0*/  STL.64 [R1+0x3e98], R224 ;  /* 0x003e98e001007387 */ /* 0x000fe80000100a00 */
[----:B------:R-:W-:Y:S04]  /*147f0*/  STL [R1+0x754], R229 ;  /* 0x000754e501007387 */ /* 0x000fe80000100800 */
[----:B------:R-:W3:Y:S04]  /*14800*/  LDL.LU R33, [R1+0x720] ;  /* 0x0007200001217983 */ /* 0x000ee80000300800 */
[----:B------:R-:W3:Y:S04]  /*14810*/  LDL.LU R32, [R1+0x71c] ;  /* 0x00071c0001207983 */ /* 0x000ee80000300800 */
[----:B------:R-:W3:Y:S04]  /*14820*/  LDL.LU R31, [R1+0x718] ;  /* 0x00071800011f7983 */ /* 0x000ee80000300800 */
[----:B------:R-:W3:Y:S04]  /*14830*/  LDL.LU R30, [R1+0x714] ;  /* 0x00071400011e7983 */ /* 0x000ee80000300800 */
[----:B------:R-:W3:Y:S01]  /*14840*/  LDL.LU R29, [R1+0x710] ;  /* 0x00071000011d7983 */ /* 0x000ee20000300800 */
[----:B------:R-:W-:-:S02]  /*14850*/  IMAD R222, R15, c[0x0][0x190], RZ ;  /* 0x000064000fde7a24 */ /* 0x000fc400078e02ff */
[----:B------:R-:W-:Y:S02]  /*14860*/  IMAD R223, R10, c[0x0][0x190], RZ ;  /* 0x000064000adf7a24 */ /* 0x000fe400078e02ff */
[----:B------:R-:W3:Y:S04]  /*14870*/  LDL.LU R10, [R1+0x70c] ;  /* 0x00070c00010a7983 */ /* 0x000ee80000300800 */
[----:B------:R-:W-:Y:S01]  /*14880*/  STL.64 [R1+0x3ea0], R222 ;  /* 0x003ea0de01007387 */ /* 0x000fe20000100a00 */
[----:B------:R-:W-:-:S03]  /*14890*/  ISETP.NE.U32.AND P4, PT, R24, RZ, PT ;  /* 0x000000ff1800720c */ /* 0x000fc60003f85070 */
[----:B------:R-:W3:Y:S04]  /*148a0*/  LDL.LU R28, [R1+0x708] ;  /* 0x00070800011c7983 */ /* 0x000ee80000300800 */
[----:B------:R-:W3:Y:S04]  /*148b0*/  LDL.LU R27, [R1+0x704] ;  /* 0x00070400011b7983 */ /* 0x000ee80000300800 */
[----:B------:R-:W3:Y:S04]  /*148c0*/  LDL.LU R26, [R1+0x700] ;  /* 0x00070000011a7983 */ /* 0x000ee80000300800 */
[----:B------:R-:W3:Y:S04]  /*148d0*/  LDL.LU R25, [R1+0x6fc] ;  /* 0x0006fc0001197983 */ /* 0x000ee80000300800 */
[----:B------:R-:W3:Y:S04]  /*148e0*/  LDL.LU R24, [R1+0x6f8] ;  /* 0x0006f80001187983 */ /* 0x000ee80000300800 */
[----:B------:R-:W3:Y:S01]  /*148f0*/  LDL.LU R23, [R1+0x6f4] ;  /* 0x0006f40001177983 */ /* 0x000ee20000300800 */
[----:B----4-:R-:W-:-:S03]  /*14900*/  IMAD R221, R11, c[0x0][0x190], RZ ;  /* 0x000064000bdd7a24 */ /* 0x010fc600078e02ff */
[----:B------:R-:W4:Y:S01]  /*14910*/  LDL.LU R11, [R1+0x6f0] ;  /* 0x0006f000010b7983 */ /* 0x000f220000300800 */
[----:B------:R-:W-:-:S03]  /*14920*/  IMAD R233, R22, c[0x0][0x190], RZ ;  /* 0x0000640016e97a24 */ /* 0x000fc600078e02ff */
[----:B------:R-:W4:Y:S04]  /*14930*/  LDL.LU R22, [R1+0x6ec] ;  /* 0x0006ec0001167983 */ /* 0x000f280000300800 */
[----:B------:R-:W4:Y:S04]  /*14940*/  LDL.LU R21, [R1+0x6e8] ;  /* 0x0006e80001157983 */ /* 0x000f280000300800 */
[----:B------:R-:W4:Y:S01]  /*14950*/  LDL.LU R20, [R1+0x6e4] ;  /* 0x0006e40001147983 */ /* 0x000f220000300800 */
[----:B------:R-:W-:-:S03]  /*14960*/  IMAD R220, R14, c[0x0][0x190], RZ ;  /* 0x000064000edc7a24 */ /* 0x000fc600078e02ff */
[----:B------:R-:W4:Y:S04]  /*14970*/  LDL.LU R19, [R1+0x6e0] ;  /* 0x0006e00001137983 */ /* 0x000f280000300800 */
[----:B------:R-:W4:Y:S04]  /*14980*/  LDL.LU R18, [R1+0x6dc] ;  /* 0x0006dc0001127983 */ /* 0x000f280000300800 */
[----:B------:R-:W4:Y:S04]  /*14990*/  LDL.LU R17, [R1+0x6d8] ;  /* 0x0006d80001117983 */ /* 0x000f280000300800 */
[----:B------:R3:W-:Y:S01]  /*149a0*/  STL.64 [R1+0x3ea8], R220 ;  /* 0x003ea8dc01007387 */ /* 0x0007e20000100a00 */
[----:B--2---:R-:W-:-:S03]  /*149b0*/  IMAD R218, R13, c[0x0][0x190], RZ ;  /* 0x000064000dda7a24 */ /* 0x004fc600078e02ff */
[----:B------:R-:W2:Y:S04]  /*149c0*/  LDL.LU R16, [R1+0x6d4] ;  /* 0x0006d40001107983 */ /* 0x000ea80000300800 */
[----:B------:R-:W2:Y:S01]  /*149d0*/  LDL.LU R15, [R1+0x6d0] ;  /* 0x0006d000010f7983 */ /* 0x000ea20000300800 */
[----:B---3--:R-:W-:-:S03]  /*149e0*/  IMAD R220, R12, c[0x0][0x190], RZ ;  /* 0x000064000cdc7a24 */ /* 0x008fc600078e02ff */
[----:B------:R-:W3:Y:S01]  /*149f0*/  LDL.LU R14, [R1+0x6cc] ;  /* 0x0006cc00010e7983 */ /* 0x000ee20000300800 */
[----:B------:R-:W-:-:S03]  /*14a00*/  IMAD R219, R33, c[0x0][0x190], RZ ;  /* 0x0000640021db7a24 */ /* 0x000fc600078e02ff */
[----:B------:R-:W2:Y:S04]  /*14a10*/  LDL.LU R13, [R1+0x6c8] ;  /* 0x0006c800010d7983 */ /* 0x000ea80000300800 */
[----:B------:R-:W2:Y:S04]  /*14a20*/  LDL.LU R12, [R1+0x6c4] ;  /* 0x0006c400010c7983 */ /* 0x000ea80000300800 */
[----:B------:R-:W-:Y:S04]  /*14a30*/  STL.64 [R1+0x3eb0], R218 ;  /* 0x003eb0da01007387 */ /* 0x000fe80000100a00 */
[----:B------:R1:W-:Y:S01]  /*14a40*/  STL [R1+0x724], R220 ;  /* 0x000724dc01007387 */ /* 0x0003e20000100800 */
[----:B------:R-:W-:-:S03]  /*14a50*/  IMAD R212, R10, c[0x0][0x190], RZ ;  /* 0x000064000ad47a24 */ /* 0x000fc600078e02ff */
[----:B------:R-:W2:Y:S01]  /*14a60*/  LDL.LU R10, [R1+0x6c0] ;  /* 0x0006c000010a7983 */ /* 0x000ea20000300800 */
[----:B------:R-:W-:-:S05]  /*14a70*/  IMAD R222, R27, c[0x0][0x190], RZ ;  /* 0x000064001bde7a24 */ /* 0x000fca00078e02ff */
[----:B------:R1:W-:Y:S01]  /*14a80*/  STL [R1+0x704], R222 ;  /* 0x000704de01007387 */ /* 0x0003e20000100800 */
[----:B----4-:R-:W-:-:S03]  /*14a90*/  IMAD R206, R11, c[0x0][0x190], RZ ;  /* 0x000064000bce7a24 */ /* 0x010fc600078e02ff */
[----:B------:R-:W4:Y:S01]  /*14aa0*/  LDL.LU R11, [R1+0x6bc] ;  /* 0x0006bc00010b7983 */ /* 0x000f220000300800 */
[----:B------:R-:W-:-:S05]  /*14ab0*/  IMAD R224, R20, c[0x0][0x190], RZ ;  /* 0x0000640014e07a24 */ /* 0x000fca00078e02ff */
[----:B------:R1:W-:Y:S04]  /*14ac0*/  STL [R1+0x6e4], R224 ;  /* 0x0006e4e001007387 */ /* 0x0003e80000100800 */
[----:B------:R-:W4:Y:S01]  /*14ad0*/  LDL.LU R37, [R1+0x6b8] ;  /* 0x0006b80001257983 */ /* 0x000f220000300800 */
[----:B------:R-:W-:-:S03]  /*14ae0*/  IMAD R216, R32, c[0x0][0x190], RZ ;  /* 0x0000640020d87a24 */ /* 0x000fc600078e02ff */
        /* <DEDUP_REMOVED lines=8> */
[----:B------:R-:W4:Y:S04]  /*14b70*/  LDL.LU R32, [R1+0x6a4] ;  /* 0x0006a40001207983 */ /* 0x000f280000300800 */
[----:B------:R-:W4:Y:S01]  /*14b80*/  LDL.LU R31, [R1+0x6a0] ;  /* 0x0006a000011f7983 */ /* 0x000f220000300800 */
[----:B------:R-:W-:-:S03]  /*14b90*/  IMAD R210, R26, c[0x0][0x190], RZ ;  /* 0x000064001ad27a24 */ /* 0x000fc600078e02ff */
[----:B------:R-:W4:Y:S01]  /*14ba0*/  LDL.LU R30, [R1+0x69c] ;  /* 0x00069c00011e7983 */ /* 0x000f220000300800 */
[----:B------:R-:W-:-:S03]  /*14bb0*/  IMAD R211, R25, c[0x0][0x190], RZ ;  /* 0x0000640019d37a24 */ /* 0x000fc600078e02ff */
[----:B------:R-:W4:Y:S01]  /*14bc0*/  LDL.LU R29, [R1+0x698] ;  /* 0x00069800011d7983 */ /* 0x000f220000300800 */
[----:B------:R-:W-:-:S03]  /*14bd0*/  IMAD R208, R24, c[0x0][0x190], RZ ;  /* 0x0000640018d07a24 */ /* 0x000fc600078e02ff */
[----:B------:R-:W4:Y:S04]  /*14be0*/  LDL.LU R28, [R1+0x694] ;  /* 0x00069400011c7983 */ /* 0x000f280000300800 */
[----:B------:R-:W4:Y:S04]  /*14bf0*/  LDL.LU R27, [R1+0x690] ;  /* 0x00069000011b7983 */ /* 0x000f280000300800 */
[----:B------:R-:W4:Y:S04]  /*14c00*/  LDL.LU R26, [R1+0x68c] ;  /* 0x00068c00011a7983 */ /* 0x000f280000300800 */
[----:B------:R-:W4:Y:S04]  /*14c10*/  LDL.LU R25, [R1+0x688] ;  /* 0x0006880001197983 */ /* 0x000f280000300800 */
[----:B------:R-:W4:Y:S01]  /*14c20*/  LDL.LU R24, [R1+0x684] ;  /* 0x0006840001187983 */ /* 0x000f220000300800 */
[----:B------:R-:W-:-:S02]  /*14c30*/  IMAD R209, R23, c[0x0][0x190], RZ ;  /* 0x0000640017d17a24 */ /* 0x000fc400078e02ff */
[----:B------:R-:W-:Y:S01]  /*14c40*/  IMAD R207, R22, c[0x0][0x190], RZ ;  /* 0x0000640016cf7a24 */ /* 0x000fe200078e02ff */
        /* <DEDUP_REMOVED lines=9> */
[----:B--2---:R-:W-:-:S03]  /*14ce0*/  IMAD R200, R16, c[0x0][0x190], RZ ;  /* 0x0000640010c87a24 */ /* 0x004fc600078e02ff */
[----:B------:R-:W2:Y:S01]  /*14cf0*/  LDL.LU R18, [R1+0x66c] ;  /* 0x00066c0001127983 */ /* 0x000ea20000300800 */
[----:B------:R-:W-:-:S03]  /*14d00*/  IMAD R201, R15, c[0x0][0x190], RZ ;  /* 0x000064000fc97a24 */ /* 0x000fc600078e02ff */
[----:B------:R-:W2:Y:S01]  /*14d10*/  LDL.LU R17, [R1+0x668] ;  /* 0x0006680001117983 */ /* 0x000ea20000300800 */
[----:B---3--:R-:W-:-:S03]  /*14d20*/  IMAD R198, R14, c[0x0][0x190], RZ ;  /* 0x000064000ec67a24 */ /* 0x008fc600078e02ff */
[----:B------:R-:W3:Y:S01]  /*14d30*/  LDL.LU R16, [R1+0x664] ;  /* 0x0006640001107983 */ /* 0x000ee20000300800 */
[----:B------:R-:W-:-:S03]  /*14d40*/  IMAD R199, R13, c[0x0][0x190], RZ ;  /* 0x000064000dc77a24 */ /* 0x000fc600078e02ff */
[----:B------:R-:W2:Y:S01]  /*14d50*/  LDL.LU R15, [R1+0x660] ;  /* 0x00066000010f7983 */ /* 0x000ea20000300800 */
[----:B------:R-:W-:-:S03]  /*14d60*/  IMAD R226, R12, c[0x0][0x190], RZ ;  /* 0x000064000ce27a24 */ /* 0x000fc600078e02ff */
[----:B------:R-:W2:Y:S01]  /*14d70*/  LDL.LU R14, [R1+0x65c] ;  /* 0x00065c00010e7983 */ /* 0x000ea20000300800 */
[----:B------:R-:W-:-:S03]  /*14d80*/  IMAD R196, R10, c[0x0][0x190], RZ ;  /* 0x000064000ac47a24 */ /* 0x000fc600078e02ff */
[----:B------:R-:W2:Y:S04]  /*14d90*/  LDL.LU R13, [R1+0x658] ;  /* 0x00065800010d7983 */ /* 0x000ea80000300800 */
[----:B------:R-:W2:Y:S04]  /*14da0*/  LDL.LU R12, [R1+0x654] ;  /* 0x00065400010c7983 */ /* 0x000ea80000300800 */
[----:B------:R-:W2:Y:S01]  /*14db0*/  LDL.LU R10, [R1+0x650] ;  /* 0x00065000010a7983 */ /* 0x000ea20000300800 */
[----:B----4-:R-:W-:-:S03]  /*14dc0*/  IMAD R197, R11, c[0x0][0x190], RZ ;  /* 0x000064000bc57a24 */ /* 0x010fc600078e02ff */
[----:B------:R-:W4:Y:S04]  /*14dd0*/  LDL.LU R11, [R1+0x64c] ;  /* 0x00064c00010b7983 */ /* 0x000f280000300800 */
[----:B------:R1:W-:Y:S01]  /*14de0*/  STL [R1+0x6c4], R226 ;  /* 0x0006c4e201007387 */ /* 0x0003e20000100800 */
[----:B------:R-:W-:Y:S02]  /*14df0*/  IMAD R194, R37, c[0x0][0x190], RZ ;  /* 0x0000640025c27a24 */ /* 0x000fe400078e02ff */
[----:B------:R-:W-:Y:S02]  /*14e00*/  IMAD R195, R36, c[0x0][0x190], RZ ;  /* 0x0000640024c37a24 */ /* 0x000fe400078e02ff */
[----:B------:R-:W-:Y:S02]  /*14e10*/  IMAD R192, R35, c[0x0][0x190], RZ ;  /* 0x0000640023c07a24 */ /* 0x000fe400078e02ff */
[----:B------:R-:W-:-:S05]  /*14e20*/  IMAD R228, R32, c[0x0][0x190], RZ ;  /* 0x0000640020e47a24 */ /* 0x000fca00078e02ff */
[----:B------:R-:W-:Y:S01]  /*14e30*/  STL [R1+0x6a4], R228 ;  /* 0x0006a4e401007387 */ /* 0x000fe20000100800 */
[----:B------:R-:W-:Y:S02]  /*14e40*/  IMAD R193, R34, c[0x0][0x190], RZ ;  /* 0x0000640022c17a24 */ /* 0x000fe400078e02ff */
[----:B------:R-:W-:Y:S02]  /*14e50*/  IMAD R190, R33, c[0x0][0x190], RZ ;  /* 0x0000640021be7a24 */ /* 0x000fe400078e02ff */
[----:B------:R-:W-:Y:S02]  /*14e60*/  IMAD R191, R31, c[0x0][0x190], RZ ;  /* 0x000064001fbf7a24 */ /* 0x000fe400078e02ff */
[----:B------:R-:W-:Y:S02]  /*14e70*/  IMAD R188, R30, c[0x0][0x190], RZ ;  /* 0x000064001ebc7a24 */ /* 0x000fe400078e02ff */
[----:B------:R-:W-:Y:S02]  /*14e80*/  IMAD R189, R29, c[0x0][0x190], RZ ;  /* 0x000064001dbd7a24 */ /* 0x000fe400078e02ff */
[----:B------:R-:W-:-:S05]  /*14e90*/  IMAD R230, R24, c[0x0][0x190], RZ ;  /* 0x0000640018e67a24 */ /* 0x000fca00078e02ff */
[----:B------:R-:W-:Y:S04]  /*14ea0*/  STL [R1+0x684], R230 ;  /* 0x000684e601007387 */ /* 0x000fe80000100800 */
[----:B------:R-:W4:Y:S04]  /*14eb0*/  LDL.LU R40, [R1+0x648] ;  /* 0x0006480001287983 */ /* 0x000f280000300800 */
[----:B------:R-:W4:Y:S04]  /*14ec0*/  LDL.LU R39, [R1+0x644] ;  /* 0x0006440001277983 */ /* 0x000f280000300800 */
[----:B------:R-:W4:Y:S04]  /*14ed0*/  LDL.LU R38, [R1+0x640] ;  /* 0x0006400001267983 */ /* 0x000f280000300800 */
[----:B------:R-:W4:Y:S04]  /*14ee0*/  LDL.LU R37, [R1+0x63c] ;  /* 0x00063c0001257983 */ /* 0x000f280000300800 */
[----:B------:R-:W4:Y:S04]  /*14ef0*/  LDL.LU R36, [R1+0x638] ;  /* 0x0006380001247983 */ /* 0x000f280000300800 */
[----:B------:R-:W4:Y:S04]  /*14f00*/  LDL.LU R35, [R1+0x634] ;  /* 0x0006340001237983 */ /* 0x000f280000300800 */
[----:B------:R-:W4:Y:S04]  /*14f10*/  LDL.LU R34, [R1+0x630] ;  /* 0x0006300001227983 */ /* 0x000f280000300800 */
[----:B------:R-:W4:Y:S04]  /*14f20*/  LDL.LU R33, [R1+0x62c] ;  /* 0x00062c0001217983 */ /* 0x000f280000300800 */
        /* <DEDUP_REMOVED lines=35> */
[----:B------:R-:W3:Y:S04]  /*15160*/  LDL.LU R14, [R1+0x5e0] ;  /* 0x0005e000010e7983 */ /* 0x000ee80000300800 */
[----:B------:R-:W3:Y:S04]  /*15170*/  LDL.LU R13, [R1+0x5dc] ;  /* 0x0005dc00010d7983 */ /* 0x000ee80000300800 */
[----:B------:R-:W3:Y:S04]  /*15180*/  LDL.LU R12, [R1+0x5d8] ;  /* 0x0005d800010c7983 */ /* 0x000ee80000300800 */
[----:B------:R-:W3:Y:S01]  /*15190*/  LDL.LU R10, [R1+0x5d4] ;  /* 0x0005d400010a7983 */ /* 0x000ee20000300800 */
[----:B----4-:R-:W-:-:S03]  /*151a0*/  IMAD R170, R11, c[0x0][0x190], RZ ;  /* 0x000064000baa7a24 */ /* 0x010fc600078e02ff */
        /* <DEDUP_REMOVED lines=249> */
[----:B------:R-:W-:Y:S02]  /*16140*/  IMAD R63, R40, c[0x0][0x190], RZ ;  /* 0x00006400283f7a24 */ /* 0x000fe400078e02ff */
[----:B------:R-:W-:Y:S02]  /*16150*/  IMAD R239, R35, c[0x0][0x190], RZ ;  /* 0x0000640023ef7a24 */ /* 0x000fe400078e02ff */
[----:B------:R-:W-:Y:S02]  /*16160*/  IMAD R56, R34, c[0x0][0x190], RZ ;  /* 0x0000640022387a24 */ /* 0x000fe400078e02ff */
        /* <DEDUP_REMOVED lines=26> */
[----:B--2---:R-:W-:Y:S02]  /*16310*/  IMAD R44, R21, c[0x0][0x190], RZ ;  /* 0x00006400152c7a24 */ /* 0x004fe400078e02ff */
[----:B------:R-:W-:Y:S01]  /*16320*/  IMAD R45, R20, c[0x0][0x190], RZ ;  /* 0x00006400142d7a24 */ /* 0x000fe200078e02ff */
[----:B------:R-:W2:Y:S04]  /*16330*/  LDL.LU R232, [R1+0x3a4] ;  /* 0x0003a40001e87983 */ /* 0x000ea80000300800 */
[----:B------:R-:W2:Y:S01]  /*16340*/  LDL.LU R23, [R1+0x3a0] ;  /* 0x0003a00001177983 */ /* 0x000ea20000300800 */
[----:B---3--:R-:W-:Y:S02]  /*16350*/  IMAD R237, R19, c[0x0][0x190], RZ ;  /* 0x0000640013ed7a24 */ /* 0x008fe400078e02ff */
[----:B------:R-:W-:Y:S01]  /*16360*/  IMAD R42, R18, c[0x0][0x190], RZ ;  /* 0x00006400122a7a24 */ /* 0x000fe200078e02ff */
[----:B------:R-:W3:Y:S04]  /*16370*/  LDL.LU R20, [R1+0x39c] ;  /* 0x00039c0001147983 */ /* 0x000ee80000300800 */
[----:B------:R-:W2:Y:S01]  /*16380*/  LDL.LU R21, [R1+0x398] ;  /* 0x0003980001157983 */ /* 0x000ea20000300800 */
[----:B------:R-:W-:-:S02]  /*16390*/  IMAD R43, R17, c[0x0][0x190], RZ ;  /* 0x00006400112b7a24 */ /* 0x000fc400078e02ff */
[----:B------:R-:W-:Y:S01]  /*163a0*/  IMAD R40, R16, c[0x0][0x190], RZ ;  /* 0x0000640010287a24 */ /* 0x000fe200078e02ff */
[----:B------:R-:W2:Y:S01]  /*163b0*/  LDL.LU R18, [R1+0x394] ;  /* 0x0003940001127983 */ /* 0x000ea20000300800 */
[----:B------:R-:W-:-:S03]  /*163c0*/  IMAD R61, R38, c[0x0][0x190], RZ ;  /* 0x00006400263d7a24 */ /* 0x000fc600078e02ff */
[----:B------:R-:W2:Y:S01]  /*163d0*/  LDL.LU R19, [R1+0x390] ;  /* 0x0003900001137983 */ /* 0x000ea20000300800 */
[----:B------:R-:W-:-:S03]  /*163e0*/  IMAD R59, R36, c[0x0][0x190], RZ ;  /* 0x00006400243b7a24 */ /* 0x000fc600078e02ff */
[----:B------:R-:W2:Y:S01]  /*163f0*/  LDL.LU R16, [R1+0x38c] ;  /* 0x00038c0001107983 */ /* 0x000ea20000300800 */
[----:B------:R-:W-:-:S03]  /*16400*/  IMAD R38, R14, c[0x0][0x190], RZ ;  /* 0x000064000e267a24 */ /* 0x000fc600078e02ff */
[----:B------:R-:W2:Y:S01]  /*16410*/  LDL.LU R17, [R1+0x388] ;  /* 0x0003880001117983 */ /* 0x000ea20000300800 */
[----:B------:R-:W-:-:S03]  /*16420*/  IMAD R41, R15, c[0x0][0x190], RZ ;  /* 0x000064000f297a24 */ /* 0x000fc600078e02ff */
[----:B------:R-:W2:Y:S01]  /*16430*/  LDL.LU R0, [R1+0x384] ;  /* 0x0003840001007983 */ /* 0x000ea20000300800 */
[----:B------:R-:W-:Y:S02]  /*16440*/  IMAD R60, R39, c[0x0][0x190], RZ ;  /* 0x00006400273c7a24 */ /* 0x000fe400078e02ff */
[----:B------:R-:W-:Y:S01]  /*16450*/  IMAD R36, R12, c[0x0][0x190], RZ ;  /* 0x000064000c247a24 */ /* 0x000fe200078e02ff */
[----:B------:R-:W2:Y:S01]  /*16460*/  LDL.LU R14, [R1+0x380] ;  /* 0x00038000010e7983 */ /* 0x000ea20000300800 */
[----:B------:R-:W-:Y:S02]  /*16470*/  IMAD R58, R37, c[0x0][0x190], RZ ;  /* 0x00006400253a7a24 */ /* 0x000fe400078e02ff */
[----:B------:R-:W-:Y:S01]  /*16480*/  IMAD R39, R13, c[0x0][0x190], RZ ;  /* 0x000064000d277a24 */ /* 0x000fe200078e02ff */
[----:B------:R-:W2:Y:S01]  /*16490*/  LDL.LU R15, [R1+0x37c] ;  /* 0x00037c00010f7983 */ /* 0x000ea20000300800 */
[----:B------:R-:W-:-:S03]  /*164a0*/  IMAD R234, R10, c[0x0][0x190], RZ ;  /* 0x000064000aea7a24 */ /* 0x000fc600078e02ff */
[----:B------:R-:W2:Y:S04]  /*164b0*/  LDL.LU R12, [R1+0x378] ;  /* 0x00037800010c7983 */ /* 0x000ea80000300800 */
[----:B------:R-:W2:Y:S01]  /*164c0*/  LDL.LU R13, [R1+0x374] ;  /* 0x00037400010d7983 */ /* 0x000ea20000300800 */
[----:B----4-:R-:W-:-:S03]  /*164d0*/  IMAD R37, R11, c[0x0][0x190], RZ ;  /* 0x000064000b257a24 */ /* 0x010fc600078e02ff */
[----:B------:R-:W4:Y:S04]  /*164e0*/  LDL.LU R11, [R1+0x370] ;  /* 0x00037000010b7983 */ /* 0x000f280000300800 */
[----:B------:R-:W2:Y:S04]  /*164f0*/  LDL.LU R252, [R1+0x36c] ;  /* 0x00036c0001fc7983 */ /* 0x000ea80000300800 */
[----:B------:R-:W2:Y:S04]  /*16500*/  LDL.LU R10, [R1+0x778] ;  /* 0x00077800010a7983 */ /* 0x000ea80000300800 */
[----:B------:R-:W2:Y:S01]  /*16510*/  LDL.LU R231, [R1+0x774] ;  /* 0x0007740001e77983 */ /* 0x000ea20000300800 */
[----:B-1----:R-:W-:-:S04]  /*16520*/  IMAD.WIDE R220, R220, 0x4, R248 ;  /* 0x00000004dcdc7825 */ /* 0x002fc800078e02f8 */
[----:B------:R-:W-:-:S04]  /*16530*/  IMAD.WIDE R222, R222, 0x4, R248 ;  /* 0x00000004dede7825 */ /* 0x000fc800078e02f8 */
[----:B------:R-:W-:-:S04]  /*16540*/  IMAD.WIDE R224, R224, 0x4, R248 ;  /* 0x00000004e0e07825 */ /* 0x000fc800078e02f8 */
[----:B------:R-:W-:-:S04]  /*16550*/  IMAD.WIDE R226, R226, 0x4, R248 ;  /* 0x00000004e2e27825 */ /* 0x000fc800078e02f8 */
[----:B--2---:R-:W-:-:S05]  /*16560*/  IMAD.WIDE R218, R231, 0x4, R248 ;  /* 0x00000004e7da7825 */ /* 0x004fca00078e02f8 */
[----:B------:R1:W-:Y:S02]  /*16570*/  STL.64 [R1+0xae0], R218 ;  /* 0x000ae0da01007387 */ /* 0x0003e40000100a00 */
[----:B-1----:R-:W-:-:S05]  /*16580*/  IMAD.WIDE R218, R231, 0x4, R250 ;  /* 0x00000004e7da7825 */ /* 0x002fca00078e02fa */
[----:B------:R1:W-:Y:S02]  /*16590*/  STL.64 [R1+0xa58], R218 ;  /* 0x000a58da01007387 */ /* 0x0003e40000100a00 */
[----:B-1----:R-:W-:-:S05]  /*165a0*/  IMAD.WIDE R218, R229, 0x4, R248 ;  /* 0x00000004e5da7825 */ /* 0x002fca00078e02f8 */
[----:B------:R1:W-:Y:S01]  /*165b0*/  STL.64 [R1+0xbb0], R218 ;  /* 0x000bb0da01007387 */ /* 0x0003e20000100a00 */
[----:B------:R-:W-:-:S04]  /*165c0*/  IMAD.WIDE R228, R228, 0x4, R248 ;  /* 0x00000004e4e47825 */ /* 0x000fc800078e02f8 */
[--C-:B------:R-:W-:Y:S01]  /*165d0*/  IMAD.WIDE R230, R230, 0x4, R248.reuse ;  /* 0x00000004e6e67825 */ /* 0x100fe200078e02f8 */
[----:B-1----:R-:W2:Y:S04]  /*165e0*/  LDL.LU.64 R218, [R1+0x3eb0] ;  /* 0x003eb00001da7983 */ /* 0x002ea80000300a00 */
[----:B------:R1:W-:Y:S04]  /*165f0*/  STL.64 [R1+0xc60], R220 ;  /* 0x000c60dc01007387 */ /* 0x0003e80000100a00 */
        /* <DEDUP_REMOVED lines=9> */
[----:B------:R1:W-:Y:S02]  /*16690*/  STL.64 [R1+0x17c8], R230 ;  /* 0x0017c8e601007387 */ /* 0x0003e40000100a00 */
[----:B-1----:R-:W-:-:S05]  /*166a0*/  IMAD.WIDE R230, R2, 0x4, R248 ;  /* 0x0000000402e67825 */ /* 0x002fca00078e02f8 */
[----:B------:R1:W-:Y:S02]  /*166b0*/  STL.64 [R1+0x17d8], R230 ;  /* 0x0017d8e601007387 */ /* 0x0003e40000100a00 */
[----:B-1----:R-:W-:-:S05]  /*166c0*/  IMAD.WIDE R230, R3, 0x4, R248 ;  /* 0x0000000403e67825 */ /* 0x002fca00078e02f8 */
[----:B------:R1:W-:Y:S04]  /*166d0*/  STL.64 [R1+0x18a8], R230 ;  /* 0x0018a8e601007387 */ /* 0x0003e80000100a00 */
[----:B-1----:R-:W3:Y:S04]  /*166e0*/  LDL.LU.64 R230, [R1+0x3e80] ;  /* 0x003e800001e67983 */ /* 0x002ee80000300a00 */
[----:B------:R1:W-:Y:S02]  /*166f0*/  STL.64 [R1+0x3e60], R2 ;  /* 0x003e600201007387 */ /* 0x0003e40000100a00 */
[----:B-1----:R-:W-:-:S05]  /*16700*/  IMAD.WIDE R2, R4, 0x4, R248 ;  /* 0x0000000404027825 */ /* 0x002fca00078e02f8 */
[----:B------:R1:W-:Y:S04]  /*16710*/  STL.64 [R1+0x18a0], R2 ;  /* 0x0018a00201007387 */ /* 0x0003e80000100a00 */
[----:B------:R4:W-:Y:S01]  /*16720*/  STL.64 [R1+0x3e68], R4 ;  /* 0x003e680401007387 */ /* 0x0009e20000100a00 */
[----:B-1----:R-:W-:-:S04]  /*16730*/  IMAD.WIDE R2, R5, 0x4, R248 ;  /* 0x0000000405027825 */ /* 0x002fc800078e02f8 */
[--C-:B----4-:R-:W-:Y:S01]  /*16740*/  IMAD.WIDE R4, R6, 0x4, R248.reuse ;  /* 0x0000000406047825 */ /* 0x110fe200078e02f8 */
[----:B------:R1:W-:Y:S04]  /*16750*/  STL.64 [R1+0x1898], R2 ;  /* 0x0018980201007387 */ /* 0x0003e80000100a00 */
[----:B------:R-:W-:Y:S04]  /*16760*/  STL.64 [R1+0x3e70], R6 ;  /* 0x003e700601007387 */ /* 0x000fe80000100a00 */
[----:B------:R4:W-:Y:S01]  /*16770*/  STL.64 [R1+0x1890], R4 ;  /* 0x0018900401007387 */ /* 0x0009e20000100a00 */
[----:B-1----:R-:W-:-:S05]  /*16780*/  IMAD.WIDE R2, R7, 0x4, R248 ;  /* 0x0000000407027825 */ /* 0x002fca00078e02f8 */
[----:B------:R1:W-:Y:S01]  /*16790*/  STL.64 [R1+0x1878], R2 ;  /* 0x0018780201007387 */ /* 0x0003e20000100a00 */
[----:B----4-:R-:W-:-:S03]  /*167a0*/  IMAD.WIDE R4, R8, 0x4, R248 ;  /* 0x0000000408047825 */ /* 0x010fc600078e02f8 */
[----:B------:R-:W-:Y:S01]  /*167b0*/  STL.64 [R1+0x3e78], R8 ;  /* 0x003e780801007387 */ /* 0x000fe20000100a00 */
[----:B------:R-:W-:-:S03]  /*167c0*/  IMAD.WIDE R6, R246, 0x4, R248 ;  /* 0x00000004f6067825 */ /* 0x000fc600078e02f8 */
[----:B------:R4:W-:Y:S01]  /*167d0*/  STL.64 [R1+0x1870], R4 ;  /* 0x0018700401007387 */ /* 0x0009e20000100a00 */
[----:B-1----:R-:W-:-:S05]  /*167e0*/  IMAD.WIDE R2, R9, 0x4, R248 ;  /* 0x0000000409027825 */ /* 0x002fca00078e02f8 */
[----:B------:R1:W-:Y:S01]  /*167f0*/  STL.64 [R1+0x1868], R2 ;  /* 0x0018680201007387 */ /* 0x0003e20000100a00 */
[----:B----4-:R-:W-:-:S03]  /*16800*/  IMAD.WIDE R4, R247, 0x4, R248 ;  /* 0x00000004f7047825 */ /* 0x010fc600078e02f8 */
[----:B------:R4:W-:Y:S04]  /*16810*/  STL.64 [R1+0x1860], R6 ;  /* 0x0018600601007387 */ /* 0x0009e80000100a00 */
[----:B------:R4:W-:Y:S01]  /*16820*/  STL.64 [R1+0x1858], R4 ;  /* 0x0018580401007387 */ /* 0x0009e20000100a00 */
[----:B-1----:R-:W-:-:S04]  /*16830*/  IMAD.WIDE R2, R244, 0x4, R248 ;  /* 0x00000004f4027825 */ /* 0x002fc800078e02f8 */
[--C-:B----4-:R-:W-:Y:S01]  /*16840*/  IMAD.WIDE R6, R245, 0x4, R248.reuse ;  /* 0x00000004f5067825 */ /* 0x110fe200078e02f8 */
[----:B------:R1:W-:Y:S03]  /*16850*/  STL.64 [R1+0x1850], R2 ;  /* 0x0018500201007387 */ /* 0x0003e60000100a00 */
[--C-:B------:R-:W-:Y:S01]  /*16860*/  IMAD.WIDE R4, R242, 0x4, R248.reuse ;  /* 0x00000004f2047825 */ /* 0x100fe200078e02f8 */
        /* <DEDUP_REMOVED lines=11> */
[----:B------:R-:W-:Y:S01]  /*16920*/  IMAD.WIDE R4, R236, 0x4, R248 ;  /* 0x00000004ec047825 */ /* 0x000fe200078e02f8 */
[----:B------:R4:W-:Y:S03]  /*16930*/  STL.64 [R1+0x1818], R6 ;  /* 0x0018180601007387 */ /* 0x0009e60000100a00 */
[----:B------:R-:W-:Y:S01]  /*16940*/  IMAD R235, R235, c[0x0][0x190], RZ ;  /* 0x00006400ebeb7a24 */ /* 0x000fe200078e02ff */
[----:B------:R4:W-:Y:S01]  /*16950*/  STL.64 [R1+0x1810], R4 ;  /* 0x0018100401007387 */ /* 0x0009e20000100a00 */
[----:B------:R-:W-:-:S02]  /*16960*/  IMAD R232, R232, c[0x0][0x190], RZ ;  /* 0x00006400e8e87a24 */ /* 0x000fc400078e02ff */
[----:B-1----:R-:W-:-:S04]  /*16970*/  IMAD.WIDE R2, R237, 0x4, R248 ;  /* 0x00000004ed027825 */ /* 0x002fc800078e02f8 */
[--C-:B----4-:R-:W-:Y:S01]  /*16980*/  IMAD.WIDE R6, R234, 0x4, R248.reuse ;  /* 0x00000004ea067825 */ /* 0x110fe200078e02f8 */
[----:B------:R1:W-:Y:S03]  /*16990*/  STL.64 [R1+0x1808], R2 ;  /* 0x0018080201007387 */ /* 0x0003e60000100a00 */
[----:B------:R-:W-:Y:S02]  /*169a0*/  IMAD R0, R0, c[0x0][0x190], RZ ;  /* 0x0000640000007a24 */ /* 0x000fe400078e02ff */
[--C-:B------:R-:W-:Y:S01]  /*169b0*/  IMAD.WIDE R4, R235, 0x4, R248.reuse ;  /* 0x00000004eb047825 */ /* 0x100fe200078e02f8 */
[----:B------:R4:W-:Y:S04]  /*169c0*/  STL.64 [R1+0x1800], R6 ;  /* 0x0018000601007387 */ /* 0x0009e80000100a00 */
[----:B------:R4:W-:Y:S01]  /*169d0*/  STL.64 [R1+0x17f8], R4 ;  /* 0x0017f80401007387 */ /* 0x0009e20000100a00 */
[----:B-1----:R-:W-:-:S04]  /*169e0*/  IMAD.WIDE R2, R232, 0x4, R248 ;  /* 0x00000004e8027825 */ /* 0x002fc800078e02f8 */
[--C-:B----4-:R-:W-:Y:S01]  /*169f0*/  IMAD.WIDE R6, R0, 0x4, R248.reuse ;  /* 0x0000000400067825 */ /* 0x110fe200078e02f8 */
[----:B------:R-:W-:Y:S03]  /*16a00*/  STL.64 [R1+0x17f0], R2 ;  /* 0x0017f00201007387 */ /* 0x000fe60000100a00 */
[--C-:B------:R-:W-:Y:S01]  /*16a10*/  IMAD.WIDE R4, R233, 0x4, R248.reuse ;  /* 0x00000004e9047825 */ /* 0x100fe200078e02f8 */
[----:B------:R-:W-:Y:S04]  /*16a20*/  STL.64 [R1+0x17e8], R6 ;  /* 0x0017e80601007387 */ /* 0x000fe80000100a00 */
[----:B------:R2:W-:Y:S02]  /*16a30*/  STL.64 [R1+0x18b0], R4 ;  /* 0x0018b00401007387 */ /* 0x0005e40000100a00 */
[----:B--2---:R-:W-:-:S04]  /*16a40*/  IMAD.WIDE R4, R228, 0x4, R248 ;  /* 0x00000004e4047825 */ /* 0x004fc800078e02f8 */
[----:B---3--:R-:W-:-:S04]  /*16a50*/  IMAD.WIDE R2, R230, 0x4, R248 ;  /* 0x00000004e6027825 */ /* 0x008fc800078e02f8 */
[--C-:B------:R-:W-:Y:S01]  /*16a60*/  IMAD.WIDE R6, R231, 0x4, R248.reuse ;  /* 0x00000004e7067825 */ /* 0x100fe200078e02f8 */
[----:B------:R1:W-:Y:S04]  /*16a70*/  STL.64 [R1+0x18b8], R2 ;  /* 0x0018b80201007387 */ /* 0x0003e80000100a00 */
[----:B------:R2:W-:Y:S04]  /*16a80*/  STL.64 [R1+0x1d70], R6 ;  /* 0x001d700601007387 */ /* 0x0005e80000100a00 */
[----:B------:R3:W-:Y:S01]  /*16a90*/  STL.64 [R1+0x1d80], R4 ;  /* 0x001d800401007387 */ /* 0x0007e20000100a00 */
[----:B-1----:R-:W-:-:S04]  /*16aa0*/  IMAD.WIDE R2, R229, 0x4, R248 ;  /* 0x00000004e5027825 */ /* 0x002fc800078e02f8 */
[--C-:B--2---:R-:W-:Y:S01]  /*16ab0*/  IMAD.WIDE R6, R226, 0x4, R248.reuse ;  /* 0x00000004e2067825 */ /* 0x104fe200078e02f8 */
[----:B------:R1:W-:Y:S03]  /*16ac0*/  STL.64 [R1+0x20b0], R2 ;  /* 0x0020b00201007387 */ /* 0x0003e60000100a00 */
[--C-:B---3--:R-:W-:Y:S01]  /*16ad0*/  IMAD.WIDE R4, R227, 0x4, R248.reuse ;  /* 0x00000004e3047825 */ /* 0x108fe200078e02f8 */
        /* <DEDUP_REMOVED lines=372> */
[----:B------:R2:W-:Y:S03]  /*18220*/  STL.64 [R1+0x1fb0], R6 ;  /* 0x001fb00601007387 */ /* 0x0005e60000100a00 */
[----:B------:R-:W-:Y:S01]  /*18230*/  IMAD R34, R34, c[0x0][0x190], RZ ;  /* 0x0000640022227a24 */ /* 0x000fe200078e02ff */
        /* <DEDUP_REMOVED lines=11> */
[----:B---3--:R-:W-:Y:S01]  /*182f0*/  IMAD.WIDE R4, R35, 0x4, R248 ;  /* 0x0000000423047825 */ /* 0x008fe200078e02f8 */
[----:B------:R2:W-:Y:S03]  /*18300*/  STL.64 [R1+0x1c58], R6 ;  /* 0x001c580601007387 */ /* 0x0005e60000100a00 */
[----:B------:R-:W-:-:S04]  /*18310*/  IMAD R32, R32, c[0x0][0x190], RZ ;  /* 0x0000640020207a24 */ /* 0x000fc800078e02ff */
[----:B-1----:R-:W-:Y:S01]  /*18320*/  IMAD.WIDE R2, R32, 0x4, R248 ;  /* 0x0000000420027825 */ /* 0x002fe200078e02f8 */
[----:B--2---:R-:W2:Y:S04]  /*18330*/  LDL.LU R6, [R1+0x754] ;  /* 0x0007540001067983 */ /* 0x004ea80000300800 */
[----:B------:R1:W-:Y:S04]  /*18340*/  STL.64 [R1+0x1fa0], R4 ;  /* 0x001fa00401007387 */ /* 0x0003e80000100a00 */
[----:B------:R-:W3:Y:S04]  /*18350*/  LDL.LU R7, [R1+0x724] ;  /* 0x0007240001077983 */ /* 0x000ee80000300800 */
[----:B------:R4:W-:Y:S04]  /*18360*/  STL.64 [R1+0x1f98], R2 ;  /* 0x001f980201007387 */ /* 0x0009e80000100a00 */
[----:B-1----:R-:W2:Y:S04]  /*18370*/  LDL.LU R4, [R1+0x704] ;  /* 0x0007040001047983 */ /* 0x002ea80000300800 */
[----:B------:R-:W2:Y:S04]  /*18380*/  LDL.LU R5, [R1+0x6e4] ;  /* 0x0006e40001057983 */ /* 0x000ea80000300800 */
[----:B----4-:R-:W2:Y:S04]  /*18390*/  LDL.LU R2, [R1+0x6c4] ;  /* 0x0006c40001027983 */ /* 0x010ea80000300800 */
[----:B------:R-:W2:Y:S01]  /*183a0*/  LDL.LU R3, [R1+0x6a4] ;  /* 0x0006a40001037983 */ /* 0x000ea20000300800 */
[----:B------:R-:W-:-:S02]  /*183b0*/  IMAD R33, R33, c[0x0][0x190], RZ ;  /* 0x0000640021217a24 */ /* 0x000fc400078e02ff */
[----:B------:R-:W-:Y:S02]  /*183c0*/  IMAD R30, R30, c[0x0][0x190], RZ ;  /* 0x000064001e1e7a24 */ /* 0x000fe400078e02ff */
[----:B------:R-:W-:-:S05]  /*183d0*/  IMAD.WIDE R8, R33, 0x4, R248 ;  /* 0x0000000421087825 */ /* 0x000fca00078e02f8 */
[----:B------:R1:W-:Y:S01]  /*183e0*/  STL.64 [R1+0x21f0], R8 ;  /* 0x0021f00801007387 */ /* 0x0003e20000100a00 */
[----:B------:R-:W-:Y:S02]  /*183f0*/  IMAD R31, R31, c[0x0][0x190], RZ ;  /* 0x000064001f1f7a24 */ /* 0x000fe400078e02ff */
[----:B------:R-:W-:Y:S02]  /*18400*/  IMAD R28, R28, c[0x0][0x190], RZ ;  /* 0x000064001c1c7a24 */ /* 0x000fe400078e02ff */
[----:B-1----:R-:W-:-:S05]  /*18410*/  IMAD.WIDE R8, R30, 0x4, R248 ;  /* 0x000000041e087825 */ /* 0x002fca00078e02f8 */
[----:B------:R1:W-:Y:S01]  /*18420*/  STL.64 [R1+0x21e8], R8 ;  /* 0x0021e80801007387 */ /* 0x0003e20000100a00 */
        /* <DEDUP_REMOVED lines=59> */
[----:B------:R1:W-:Y:S02]  /*187e0*/  STL.64 [R1+0x1f68], R8 ;  /* 0x001f680801007387 */ /* 0x0003e40000100a00 */
[----:B-1----:R-:W-:-:S05]  /*187f0*/  IMAD.WIDE R8, R11, 0x4, R248 ;  /* 0x000000040b087825 */ /* 0x002fca00078e02f8 */
[----:B------:R1:W-:Y:S02]  /*18800*/  STL.64 [R1+0x21c0], R8 ;  /* 0x0021c00801007387 */ /* 0x0003e40000100a00 */
[----:B-1----:R-:W-:Y:S02]  /*18810*/  IMAD.WIDE R8, R252, 0x4, R248 ;  /* 0x00000004fc087825 */ /* 0x002fe400078e02f8 */
[----:B------:R-:W4:Y:S04]  /*18820*/  LDL.LU R249, [R1+0x684] ;  /* 0x0006840001f97983 */ /* 0x000f280000300800 */
[----:B------:R2:W-:Y:S02]  /*18830*/  STL.64 [R1+0x2398], R8 ;  /* 0x0023980801007387 */ /* 0x0005e40000100a00 */
[----:B--2---:R-:W-:-:S04]  /*18840*/  IMAD.WIDE R8, R6, 0x4, R250 ;  /* 0x0000000406087825 */ /* 0x004fc800078e02fa */
[--C-:B---3--:R-:W-:Y:S01]  /*18850*/  IMAD.WIDE R6, R7, 0x4, R250.reuse ;  /* 0x0000000407067825 */ /* 0x108fe200078e02fa */
[----:B------:R1:W-:Y:S04]  /*18860*/  STL.64 [R1+0xae8], R8 ;  /* 0x000ae80801007387 */ /* 0x0003e80000100a00 */
[----:B-1----:R-:W2:Y:S04]  /*18870*/  LDL.LU.64 R8, [R1+0x3e78] ;  /* 0x003e780001087983 */ /* 0x002ea80000300a00 */
[----:B------:R1:W-:Y:S02]  /*18880*/  STL.64 [R1+0xbb8], R6 ;  /* 0x000bb80601007387 */ /* 0x0003e40000100a00 */
[----:B-1----:R-:W-:-:S04]  /*18890*/  IMAD.WIDE R6, R4, 0x4, R250 ;  /* 0x0000000404067825 */ /* 0x002fc800078e02fa */
[--C-:B------:R-:W-:Y:S01]  /*188a0*/  IMAD.WIDE R4, R5, 0x4, R250.reuse ;  /* 0x0000000405047825 */ /* 0x100fe200078e02fa */
[----:B------:R1:W-:Y:S04]  /*188b0*/  STL.64 [R1+0xc68], R6 ;  /* 0x000c680601007387 */ /* 0x0003e80000100a00 */
[----:B-1----:R-:W3:Y:S04]  /*188c0*/  LDL.LU.64 R6, [R1+0x3e70] ;  /* 0x003e700001067983 */ /* 0x002ee80000300a00 */
[----:B------:R1:W-:Y:S02]  /*188d0*/  STL.64 [R1+0xde8], R4 ;  /* 0x000de80401007387 */ /* 0x0003e40000100a00 */
[----:B-1----:R-:W-:-:S04]  /*188e0*/  IMAD.WIDE R4, R2, 0x4, R250 ;  /* 0x0000000402047825 */ /* 0x002fc800078e02fa */
[--C-:B------:R-:W-:Y:S01]  /*188f0*/  IMAD.WIDE R2, R3, 0x4, R250.reuse ;  /* 0x0000000403027825 */ /* 0x100fe200078e02fa */
[----:B------:R1:W-:Y:S04]  /*18900*/  STL.64 [R1+0x1778], R4 ;  /* 0x0017780401007387 */ /* 0x0003e80000100a00 */
[----:B-1----:R-:W2:Y:S04]  /*18910*/  LDL.LU.64 R4, [R1+0x3e68] ;  /* 0x003e680001047983 */ /* 0x002ea80000300a00 */
[----:B------:R1:W-:Y:S04]  /*18920*/  STL.64 [R1+0x1788], R2 ;  /* 0x0017880201007387 */ /* 0x0003e80000100a00 */
[----:B-1----:R-:W2:Y:S01]  /*18930*/  LDL.LU.64 R2, [R1+0x3e60] ;  /* 0x003e600001027983 */ /* 0x002ea20000300a00 */
[----:B----4-:R-:W-:-:S05]  /*18940*/  IMAD.WIDE R248, R249, 0x4, R250 ;  /* 0x00000004f9f87825 */ /* 0x010fca00078e02fa */
[----:B------:R2:W-:Y:S02]  /*18950*/  STL.64 [R1+0x17a0], R248 ;  /* 0x0017a0f801007387 */ /* 0x0005e40000100a00 */
[--C-:B--2---:R-:W-:Y:S02]  /*18960*/  IMAD.WIDE R248, R2, 0x4, R250.reuse ;  /* 0x0000000402f87825 */ /* 0x104fe400078e02fa */
[----:B------:R1:W5:Y:S04]  /*18970*/  LDL.LU R2, [R1+0x3e5c] ;  /* 0x003e5c0001027983 */ /* 0x0003680000300800 */
[----:B------:R2:W-:Y:S02]  /*18980*/  STL.64 [R1+0x1798], R248 ;  /* 0x001798f801007387 */ /* 0x0005e40000100a00 */
[----:B--2---:R-:W-:-:S02]  /*18990*/  IMAD.WIDE R248, R3, 0x4, R250 ;  /* 0x0000000403f87825 */ /* 0x004fc400078e02fa */
[----:B------:R1:W5:Y:S04]  /*189a0*/  LDL.LU R3, [R1+0x3e58] ;  /* 0x003e580001037983 */ /* 0x0003680000300800 */
[----:B------:R2:W-:Y:S02]  /*189b0*/  STL.64 [R1+0x1780], R248 ;  /* 0x001780f801007387 */ /* 0x0005e40000100a00 */
[--C-:B--2---:R-:W-:Y:S02]  /*189c0*/  IMAD.WIDE R248, R4, 0x4, R250.reuse ;  /* 0x0000000404f87825 */ /* 0x104fe400078e02fa */
[----:B------:R1:W5:Y:S04]  /*189d0*/  LDL.LU R4, [R1+0x3e54] ;  /* 0x003e540001047983 */ /* 0x0003680000300800 */
[----:B------:R2:W-:Y:S02]  /*189e0*/  STL.64 [R1+0x1770], R248 ;  /* 0x001770f801007387 */ /* 0x0005e40000100a00 */
[----:B--2---:R-:W-:-:S02]  /*189f0*/  IMAD.WIDE R248, R5, 0x4, R250 ;  /* 0x0000000405f87825 */ /* 0x004fc400078e02fa */
[----:B------:R1:W5:Y:S04]  /*18a00*/  LDL.LU R5, [R1+0x3e50] ;  /* 0x003e500001057983 */ /* 0x0003680000300800 */
[----:B------:R3:W-:Y:S02]  /*18a10*/  STL.64 [R1+0x1768], R248 ;  /* 0x001768f801007387 */ /* 0x0007e40000100a00 */
[--C-:B---3--:R-:W-:Y:S02]  /*18a20*/  IMAD.WIDE R248, R6, 0x4, R250.reuse ;  /* 0x0000000406f87825 */ /* 0x108fe400078e02fa */
        /* <DEDUP_REMOVED lines=56> */
[----:B--2---:R-:W-:-:S05]  /*18db0*/  IMAD.WIDE R248, R0, 0x4, R250 ;  /* 0x0000000400f87825 */ /* 0x004fca00078e02fa */
        /* <DEDUP_REMOVED lines=664> */
[----:B--2---:R-:W-:-:S04]  /*1b740*/  IMAD.WIDE R248, R11, 0x4, R250 ;  /* 0x000000040bf87825 */ /* 0x004fc800078e02fa */
[--C-:B------:R-:W-:Y:S01]  /*1b750*/  IMAD.WIDE R10, R10, 0x4, R250.reuse ;  /* 0x000000040a0a7825 */ /* 0x100fe200078e02fa */
[----:B------:R-:W-:Y:S03]  /*1b760*/  STL.64 [R1+0x1ac0], R248 ;  /* 0x001ac0f801007387 */ /* 0x000fe60000100a00 */
[----:B------:R-:W-:Y:S01]  /*1b770*/  IMAD.WIDE R250, R252, 0x4, R250 ;  /* 0x00000004fcfa7825 */ /* 0x000fe200078e02fa */
[----:B------:R2:W-:Y:S04]  /*1b780*/  STL.64 [R1+0x1e10], R10 ;  /* 0x001e100a01007387 */ /* 0x0005e80000100a00 */
[----:B--2---:R1:W5:Y:S04]  /*1b790*/  LDL.LU.64 R10, [R1+0x3a88] ;  /* 0x003a8800010a7983 */ /* 0x0043680000300a00 */
[----:B------:R1:W-:Y:S01]  /*1b7a0*/  STL.64 [R1+0x1df0], R250 ;  /* 0x001df0fa01007387 */ /* 0x0003e20000100a00 */
[----:B------:R-:W-:Y:S01]  /*1b7b0*/  IMAD.MOV.U32 R249, RZ, RZ, c[0x0][0x180] ;  /* 0x00006000fff97624 */ /* 0x000fe200078e00ff */
[----:B------:R-:W-:-:S04]  /*1b7c0*/  MOV R252, c[0x0][0x188] ;  /* 0x0000620000fc7a02 */ /* 0x000fc80000000f00 */
[C---:B------:R-:W-:Y:S01]  /*1b7d0*/  IADD3 R248, R249.reuse, -0x55, RZ ;  /* 0xffffffabf9f87810 */ /* 0x040fe20007ffe0ff */
[----:B------:R-:W-:Y:S01]  /*1b7e0*/  IMAD.SHL.U32 R252, R252, 0x40, RZ ;  /* 0x00000040fcfc7824 */ /* 0x000fe200078e00ff */
[----:B------:R-:W-:Y:S02]  /*1b7f0*/  IADD3 R0, R249, -0x59, RZ ;  /* 0xffffffa7f9007810 */ /* 0x000fe40007ffe0ff */
[----:B-----5:R-:W-:Y:S04]  /*1b800*/  STL.64 [R1+0x4060], R192 ;  /* 0x004060c001007387 */ /* 0x020fe80000100a00 */
[----:B------:R-:W-:Y:S04]  /*1b810*/  STL.64 [R1+0x4058], R194 ;  /* 0x004058c201007387 */ /* 0x000fe80000100a00 */
        /* <DEDUP_REMOVED lines=16> */
[----:B------:R2:W-:Y:S04]  /*1b920*/  STL.64 [R1+0x3fd0], R228 ;  /* 0x003fd0e401007387 */ /* 0x0005e80000100a00 */
[----:B------:R-:W-:Y:S04]  /*1b930*/  STL.64 [R1+0x3fc8], R230 ;  /* 0x003fc8e601007387 */ /* 0x000fe80000100a00 */
[----:B------:R-:W-:Y:S04]  /*1b940*/  STL.64 [R1+0x3fc0], R232 ;  /* 0x003fc0e801007387 */ /* 0x000fe80000100a00 */
[----:B------:R-:W-:Y:S04]  /*1b950*/  STL.64 [R1+0x3fb8], R234 ;  /* 0x003fb8ea01007387 */ /* 0x000fe80000100a00 */
[----:B--2---:R-:W2:Y:S04]  /*1b960*/  LDL.64 R228, [R1+0xae0] ;  /* 0x000ae00001e47983 */ /* 0x004ea80000100a00 */
[----:B------:R-:W3:Y:S04]  /*1b970*/  LDL.64 R226, [R1+0xa58] ;  /* 0x000a580001e27983 */ /* 0x000ee80000100a00 */
[----:B------:R-:W4:Y:S04]  /*1b980*/  LDL.64 R224, [R1+0xbb0] ;  /* 0x000bb00001e07983 */ /* 0x000f280000100a00 */
        /* <DEDUP_REMOVED lines=13> */
[----:B-1----:R-:W1:Y:S04]  /*1ba60*/  S2R R251, SR_TID.X ;  /* 0x0000000000fb7919 */ /* 0x002e680000002100 */
[----:B------:R-:W4:Y:S04]  /*1ba70*/  LDL.64 R198, [R1+0x17d8] ;  /* 0x0017d80001c67983 */ /* 0x000f280000100a00 */
[----:B------:R-:W-:Y:S04]  /*1ba80*/  STL.64 [R1+0x3fb0], R236 ;  /* 0x003fb0ec01007387 */ /* 0x000fe80000100a00 */
[----:B------:R-:W0:Y:S01]  /*1ba90*/  LDGDEPBAR ;  /* 0x00000000000079af */ /* 0x000e220000000000 */
[----:B-1----:R-:W-:-:S05]  /*1baa0*/  LOP3.LUT R250, R251, 0x1f, RZ, 0xc0, !PT ;  /* 0x0000001ffbfa7812 */ /* 0x002fca00078ec0ff */
[----:B------:R-:W-:Y:S01]  /*1bab0*/  IMAD.SHL.U32 R202, R250, 0x4, RZ ;  /* 0x00000004faca7824 */ /* 0x000fe200078e00ff */
[----:B------:R-:W-:Y:S04]  /*1bac0*/  STL.64 [R1+0x3fa8], R238 ;  /* 0x003fa8ee01007387 */ /* 0x000fe80000100a00 */
[----:B------:R-:W-:Y:S04]  /*1bad0*/  STL.64 [R1+0x3fa0], R240 ;  /* 0x003fa0f001007387 */ /* 0x000fe80000100a00 */
[----:B------:R1:W-:Y:S04]  /*1bae0*/  STL.64 [R1+0x3f98], R242 ;  /* 0x003f98f201007387 */ /* 0x0003e80000100a00 */
[----:B------:R2:W-:Y:S04]  /*1baf0*/  STL.64 [R1+0x3f90], R244 ;  /* 0x003f90f401007387 */ /* 0x0005e80000100a00 */
[----:B------:R2:W-:Y:S04]  /*1bb00*/  STL.64 [R1+0x3f88], R246 ;  /* 0x003f88f601007387 */ /* 0x0005e80000100a00 */
[----:B-1----:R-:W4:Y:S04]  /*1bb10*/  LDL.64 R242, [R1+0x18a0] ;  /* 0x0018a00001f27983 */ /* 0x002f280000100a00 */
[----:B------:R-:W4:Y:S04]  /*1bb20*/  LDL.64 R240, [R1+0x1890] ;  /* 0x0018900001f07983 */ /* 0x000f280000100a00 */
[----:B------:R-:W4:Y:S04]  /*1bb30*/  LDL.64 R238, [R1+0x1760] ;  /* 0x0017600001ee7983 */ /* 0x000f280000100a00 */
[----:B------:R-:W4:Y:S04]  /*1bb40*/  LDL.64 R236, [R1+0x1878] ;  /* 0x0018780001ec7983 */ /* 0x000f280000100a00 */
[----:B------:R-:W4:Y:S04]  /*1bb50*/  LDL.64 R234, [R1+0x1748] ;  /* 0x0017480001ea7983 */ /* 0x000f280000100a00 */
[----:B------:R-:W4:Y:S04]  /*1bb60*/  LDL.64 R232, [R1+0x1740] ;  /* 0x0017400001e87983 */ /* 0x000f280000100a00 */
[----:B------:R-:W4:Y:S04]  /*1bb70*/  LDL.64 R230, [R1+0x1868] ;  /* 0x0018680001e67983 */ /* 0x000f280000100a00 */
[----:B--2---:R1:W-:Y:S04]  /*1bb80*/  LDGSTS.E [R202], [R228.64], P4 ;  /* 0x00000000e4ca7fae */ /* 0x0043e8000a121844 */
[----:B---3--:R2:W-:Y:S04]  /*1bb90*/  LDGSTS.E [R202+0x80], [R226.64], P2 ;  /* 0x00080000e2ca7fae */ /* 0x0085e80009121844 */
[----:B----4-:R3:W-:Y:S04]  /*1bba0*/  LDGSTS.E [R202+0x800], [R224.64], P4 ;  /* 0x00800000e0ca7fae */ /* 0x0107e8000a121844 */
[----:B------:R2:W-:Y:S04]  /*1bbb0*/  LDGSTS.E [R202+0x880], [R222.64], P2 ;  /* 0x00880000deca7fae */ /* 0x0005e80009121844 */
[----:B------:R1:W-:Y:S04]  /*1bbc0*/  LDGSTS.E [R202+0x1000], [R194.64], P4 ;  /* 0x01000000c2ca7fae */ /* 0x0003e8000a121844 */
[----:B------:R2:W-:Y:S04]  /*1bbd0*/  LDGSTS.E [R202+0x1080], [R220.64], P2 ;  /* 0x01080000dcca7fae */ /* 0x0005e80009121844 */
[----:B------:R2:W-:Y:S04]  /*1bbe0*/  LDGSTS.E [R202+0x1800], [R218.64], P4 ;  /* 0x01800000daca7fae */ /* 0x0005e8000a121844 */
[----:B-1----:R-:W4:Y:S04]  /*1bbf0*/  LDL.64 R194, [R1+0x1798] ;  /* 0x0017980001c27983 */ /* 0x002f280000100a00 */
[----:B------:R1:W-:Y:S04]  /*1bc00*/  LDGSTS.E [R202+0x1880], [R208.64], P2 ;  /* 0x01880000d0ca7fae */ /* 0x0003e80009121844 */
[----:B------:R2:W-:Y:S04]  /*1bc10*/  LDGSTS.E [R202+0x2000], [R204.64], P4 ;  /* 0x02000000ccca7fae */ /* 0x0005e8000a121844 */
[----:B------:R3:W-:Y:S04]  /*1bc20*/  LDGSTS.E [R202+0x2080], [R216.64], P2 ;  /* 0x02080000d8ca7fae */ /* 0x0007e80009121844 */
[----:B-1----:R-:W4:Y:S04]  /*1bc30*/  LDL.64 R208, [R1+0x18a8] ;  /* 0x0018a80001d07983 */ /* 0x002f280000100a00 */
[----:B--2---:R-:W2:Y:S04]  /*1bc40*/  LDL.64 R204, [R1+0x1780] ;  /* 0x0017800001cc7983 */ /* 0x004ea80000100a00 */
[----:B------:R1:W-:Y:S04]  /*1bc50*/  LDGSTS.E [R202+0x2800], [R214.64], P4 ;  /* 0x02800000d6ca7fae */ /* 0x0003e8000a121844 */
[----:B------:R1:W-:Y:S04]  /*1bc60*/  LDGSTS.E [R202+0x2880], [R210.64], P2 ;  /* 0x02880000d2ca7fae */ /* 0x0003e80009121844 */
[----:B------:R3:W-:Y:S04]  /*1bc70*/  LDGSTS.E [R202+0x3000], [R196.64], P4 ;  /* 0x03000000c4ca7fae */ /* 0x0007e8000a121844 */
[----:B------:R3:W-:Y:S04]  /*1bc80*/  LDGSTS.E [R202+0x3080], [R212.64], P2 ;  /* 0x03080000d4ca7fae */ /* 0x0007e80009121844 */
[----:B-1----:R-:W2:Y:S04]  /*1bc90*/  LDL.64 R210, [R1+0x1770] ;  /* 0x0017700001d27983 */ /* 0x002ea80000100a00 */
[----:B---3--:R-:W3:Y:S04]  /*1bca0*/  LDL.64 R196, [R1+0x1898] ;  /* 0x0018980001c47983 */ /* 0x008ee80000100a00 */
[----:B------:R1:W-:Y:S04]  /*1bcb0*/  LDGSTS.E [R202+0x3800], [R200.64], P4 ;  /* 0x03800000c8ca7fae */ /* 0x0003e8000a121844 */
[----:B------:R1:W-:Y:S04]  /*1bcc0*/  LDGSTS.E [R202+0x3880], [R192.64], P2 ;  /* 0x03880000c0ca7fae */ /* 0x0003e80009121844 */
[----:B------:R-:W3:Y:S04]  /*1bcd0*/  LDL.64 R228, [R1+0x1738] ;  /* 0x0017380001e47983 */ /* 0x000ee80000100a00 */
[----:B-1----:R-:W3:Y:S04]  /*1bce0*/  LDL.64 R200, [R1+0x1768] ;  /* 0x0017680001c87983 */ /* 0x002ee80000100a00 */
[----:B------:R-:W3:Y:S04]  /*1bcf0*/  LDL.64 R192, [R1+0x1870] ;  /* 0x0018700001c07983 */ /* 0x000ee80000100a00 */
[----:B------:R-:W3:Y:S04]  /*1bd00*/  LDL.64 R226, [R1+0x1860] ;  /* 0x0018600001e27983 */ /* 0x000ee80000100a00 */
[----:B------:R-:W3:Y:S04]  /*1bd10*/  LDL.64 R224, [R1+0x1730] ;  /* 0x0017300001e07983 */ /* 0x000ee80000100a00 */
[----:B------:R1:W-:Y:S04]  /*1bd20*/  LDGSTS.E [R202+0x4000], [R198.64], P4 ;  /* 0x04000000c6ca7fae */ /* 0x0003e8000a121844 */
[----:B------:R-:W3:Y:S04]  /*1bd30*/  LDL.64 R222, [R1+0x1858] ;  /* 0x0018580001de7983 */ /* 0x000ee80000100a00 */
[----:B------:R-:W3:Y:S04]  /*1bd40*/  LDL.64 R220, [R1+0x1850] ;  /* 0x0018500001dc7983 */ /* 0x000ee80000100a00 */
[----:B-1----:R-:W3:Y:S04]  /*1bd50*/  LDL.64 R198, [R1+0x16e8] ;  /* 0x0016e80001c67983 */ /* 0x002ee80000100a00 */
[----:B------:R-:W3:Y:S04]  /*1bd60*/  LDL.64 R218, [R1+0x16e0] ;  /* 0x0016e00001da7983 */ /* 0x000ee80000100a00 */
[----:B------:R-:W3:Y:S04]  /*1bd70*/  LDL.64 R212, [R1+0x1848] ;  /* 0x0018480001d47983 */ /* 0x000ee80000100a00 */
[----:B------:R-:W3:Y:S04]  /*1bd80*/  LDL.64 R216, [R1+0x1840] ;  /* 0x0018400001d87983 */ /* 0x000ee80000100a00 */
[----:B------:R-:W3:Y:S01]  /*1bd90*/  LDL.64 R214, [R1+0x1640] ;  /* 0x0016400001d67983 */ /* 0x000ee20000100a00 */
[----:B------:R-:W-:Y:S01]  /*1bda0*/  LOP3.LUT R207, R202, 0x10, RZ, 0x3c, !PT ;  /* 0x00000010cacf7812 */ /* 0x000fe200078e3cff */
[----:B------:R-:W-:-:S02]  /*1bdb0*/  IMAD.SHL.U32 R250, R250, 0x4, RZ ;  /* 0x00000004fafa7824 */ /* 0x000fc400078e00ff */
[----:B------:R-:W3:Y:S01]  /*1bdc0*/  LDL.64 R244, [R1+0xcf0] ;  /* 0x000cf00001f47983 */ /* 0x000ee20000100a00 */
[C---:B------:R-:W-:Y:S02]  /*1bdd0*/  LOP3.LUT R206, R202.reuse, 0x30, RZ, 0x3c, !PT ;  /* 0x00000030cace7812 */ /* 0x040fe400078e3cff */
[----:B------:R-:W-:Y:S01]  /*1bde0*/  LOP3.LUT R203, R202, 0x50, RZ, 0x3c, !PT ;  /* 0x00000050cacb7812 */ /* 0x000fe200078e3cff */
[----:B------:R-:W3:Y:S04]  /*1bdf0*/  LDL.64 R246, [R1+0x1db0] ;  /* 0x001db00001f67983 */ /* 0x000ee80000100a00 */
[----:B----4-:R1:W-:Y:S04]  /*1be00*/  LDGSTS.E [R202+0x4080], [R194.64], P2 ;  /* 0x04080000c2ca7fae */ /* 0x0103e80009121844 */
[----:B-1----:R-:W4:Y:S04]  /*1be10*/  LDL.64 R194, [R1+0x1648] ;  /* 0x0016480001c27983 */ /* 0x002f280000100a00 */
[----:B------:R1:W-:Y:S04]  /*1be20*/  LDGSTS.E [R202+0x4800], [R208.64], P4 ;  /* 0x04800000d0ca7fae */ /* 0x0003e8000a121844 */
[----:B--2---:R2:W-:Y:S04]  /*1be30*/  LDGSTS.E [R202+0x4880], [R204.64], P2 ;  /* 0x04880000ccca7fae */ /* 0x0045e80009121844 */
[----:B------:R2:W-:Y:S04]  /*1be40*/  LDGSTS.E [R202+0x5000], [R242.64], P4 ;  /* 0x05000000f2ca7fae */ /* 0x0005e8000a121844 */
[----:B-1----:R-:W4:Y:S04]  /*1be50*/  LDL.64 R208, [R1+0x1838] ;  /* 0x0018380001d07983 */ /* 0x002f280000100a00 */
[----:B--2---:R-:W2:Y:S04]  /*1be60*/  LDL.64 R204, [R1+0xf28] ;  /* 0x000f280001cc7983 */ /* 0x004ea80000100a00 */
[----:B------:R-:W2:Y:S04]  /*1be70*/  LDL.64 R242, [R1+0xc90] ;  /* 0x000c900001f27983 */ /* 0x000ea80000100a00 */
[----:B------:R1:W-:Y:S04]  /*1be80*/  LDGSTS.E [R202+0x5080], [R210.64], P2 ;  /* 0x05080000d2ca7fae */ /* 0x0003e80009121844 */
[----:B---3--:R3:W-:Y:S04]  /*1be90*/  LDGSTS.E [R202+0x5800], [R196.64], P4 ;  /* 0x05800000c4ca7fae */ /* 0x0087e8000a121844 */
[----:B-1----:R-:W2:Y:S04]  /*1bea0*/  LDL.64 R210, [R1+0x1830] ;  /* 0x0018300001d27983 */ /* 0x002ea80000100a00 */
[----:B---3--:R-:W2:Y:S04]  /*1beb0*/  LDL.64 R196, [R1+0xf18] ;  /* 0x000f180001c47983 */ /* 0x008ea80000100a00 */
[----:B------:R1:W-:Y:S04]  /*1bec0*/  LDGSTS.E [R202+0x5880], [R200.64], P2 ;  /* 0x05880000c8ca7fae */ /* 0x0003e80009121844 */
[----:B------:R1:W-:Y:S04]  /*1bed0*/  LDGSTS.E [R202+0x6000], [R240.64], P4 ;  /* 0x06000000f0ca7fae */ /* 0x0003e8000a121844 */
[----:B------:R1:W-:Y:S04]  /*1bee0*/  LDGSTS.E [R202+0x6080], [R238.64], P2 ;  /* 0x06080000eeca7fae */ /* 0x0003e80009121844 */
[----:B-1----:R-:W2:Y:S04]  /*1bef0*/  LDL.64 R200, [R1+0x1828] ;  /* 0x0018280001c87983 */ /* 0x002ea80000100a00 */
[----:B------:R1:W-:Y:S04]  /*1bf00*/  LDGSTS.E [R202+0x6800], [R236.64], P4 ;  /* 0x06800000ecca7fae */ /* 0x0003e8000a121844 */
[----:B------:R1:W-:Y:S04]  /*1bf10*/  LDGSTS.E [R202+0x6880], [R234.64], P2 ;  /* 0x06880000eaca7fae */ /* 0x0003e80009121844 */
        /* <DEDUP_REMOVED lines=9> */
[----:B------:R1:W-:Y:S04]  /*1bfb0*/  LDGSTS.E [R202+0x9000], [R220.64], P4 ;  /* 0x09000000dcca7fae */ /* 0x0003e8000a121844 */
[----:B------:R1:W-:Y:S04]  /*1bfc0*/  LDGSTS.E [R202+0x9080], [R218.64], P2 ;  /* 0x09080000daca7fae */ /* 0x0003e80009121844 */
[----:B-1----:R-:W2:Y:S04]  /*1bfd0*/  LDL.64 R198, [R1+0x1820] ;  /* 0x0018200001c67983 */ /* 0x002ea80000100a00 */
[----:B------:R1:W-:Y:S04]  /*1bfe0*/  LDGSTS.E [R202+0x9800], [R212.64], P4 ;  /* 0x09800000d4ca7fae */ /* 0x0003e8000a121844 */
[----:B------:R-:W2:Y:S04]  /*1bff0*/  LDL.64 R240, [R1+0xbc0] ;  /* 0x000bc00001f07983 */ /* 0x000ea80000100a00 */
[----:B------:R-:W2:Y:S04]  /*1c000*/  LDL.64 R238, [R1+0x1800] ;  /* 0x0018000001ee7983 */ /* 0x000ea80000100a00 */
[----:B-1----:R-:W2:Y:S04]  /*1c010*/  LDL.64 R212, [R1+0xcd0] ;  /* 0x000cd00001d47983 */ /* 0x002ea80000100a00 */
[----:B------:R-:W2:Y:S04]  /*1c020*/  LDL.64 R236, [R1+0xb40] ;  /* 0x000b400001ec7983 */ /* 0x000ea80000100a00 */
        /* <DEDUP_REMOVED lines=9> */
[----:B----4-:R1:W-:Y:S04]  /*1c0c0*/  LDGSTS.E [R202+0x9880], [R194.64], P2 ;  /* 0x09880000c2ca7fae */ /* 0x0103e80009121844 */
[----:B------:R4:W-:Y:S04]  /*1c0d0*/  LDGSTS.E [R202+0xa000], [R216.64], P4 ;  /* 0x0a000000d8ca7fae */ /* 0x0009e8000a121844 */
[----:B------:R2:W-:Y:S04]  /*1c0e0*/  LDGSTS.E [R202+0xa080], [R214.64], P2 ;  /* 0x0a080000d6ca7fae */ /* 0x0005e80009121844 */
[----:B-1----:R-:W3:Y:S04]  /*1c0f0*/  LDL.64 R194, [R1+0x1818] ;  /* 0x0018180001c27983 */ /* 0x002ee80000100a00 */
[----:B------:R1:W-:Y:S04]  /*1c100*/  LDGSTS.E [R202+0xa800], [R208.64], P4 ;  /* 0x0a800000d0ca7fae */ /* 0x0003e8000a121844 */
[----:B--2---:R2:W-:Y:S04]  /*1c110*/  LDGSTS.E [R202+0xa880], [R204.64], P2 ;  /* 0x0a880000ccca7fae */ /* 0x0045e80009121844 */
[----:B----4-:R-:W4:Y:S04]  /*1c120*/  LDL.64 R216, [R1+0xc98] ;  /* 0x000c980001d87983 */ /* 0x010f280000100a00 */
[----:B-1----:R-:W4:Y:S04]  /*1c130*/  LDL.64 R208, [R1+0x1810] ;  /* 0x0018100001d07983 */ /* 0x002f280000100a00 */
[----:B--2---:R-:W3:Y:S04]  /*1c140*/  LDL.64 R204, [R1+0xbd0] ;  /* 0x000bd00001cc7983 */ /* 0x004ee80000100a00 */
[----:B------:R-:W3:Y:S04]  /*1c150*/  LDL.64 R214, [R1+0x1910] ;  /* 0x0019100001d67983 */ /* 0x000ee80000100a00 */
[----:B------:R1:W-:Y:S04]  /*1c160*/  LDGSTS.E [R202+0xb000], [R210.64], P4 ;  /* 0x0b000000d2ca7fae */ /* 0x0003e8000a121844 */
[----:B------:R1:W-:Y:S04]  /*1c170*/  LDGSTS.E [R202+0xb080], [R196.64], P2 ;  /* 0x0b080000c4ca7fae */ /* 0x0003e80009121844 */
[----:B-1----:R-:W3:Y:S04]  /*1c180*/  LDL.64 R210, [R1+0xbc8] ;  /* 0x000bc80001d27983 */ /* 0x002ee80000100a00 */
[----:B------:R-:W3:Y:S04]  /*1c190*/  LDL.64 R196, [R1+0x1808] ;  /* 0x0018080001c47983 */ /* 0x000ee80000100a00 */
[----:B------:R1:W-:Y:S04]  /*1c1a0*/  LDGSTS.E [R202+0xb800], [R200.64], P4 ;  /* 0x0b800000c8ca7fae */ /* 0x0003e8000a121844 */
[----:B-1----:R-:W3:Y:S04]  /*1c1b0*/  LDL.64 R200, [R1+0xb30] ;  /* 0x000b300001c87983 */ /* 0x002ee80000100a00 */
[----:B------:R1:W-:Y:S04]  /*1c1c0*/  LDGSTS.E [R202+0xb880], [R192.64], P2 ;  /* 0x0b880000c0ca7fae */ /* 0x0003e80009121844 */
[----:B-1----:R-:W3:Y:S04]  /*1c1d0*/  LDL.64 R192, [R1+0x18c0] ;  /* 0x0018c00001c07983 */ /* 0x002ee80000100a00 */
[----:B------:R1:W-:Y:S04]  /*1c1e0*/  LDGSTS.E [R202+0xc000], [R198.64], P4 ;  /* 0x0c000000c6ca7fae */ /* 0x0003e8000a121844 */
[----:B-1----:R-:W3:Y:S04]  /*1c1f0*/  LDL.64 R198, [R1+0x1900] ;  /* 0x0019000001c67983 */ /* 0x002ee80000100a00 */
[----:B------:R1:W-:Y:S04]  /*1c200*/  LDGSTS.E [R202+0xc080], [R212.64], P2 ;  /* 0x0c080000d4ca7fae */ /* 0x0003e80009121844 */
[----:B-1----:R-:W3:Y:S04]  /*1c210*/  LDL.64 R212, [R1+0xe00] ;  /* 0x000e000001d47983 */ /* 0x002ee80000100a00 */
[----:B---3--:R1:W-:Y:S04]  /*1c220*/  LDGSTS.E [R202+0xc800], [R194.64], P4 ;  /* 0x0c800000c2ca7fae */ /* 0x0083e8000a121844 */
[----:B------:R3:W-:Y:S04]  /*1c230*/  LDGSTS.E [R202+0xc880], [R242.64], P2 ;  /* 0x0c880000f2ca7fae */ /* 0x0007e80009121844 */
[----:B-1----:R-:W2:Y:S04]  /*1c240*/  LDL.64 R194, [R1+0x1948] ;  /* 0x0019480001c27983 */ /* 0x002ea80000100a00 */
[----:B----4-:R1:W-:Y:S04]  /*1c250*/  LDGSTS.E [R202+0xd000], [R208.64], P4 ;  /* 0x0d000000d0ca7fae */ /* 0x0103e8000a121844 */
[----:B---3--:R3:W-:Y:S04]  /*1c260*/  LDGSTS.E [R202+0xd080], [R204.64], P2 ;  /* 0x0d080000ccca7fae */ /* 0x0087e80009121844 */
[----:B------:R-:W4:Y:S04]  /*1c270*/  LDL.64 R242, [R1+0x19b8] ;  /* 0x0019b80001f27983 */ /* 0x000f280000100a00 */
[----:B-1----:R-:W4:Y:S04]  /*1c280*/  LDL.64 R208, [R1+0xdf0] ;  /* 0x000df00001d07983 */ /* 0x002f280000100a00 */
[----:B---3--:R-:W3:Y:S04]  /*1c290*/  LDL.64 R204, [R1+0x1958] ;  /* 0x0019580001cc7983 */ /* 0x008ee80000100a00 */
[----:B------:R1:W-:Y:S04]  /*1c2a0*/  LDGSTS.E [R202+0xd800], [R196.64], P4 ;  /* 0x0d800000c4ca7fae */ /* 0x0003e8000a121844 */
[----:B------:R1:W-:Y:S04]  /*1c2b0*/  LDGSTS.E [R202+0xd880], [R240.64], P2 ;  /* 0x0d880000f0ca7fae */ /* 0x0003e80009121844 */
[----:B------:R1:W-:Y:S04]  /*1c2c0*/  LDGSTS.E [R202+0xe000], [R238.64], P4 ;  /* 0x0e000000eeca7fae */ /* 0x0003e8000a121844 */
[----:B-1----:R-:W3:Y:S04]  /*1c2d0*/  LDL.64 R196, [R1+0xd38] ;  /* 0x000d380001c47983 */ /* 0x002ee80000100a00 */
[----:B------:R1:W-:Y:S04]  /*1c2e0*/  LDGSTS.E [R202+0xe080], [R236.64], P2 ;  /* 0x0e080000ecca7fae */ /* 0x0003e80009121844 */
[----:B------:R1:W-:Y:S04]  /*1c2f0*/  LDGSTS.E [R202+0xe800], [R234.64], P4 ;  /* 0x0e800000eaca7fae */ /* 0x0003e8000a121844 */
[----:B------:R1:W-:Y:S04]  /*1c300*/  LDGSTS.E [R202+0xe880], [R200.64], P2 ;  /* 0x0e880000c8ca7fae */ /* 0x0003e80009121844 */
        /* <DEDUP_REMOVED lines=14> */
[----:B-1----:R-:W3:Y:S04]  /*1c3f0*/  LDL.64 R210, [R1+0x1980] ;  /* 0x0019800001d27983 */ /* 0x002ee80000100a00 */
[----:B------:R-:W3:Y:S04]  /*1c400*/  LDL.64 R198, [R1+0xce8] ;  /* 0x000ce80001c67983 */ /* 0x000ee80000100a00 */
[----:B------:R1:W-:Y:S04]  /*1c410*/  LDGSTS.E [R207+0x2100], [R214.64], P4 ;  /* 0x02100000d6cf7fae */ /* 0x0003e8000a121844 */
[----:B------:R1:W-:Y:S04]  /*1c420*/  LDGSTS.E [R207+0x2180], [R212.64], P2 ;  /* 0x02180000d4cf7fae */ /* 0x0003e80009121844 */
[----:B------:R-:W3:Y:S04]  /*1c430*/  LDL.64 R240, [R1+0x1a20] ;  /* 0x001a200001f07983 */ /* 0x000ee80000100a00 */
[----:B------:R-:W3:Y:S04]  /*1c440*/  LDL.64 R238, [R1+0xca8] ;  /* 0x000ca80001ee7983 */ /* 0x000ee80000100a00 */
[----:B-1----:R-:W3:Y:S04]  /*1c450*/  LDL.64 R212, [R1+0xcc8] ;  /* 0x000cc80001d47983 */ /* 0x002ee80000100a00 */
[----:B------:R-:W3:Y:S04]  /*1c460*/  LDL.64 R236, [R1+0x1d60] ;  /* 0x001d600001ec7983 */ /* 0x000ee80000100a00 */
        /* <DEDUP_REMOVED lines=11> */
[----:B--2---:R1:W-:Y:S04]  /*1c520*/  LDGSTS.E [R207+0x2900], [R194.64], P4 ;  /* 0x02900000c2cf7fae */ /* 0x0043e8000a121844 */
[----:B-1----:R-:W2:Y:S04]  /*1c530*/  LDL.64 R194, [R1+0x19d0] ;  /* 0x0019d00001c27983 */ /* 0x002ea80000100a00 */
[----:B----4-:R1:W-:Y:S04]  /*1c540*/  LDGSTS.E [R207+0x2980], [R208.64], P2 ;  /* 0x02980000d0cf7fae */ /* 0x0103e80009121844 */
[----:B---3--:R3:W-:Y:S04]  /*1c550*/  LDGSTS.E [R207+0x3100], [R204.64], P4 ;  /* 0x03100000cccf7fae */ /* 0x0087e8000a121844 */
[----:B-1----:R-:W4:Y:S04]  /*1c560*/  LDL.64 R208, [R1+0xcb8] ;  /* 0x000cb80001d07983 */ /* 0x002f280000100a00 */
[----:B---3--:R-:W3:Y:S04]  /*1c570*/  LDL.64 R204, [R1+0x1d00] ;  /* 0x001d000001cc7983 */ /* 0x008ee80000100a00 */
[----:B------:R1:W-:Y:S04]  /*1c580*/  LDGSTS.E [R207+0x3180], [R196.64], P2 ;  /* 0x03180000c4cf7fae */ /* 0x0003e80009121844 */
[----:B-1----:R-:W3:Y:S04]  /*1c590*/  LDL.64 R196, [R1+0x1d50] ;  /* 0x001d500001c47983 */ /* 0x002ee80000100a00 */
[----:B------:R1:W-:Y:S04]  /*1c5a0*/  LDGSTS.E [R207+0x3900], [R200.64], P4 ;  /* 0x03900000c8cf7fae */ /* 0x0003e8000a121844 */
[----:B-1----:R-:W3:Y:S04]  /*1c5b0*/  LDL.64 R200, [R1+0xc38] ;  /* 0x000c380001c87983 */ /* 0x002ee80000100a00 */
[----:B------:R1:W-:Y:S04]  /*1c5c0*/  LDGSTS.E [R207+0x3980], [R192.64], P2 ;  /* 0x03980000c0cf7fae */ /* 0x0003e80009121844 */
[----:B-1----:R-:W3:Y:S04]  /*1c5d0*/  LDL.64 R192, [R1+0xc18] ;  /* 0x000c180001c07983 */ /* 0x002ee80000100a00 */
[----:B------:R1:W-:Y:S04]  /*1c5e0*/  LDGSTS.E [R207+0x4100], [R210.64], P4 ;  /* 0x04100000d2cf7fae */ /* 0x0003e8000a121844 */
[----:B------:R1:W-:Y:S04]  /*1c5f0*/  LDGSTS.E [R207+0x4180], [R198.64], P2 ;  /* 0x04180000c6cf7fae */ /* 0x0003e80009121844 */
[----:B------:R1:W-:Y:S04]  /*1c600*/  LDGSTS.E [R207+0x4900], [R242.64], P4 ;  /* 0x04900000f2cf7fae */ /* 0x0003e8000a121844 */
[----:B-1----:R-:W3:Y:S04]  /*1c610*/  LDL.64 R210, [R1+0x1ce0] ;  /* 0x001ce00001d27983 */ /* 0x002ee80000100a00 */
[----:B------:R-:W3:Y:S04]  /*1c620*/  LDL.64 R198, [R1+0xbf8] ;  /* 0x000bf80001c67983 */ /* 0x000ee80000100a00 */
[----:B------:R-:W3:Y:S04]  /*1c630*/  LDL.64 R242, [R1+0xb88] ;  /* 0x000b880001f27983 */ /* 0x000ee80000100a00 */
[----:B------:R1:W-:Y:S04]  /*1c640*/  LDGSTS.E [R207+0x4980], [R212.64], P2 ;  /* 0x04980000d4cf7fae */ /* 0x0003e80009121844 */
[----:B-1----:R-:W3:Y:S04]  /*1c650*/  LDL.64 R212, [R1+0x1cd0] ;  /* 0x001cd00001d47983 */ /* 0x002ee80000100a00 */
[----:B--2---:R1:W-:Y:S04]  /*1c660*/  LDGSTS.E [R207+0x5100], [R194.64], P4 ;  /* 0x05100000c2cf7fae */ /* 0x0043e8000a121844 */
[----:B-1----:R-:W2:Y:S04]  /*1c670*/  LDL.64 R194, [R1+0xbe8] ;  /* 0x000be80001c27983 */ /* 0x002ea80000100a00 */
[----:B----4-:R1:W-:Y:S04]  /*1c680*/  LDGSTS.E [R207+0x5180], [R208.64], P2 ;  /* 0x05180000d0cf7fae */ /* 0x0103e80009121844 */
[----:B------:R4:W-:Y:S04]  /*1c690*/  LDGSTS.E [R207+0x5900], [R240.64], P4 ;  /* 0x05900000f0cf7fae */ /* 0x0009e8000a121844 */
[----:B------:R1:W-:Y:S04]  /*1c6a0*/  LDGSTS.E [R207+0x5980], [R238.64], P2 ;  /* 0x05980000eecf7fae */ /* 0x0003e80009121844 */
[----:B------:R3:W-:Y:S04]  /*1c6b0*/  LDGSTS.E [R207+0x6100], [R236.64], P4 ;  /* 0x06100000eccf7fae */ /* 0x0007e8000a121844 */
[----:B------:R3:W-:Y:S04]  /*1c6c0*/  LDGSTS.E [R207+0x6180], [R234.64], P2 ;  /* 0x06180000eacf7fae */ /* 0x0007e80009121844 */
[----:B-1----:R-:W2:Y:S04]  /*1c6d0*/  LDL.64 R208, [R1+0x1cc0] ;  /* 0x001cc00001d07983 */ /* 0x002ea80000100a00 */
[----:B----4-:R-:W4:Y:S04]  /*1c6e0*/  LDL.64 R240, [R1+0xb68] ;  /* 0x000b680001f07983 */ /* 0x010f280000100a00 */
[----:B---3--:R1:W-:Y:S04]  /*1c6f0*/  LDGSTS.E [R207+0x6900], [R196.64], P4 ;  /* 0x06900000c4cf7fae */ /* 0x0083e8000a121844 */
[----:B------:R3:W-:Y:S04]  /*1c700*/  LDGSTS.E [R207+0x6980], [R232.64], P2 ;  /* 0x06980000e8cf7fae */ /* 0x0007e80009121844 */
[----:B------:R3:W-:Y:S04]  /*1c710*/  LDGSTS.E [R207+0x7100], [R230.64], P4 ;  /* 0x07100000e6cf7fae */ /* 0x0007e8000a121844 */
[----:B-1----:R-:W4:Y:S04]  /*1c720*/  LDL.64 R196, [R1+0xba8] ;  /* 0x000ba80001c47983 */ /* 0x002f280000100a00 */
[----:B------:R1:W-:Y:S04]  /*1c730*/  LDGSTS.E [R207+0x7180], [R228.64], P2 ;  /* 0x07180000e4cf7fae */ /* 0x0003e80009121844 */
[----:B------:R1:W-:Y:S04]  /*1c740*/  LDGSTS.E [R207+0x7900], [R226.64], P4 ;  /* 0x07900000e2cf7fae */ /* 0x0003e8000a121844 */
[----:B------:R1:W-:Y:S04]  /*1c750*/  LDGSTS.E [R207+0x7980], [R224.64], P2 ;  /* 0x07980000e0cf7fae */ /* 0x0003e80009121844 */
[----:B------:R1:W-:Y:S04]  /*1c760*/  LDGSTS.E [R207+0x8100], [R222.64], P4 ;  /* 0x08100000decf7fae */ /* 0x0003e8000a121844 */
[----:B------:R1:W-:Y:S04]  /*1c770*/  LDGSTS.E [R207+0x8180], [R200.64], P2 ;  /* 0x08180000c8cf7fae */ /* 0x0003e80009121844 */
[----:B------:R3:W-:Y:S04]  /*1c780*/  LDGSTS.E [R207+0x8900], [R220.64], P4 ;  /* 0x08900000dccf7fae */ /* 0x0007e8000a121844 */
[----:B------:R3:W-:Y:S04]  /*1c790*/  LDGSTS.E [R207+0x8980], [R218.64], P2 ;  /* 0x08980000dacf7fae */ /* 0x0007e80009121844 */
[----:B-1----:R-:W4:Y:S04]  /*1c7a0*/  LDL.64 R200, [R1+0x1cb0] ;  /* 0x001cb00001c87983 */ /* 0x002f280000100a00 */
[----:B------:R1:W-:Y:S04]  /*1c7b0*/  LDGSTS.E [R207+0x9100], [R204.64], P4 ;  /* 0x09100000cccf7fae */ /* 0x0003e8000a121844 */
[----:B------:R-:W4:Y:S04]  /*1c7c0*/  LDL.64 R238, [R1+0x1c70] ;  /* 0x001c700001ee7983 */ /* 0x000f280000100a00 */
[----:B------:R1:W-:Y:S04]  /*1c7d0*/  LDGSTS.E [R207+0x9180], [R192.64], P2 ;  /* 0x09180000c0cf7fae */ /* 0x0003e80009121844 */
[----:B-1----:R-:W4:Y:S04]  /*1c7e0*/  LDL.64 R204, [R1+0xb98] ;  /* 0x000b980001cc7983 */ /* 0x002f280000100a00 */
[----:B------:R1:W-:Y:S04]  /*1c7f0*/  LDGSTS.E [R207+0x9900], [R216.64], P4 ;  /* 0x09900000d8cf7fae */ /* 0x0003e8000a121844 */
[----:B------:R-:W4:Y:S04]  /*1c800*/  LDL.64 R192, [R1+0x1ca0] ;  /* 0x001ca00001c07983 */ /* 0x000f280000100a00 */
[----:B------:R1:W-:Y:S04]  /*1c810*/  LDGSTS.E [R207+0x9980], [R214.64], P2 ;  /* 0x09980000d6cf7fae */ /* 0x0003e80009121844 */
[----:B------:R1:W-:Y:S04]  /*1c820*/  LDGSTS.E [R207+0xa100], [R210.64], P4 ;  /* 0x0a100000d2cf7fae */ /* 0x0003e8000a121844 */
[----:B------:R1:W-:Y:S04]  /*1c830*/  LDGSTS.E [R207+0xa180], [R198.64], P2 ;  /* 0x0a180000c6cf7fae */ /* 0x0003e80009121844 */
[----:B------:R-:W4:Y:S04]  /*1c840*/  LDL.64 R236, [R1+0xac8] ;  /* 0x000ac80001ec7983 */ /* 0x000f280000100a00 */
[----:B-1----:R-:W4:Y:S04]  /*1c850*/  LDL.64 R210, [R1+0x1c90] ;  /* 0x001c900001d27983 */ /* 0x002f280000100a00 */
[----:B------:R-:W4:Y:S04]  /*1c860*/  LDL.64 R198, [R1+0xb78] ;  /* 0x000b780001c67983 */ /* 0x000f280000100a00 */
[----:B------:R1:W-:Y:S04]  /*1c870*/  LDGSTS.E [R207+0xa900], [R212.64], P4 ;  /* 0x0a900000d4cf7fae */ /* 0x0003e8000a121844 */
[----:B------:R-:W4:Y:S04]  /*1c880*/  LDL.64 R234, [R1+0x1c60] ;  /* 0x001c600001ea7983 */ /* 0x000f280000100a00 */
[----:B---3--:R-:W3:Y:S04]  /*1c890*/  LDL.64 R232, [R1+0xab8] ;  /* 0x000ab80001e87983 */ /* 0x008ee80000100a00 */
        /* <DEDUP_REMOVED lines=9> */
[----:B-1----:R-:W3:Y:S04]  /*1c930*/  LDL.64 R212, [R1+0x1908] ;  /* 0x0019080001d47983 */ /* 0x002ee80000100a00 */
[----:B--2---:R1:W-:Y:S04]  /*1c940*/  LDGSTS.E [R207+0xa980], [R194.64], P2 ;  /* 0x0a980000c2cf7fae */ /* 0x0043e80009121844 */
[----:B-1----:R-:W2:Y:S04]  /*1c950*/  LDL.64 R194, [R1+0x1c80] ;  /* 0x001c800001c27983 */ /* 0x002ea80000100a00 */
[----:B------:R1:W-:Y:S04]  /*1c960*/  LDGSTS.E [R207+0xb100], [R208.64], P4 ;  /* 0x0b100000d0cf7fae */ /* 0x0003e8000a121844 */
[----:B-1----:R-:W3:Y:S04]  /*1c970*/  LDL.64 R208, [R1+0xb48] ;  /* 0x000b480001d07983 */ /* 0x002ee80000100a00 */
[----:B----4-:R1:W-:Y:S04]  /*1c980*/  LDGSTS.E [R207+0xb180], [R196.64], P2 ;  /* 0x0b180000c4cf7fae */ /* 0x0103e80009121844 */
[----:B-1----:R-:W2:Y:S04]  /*1c990*/  LDL.64 R196, [R1+0x18b8] ;  /* 0x0018b80001c47983 */ /* 0x002ea80000100a00 */
[----:B------:R1:W-:Y:S04]  /*1c9a0*/  LDGSTS.E [R207+0xb900], [R200.64], P4 ;  /* 0x0b900000c8cf7fae */ /* 0x0003e8000a121844 */
[----:B-1----:R-:W2:Y:S04]  /*1c9b0*/  LDL.64 R200, [R1+0x18f8] ;  /* 0x0018f80001c87983 */ /* 0x002ea80000100a00 */
[----:B------:R1:W-:Y:S04]  /*1c9c0*/  LDGSTS.E [R207+0xb980], [R204.64], P2 ;  /* 0x0b980000cccf7fae */ /* 0x0003e80009121844 */
[----:B------:R1:W-:Y:S04]  /*1c9d0*/  LDGSTS.E [R207+0xc100], [R192.64], P4 ;  /* 0x0c100000c0cf7fae */ /* 0x0003e8000a121844 */
[----:B-1----:R-:W2:Y:S04]  /*1c9e0*/  LDL.64 R204, [R1+0xcd8] ;  /* 0x000cd80001cc7983 */ /* 0x002ea80000100a00 */
[----:B------:R1:W-:Y:S04]  /*1c9f0*/  LDGSTS.E [R207+0xc180], [R242.64], P2 ;  /* 0x0c180000f2cf7fae */ /* 0x0003e80009121844 */
[----:B------:R-:W2:Y:S04]  /*1ca00*/  LDL.64 R192, [R1+0x1918] ;  /* 0x0019180001c07983 */ /* 0x000ea80000100a00 */
[----:B------:R1:W-:Y:S04]  /*1ca10*/  LDGSTS.E [R207+0xc900], [R210.64], P4 ;  /* 0x0c900000d2cf7fae */ /* 0x0003e8000a121844 */
[----:B------:R1:W-:Y:S01]  /*1ca20*/  LDGSTS.E [R207+0xc980], [R198.64], P2 ;  /* 0x0c980000c6cf7fae */ /* 0x0003e20009121844 */
[----:B------:R-:W-:-:S03]  /*1ca30*/  LOP3.LUT R250, R250, 0x20, RZ, 0x3c, !PT ;  /* 0x00000020fafa7812 */ /* 0x000fc600078e3cff */
[----:B-1----:R-:W2:Y:S04]  /*1ca40*/  LDL.64 R242, [R1+0xcc0] ;  /* 0x000cc00001f27983 */ /* 0x002ea80000100a00 */
[----:B------:R-:W2:Y:S04]  /*1ca50*/  LDL.64 R210, [R1+0xe08] ;  /* 0x000e080001d27983 */ /* 0x000ea80000100a00 */
[----:B------:R-:W2:Y:S04]  /*1ca60*/  LDL.64 R198, [R1+0x1950] ;  /* 0x0019500001c67983 */ /* 0x000ea80000100a00 */
[----:B--2---:R1:W-:Y:S04]  /*1ca70*/  LDGSTS.E [R207+0xd100], [R194.64], P4 ;  /* 0x0d100000c2cf7fae */ /* 0x0043e8000a121844 */
[----:B------:R2:W-:Y:S04]  /*1ca80*/  LDGSTS.E [R207+0xd180], [R240.64], P2 ;  /* 0x0d180000f0cf7fae */ /* 0x0005e80009121844 */
[----:B------:R2:W-:Y:S04]  /*1ca90*/  LDGSTS.E [R207+0xd900], [R238.64], P4 ;  /* 0x0d900000eecf7fae */ /* 0x0005e8000a121844 */
[----:B-1----:R-:W4:Y:S04]  /*1caa0*/  LDL.64 R194, [R1+0xdf8] ;  /* 0x000df80001c27983 */ /* 0x002f280000100a00 */
[----:B------:R1:W-:Y:S04]  /*1cab0*/  LDGSTS.E [R207+0xd980], [R236.64], P2 ;  /* 0x0d980000eccf7fae */ /* 0x0003e80009121844 */
[----:B------:R1:W-:Y:S04]  /*1cac0*/  LDGSTS.E [R207+0xe100], [R234.64], P4 ;  /* 0x0e100000eacf7fae */ /* 0x0003e8000a121844 */
[----:B---3--:R3:W-:Y:S04]  /*1cad0*/  LDGSTS.E [R207+0xe180], [R232.64], P2 ;  /* 0x0e180000e8cf7fae */ /* 0x0087e80009121844 */
[----:B------:R1:W-:Y:S04]  /*1cae0*/  LDGSTS.E [R207+0xe900], [R230.64], P4 ;  /* 0x0e900000e6cf7fae */ /* 0x0003e8000a121844 */
[----:B------:R1:W-:Y:S04]  /*1caf0*/  LDGSTS.E [R207+0xe980], [R228.64], P2 ;  /* 0x0e980000e4cf7fae */ /* 0x0003e80009121844 */
[----:B------:R1:W-:Y:S04]  /*1cb00*/  LDGSTS.E [R207+0xf100], [R226.64], P4 ;  /* 0x0f100000e2cf7fae */ /* 0x0003e8000a121844 */
[----:B------:R1:W-:Y:S04]  /*1cb10*/  LDGSTS.E [R207+0xf180], [R224.64], P2 ;  /* 0x0f180000e0cf7fae */ /* 0x0003e80009121844 */
[----:B------:R1:W-:Y:S04]  /*1cb20*/  LDGSTS.E [R207+0xf900], [R222.64], P4 ;  /* 0x0f900000decf7fae */ /* 0x0003e8000a121844 */
[----:B------:R1:W-:Y:S04]  /*1cb30*/  LDGSTS.E [R207+0xf980], [R220.64], P2 ;  /* 0x0f980000dccf7fae */ /* 0x0003e80009121844 */
[----:B--2---:R2:W-:Y:S04]  /*1cb40*/  LDGSTS.E [R250+0x200], [R196.64], P4 ;  /* 0x00200000c4fa7fae */ /* 0x0045e8000a121844 */
[----:B------:R1:W-:Y:S04]  /*1cb50*/  LDGSTS.E [R250+0x280], [R218.64], P2 ;  /* 0x00280000dafa7fae */ /* 0x0003e80009121844 */
[----:B------:R1:W-:Y:S04]  /*1cb60*/  LDGSTS.E [R250+0xa00], [R216.64], P4 ;  /* 0x00a00000d8fa7fae */ /* 0x0003e8000a121844 */
[----:B--2---:R-:W2:Y:S04]  /*1cb70*/  LDL.64 R196, [R1+0x1960] ;  /* 0x0019600001c47983 */ /* 0x004ea80000100a00 */
[----:B------:R1:W-:Y:S04]  /*1cb80*/  LDGSTS.E [R250+0xa80], [R208.64], P2 ;  /* 0x00a80000d0fa7fae */ /* 0x0003e80009121844 */
[----:B------:R-:W2:Y:S04]  /*1cb90*/  LDL.64 R240, [R1+0x19e0] ;  /* 0x0019e00001f07983 */ /* 0x000ea80000100a00 */
[----:B------:R3:W-:Y:S04]  /*1cba0*/  LDGSTS.E [R250+0x1200], [R200.64], P4 ;  /* 0x01200000c8fa7fae */ /* 0x0007e8000a121844 */
[----:B-1----:R-:W2:Y:S04]  /*1cbb0*/  LDL.64 R208, [R1+0xd30] ;  /* 0x000d300001d07983 */ /* 0x002ea80000100a00 */
[----:B------:R1:W-:Y:S04]  /*1cbc0*/  LDGSTS.E [R250+0x1280], [R214.64], P2 ;  /* 0x01280000d6fa7fae */ /* 0x0003e80009121844 */
[----:B---3--:R-:W3:Y:S04]  /*1cbd0*/  LDL.64 R200, [R1+0x1970] ;  /* 0x0019700001c87983 */ /* 0x008ee80000100a00 */
[----:B------:R1:W-:Y:S04]  /*1cbe0*/  LDGSTS.E [R250+0x1a00], [R212.64], P4 ;  /* 0x01a00000d4fa7fae */ /* 0x0003e8000a121844 */
[----:B------:R1:W-:Y:S04]  /*1cbf0*/  LDGSTS.E [R250+0x1a80], [R204.64], P2 ;  /* 0x01a80000ccfa7fae */ /* 0x0003e80009121844 */
[----:B------:R1:W-:Y:S04]  /*1cc00*/  LDGSTS.E [R250+0x2200], [R192.64], P4 ;  /* 0x02200000c0fa7fae */ /* 0x0003e8000a121844 */
[----:B------:R-:W3:Y:S04]  /*1cc10*/  LDL.64 R238, [R1+0xcb0] ;  /* 0x000cb00001ee7983 */ /* 0x000ee80000100a00 */
[----:B-1----:R-:W3:Y:S04]  /*1cc20*/  LDL.64 R204, [R1+0x1990] ;  /* 0x0019900001cc7983 */ /* 0x002ee80000100a00 */
[----:B------:R-:W3:Y:S04]  /*1cc30*/  LDL.64 R192, [R1+0xce0] ;  /* 0x000ce00001c07983 */ /* 0x000ee80000100a00 */
        /* <DEDUP_REMOVED lines=17> */
[----:B----4-:R1:W-:Y:S04]  /*1cd50*/  LDGSTS.E [R250+0x2a80], [R194.64], P2 ;  /* 0x02a80000c2fa7fae */ /* 0x0103e80009121844 */
[----:B-1----:R-:W4:Y:S04]  /*1cd60*/  LDL.64 R194, [R1+0xc40] ;  /* 0x000c400001c27983 */ /* 0x002f280000100a00 */
[----:B--2---:R1:W-:Y:S04]  /*1cd70*/  LDGSTS.E [R250+0x3200], [R196.64], P4 ;  /* 0x03200000c4fa7fae */ /* 0x0043e8000a121844 */
[----:B-1----:R-:W2:Y:S04]  /*1cd80*/  LDL.64 R196, [R1+0xc20] ;  /* 0x000c200001c47983 */ /* 0x002ea80000100a00 */
[----:B------:R1:W-:Y:S04]  /*1cd90*/  LDGSTS.E [R250+0x3280], [R208.64], P2 ;  /* 0x03280000d0fa7fae */ /* 0x0003e80009121844 */
[----:B---3--:R3:W-:Y:S04]  /*1cda0*/  LDGSTS.E [R250+0x3a00], [R200.64], P4 ;  /* 0x03a00000c8fa7fae */ /* 0x0087e8000a121844 */
[----:B-1----:R-:W2:Y:S04]  /*1cdb0*/  LDL.64 R208, [R1+0x1ce8] ;  /* 0x001ce80001d07983 */ /* 0x002ea80000100a00 */
[----:B------:R1:W-:Y:S04]  /*1cdc0*/  LDGSTS.E [R250+0x3a80], [R244.64], P2 ;  /* 0x03a80000f4fa7fae */ /* 0x0003e80009121844 */
[----:B---3--:R-:W3:Y:S04]  /*1cdd0*/  LDL.64 R200, [R1+0xc00] ;  /* 0x000c000001c87983 */ /* 0x008ee80000100a00 */
[----:B------:R1:W-:Y:S04]  /*1cde0*/  LDGSTS.E [R250+0x4200], [R204.64], P4 ;  /* 0x04200000ccfa7fae */ /* 0x0003e8000a121844 */
[----:B------:R1:W-:Y:S04]  /*1cdf0*/  LDGSTS.E [R250+0x4280], [R192.64], P2 ;  /* 0x04280000c0fa7fae */ /* 0x0003e80009121844 */
[----:B-1----:R-:W3:Y:S04]  /*1ce00*/  LDL.64 R244, [R1+0x1ca8] ;  /* 0x001ca80001f47983 */ /* 0x002ee80000100a00 */
[----:B------:R-:W3:Y:S04]  /*1ce10*/  LDL.64 R204, [R1+0x1cd8] ;  /* 0x001cd80001cc7983 */ /* 0x000ee80000100a00 */
[----:B------:R-:W3:Y:S04]  /*1ce20*/  LDL.64 R192, [R1+0xbf0] ;  /* 0x000bf00001c07983 */ /* 0x000ee80000100a00 */
[----:B------:R1:W-:Y:S04]  /*1ce30*/  LDGSTS.E [R250+0x4a00], [R198.64], P4 ;  /* 0x04a00000c6fa7fae */ /* 0x0003e8000a121844 */
        /* <DEDUP_REMOVED lines=23> */
[----:B------:R-:W3:Y:S04]  /*1cfb0*/  LDL.64 R222, [R1+0x1c38] ;  /* 0x001c380001de7983 */ /* 0x000ee80000100a00 */
[----:B------:R-:W3:Y:S04]  /*1cfc0*/  LDL.64 R220, [R1+0xa90] ;  /* 0x000a900001dc7983 */ /* 0x000ee80000100a00 */
[----:B----4-:R1:W-:Y:S04]  /*1cfd0*/  LDGSTS.E [R250+0x7a80], [R194.64], P2 ;  /* 0x07a80000c2fa7fae */ /* 0x0103e80009121844 */
[----:B------:R4:W-:Y:S04]  /*1cfe0*/  LDGSTS.E [R250+0x8200], [R218.64], P4 ;  /* 0x08200000dafa7fae */ /* 0x0009e8000a121844 */
[----:B------:R4:W-:Y:S04]  /*1cff0*/  LDGSTS.E [R250+0x8280], [R216.64], P2 ;  /* 0x08280000d8fa7fae */ /* 0x0009e80009121844 */
[----:B-1----:R-:W3:Y:S04]  /*1d000*/  LDL.64 R194, [R1+0xbe0] ;  /* 0x000be00001c27983 */ /* 0x002ee80000100a00 */
[----:B------:R1:W-:Y:S04]  /*1d010*/  LDGSTS.E [R250+0x8a00], [R210.64], P4 ;  /* 0x08a00000d2fa7fae */ /* 0x0003e8000a121844 */
[----:B----4-:R-:W4:Y:S04]  /*1d020*/  LDL.64 R218, [R1+0xa80] ;  /* 0x000a800001da7983 */ /* 0x010f280000100a00 */
[----:B------:R-:W4:Y:S04]  /*1d030*/  LDL.64 R216, [R1+0x1d70] ;  /* 0x001d700001d87983 */ /* 0x000f280000100a00 */
[----:B-1----:R-:W4:Y:S04]  /*1d040*/  LDL.64 R210, [R1+0x1cb8] ;  /* 0x001cb80001d27983 */ /* 0x002f280000100a00 */
[----:B--2---:R1:W-:Y:S04]  /*1d050*/  LDGSTS.E [R250+0x8a80], [R196.64], P2 ;  /* 0x08a80000c4fa7fae */ /* 0x0043e80009121844 */
[----:B------:R2:W-:Y:S04]  /*1d060*/  LDGSTS.E [R250+0x9200], [R214.64], P4 ;  /* 0x09200000d6fa7fae */ /* 0x0005e8000a121844 */
[----:B------:R2:W-:Y:S04]  /*1d070*/  LDGSTS.E [R250+0x9280], [R212.64], P2 ;  /* 0x09280000d4fa7fae */ /* 0x0005e80009121844 */
[----:B-1----:R-:W4:Y:S04]  /*1d080*/  LDL.64 R196, [R1+0xba0] ;  /* 0x000ba00001c47983 */ /* 0x002f280000100a00 */
[----:B------:R1:W-:Y:S04]  /*1d090*/  LDGSTS.E [R250+0x9a00], [R208.64], P4 ;  /* 0x09a00000d0fa7fae */ /* 0x0003e8000a121844 */
[----:B--2---:R-:W2:Y:S04]  /*1d0a0*/  LDL.64 R214, [R1+0x1920] ;  /* 0x0019200001d67983 */ /* 0x004ea80000100a00 */
[----:B---3--:R3:W-:Y:S04]  /*1d0b0*/  LDGSTS.E [R250+0x9a80], [R200.64], P2 ;  /* 0x09a80000c8fa7fae */ /* 0x0087e80009121844 */
[----:B-1----:R-:W2:Y:S04]  /*1d0c0*/  LDL.64 R208, [R1+0xb90] ;  /* 0x000b900001d07983 */ /* 0x002ea80000100a00 */
[----:B------:R-:W2:Y:S04]  /*1d0d0*/  LDL.64 R212, [R1+0x1db8] ;  /* 0x001db80001d47983 */ /* 0x000ea80000100a00 */
[----:B---3--:R-:W2:Y:S04]  /*1d0e0*/  LDL.64 R200, [R1+0x1c98] ;  /* 0x001c980001c87983 */ /* 0x008ea80000100a00 */
[----:B------:R1:W-:Y:S04]  /*1d0f0*/  LDGSTS.E [R250+0xa200], [R204.64], P4 ;  /* 0x0a200000ccfa7fae */ /* 0x0003e8000a121844 */
[----:B------:R1:W-:Y:S04]  /*1d100*/  LDGSTS.E [R250+0xa280], [R192.64], P2 ;  /* 0x0a280000c0fa7fae */ /* 0x0003e80009121844 */
[----:B-1----:R-:W2:Y:S04]  /*1d110*/  LDL.64 R204, [R1+0x1938] ;  /* 0x0019380001cc7983 */ /* 0x002ea80000100a00 */
[----:B------:R-:W2:Y:S04]  /*1d120*/  LDL.64 R192, [R1+0xb80] ;  /* 0x000b800001c07983 */ /* 0x000ea80000100a00 */
[----:B------:R1:W-:Y:S04]  /*1d130*/  LDGSTS.E [R250+0xaa00], [R198.64], P4 ;  /* 0x0aa00000c6fa7fae */ /* 0x0003e8000a121844 */
[----:B-1----:R-:W2:Y:S04]  /*1d140*/  LDL.64 R198, [R1+0x1a30] ;  /* 0x001a300001c67983 */ /* 0x002ea80000100a00 */
[----:B------:R1:W-:Y:S04]  /*1d150*/  LDGSTS.E [R250+0xaa80], [R194.64], P2 ;  /* 0x0aa80000c2fa7fae */ /* 0x0003e80009121844 */
[----:B-1----:R-:W3:Y:S04]  /*1d160*/  LDL.64 R194, [R1+0x1d98] ;  /* 0x001d980001c27983 */ /* 0x002ee80000100a00 */
[----:B----4-:R1:W-:Y:S04]  /*1d170*/  LDGSTS.E [R250+0xb200], [R210.64], P4 ;  /* 0x0b200000d2fa7fae */ /* 0x0103e8000a121844 */
[----:B-1----:R-:W4:Y:S04]  /*1d180*/  LDL.64 R210, [R1+0x18e0] ;  /* 0x0018e00001d27983 */ /* 0x002f280000100a00 */
[----:B------:R1:W-:Y:S04]  /*1d190*/  LDGSTS.E [R250+0xb280], [R196.64], P2 ;  /* 0x0b280000c4fa7fae */ /* 0x0003e80009121844 */
[----:B------:R2:W-:Y:S04]  /*1d1a0*/  LDGSTS.E [R250+0xba00], [R244.64], P4 ;  /* 0x0ba00000f4fa7fae */ /* 0x0005e8000a121844 */
[----:B-1----:R-:W4:Y:S04]  /*1d1b0*/  LDL.64 R196, [R1+0x1de0] ;  /* 0x001de00001c47983 */ /* 0x002f280000100a00 */
[----:B--2---:R1:W-:Y:S04]  /*1d1c0*/  LDGSTS.E [R250+0xba80], [R208.64], P2 ;  /* 0x0ba80000d0fa7fae */ /* 0x0043e80009121844 */
[----:B------:R-:W2:Y:S04]  /*1d1d0*/  LDL.64 R244, [R1+0x1750] ;  /* 0x0017500001f47983 */ /* 0x000ea80000100a00 */
[----:B------:R1:W-:Y:S04]  /*1d1e0*/  LDGSTS.E [R250+0xc200], [R200.64], P4 ;  /* 0x0c200000c8fa7fae */ /* 0x0003e8000a121844 */
[----:B-1----:R-:W2:Y:S04]  /*1d1f0*/  LDL.64 R208, [R1+0x18c8] ;  /* 0x0018c80001d07983 */ /* 0x002ea80000100a00 */
[----:B------:R-:W2:Y:S04]  /*1d200*/  LDL.64 R200, [R1+0x1eb8] ;  /* 0x001eb80001c87983 */ /* 0x000ea80000100a00 */
        /* <DEDUP_REMOVED lines=34> */
[----:B---3--:R1:W-:Y:S04]  /*1d430*/  LDGSTS.E [R206+0xb00], [R194.64], P4 ;  /* 0x00b00000c2ce7fae */ /* 0x0083e8000a121844 */
[----:B------:R3:W-:Y:S04]  /*1d440*/  LDGSTS.E [R206+0xb80], [R214.64], P2 ;  /* 0x00b80000d6ce7fae */ /* 0x0007e80009121844 */
[----:B------:R3:W-:Y:S04]  /*1d450*/  LDGSTS.E [R206+0x1300], [R212.64], P4 ;  /* 0x01300000d4ce7fae */ /* 0x0007e8000a121844 */
[----:B-1----:R-:W2:Y:S04]  /*1d460*/  LDL.64 R194, [R1+0x1ee8] ;  /* 0x001ee80001c27983 */ /* 0x002ea80000100a00 */
[----:B----4-:R1:W-:Y:S04]  /*1d470*/  LDGSTS.E [R206+0x1380], [R210.64], P2 ;  /* 0x01380000d2ce7fae */ /* 0x0103e80009121844 */
[----:B---3--:R-:W3:Y:S04]  /*1d480*/  LDL.64 R214, [R1+0x2050] ;  /* 0x0020500001d67983 */ /* 0x008ee80000100a00 */
[----:B------:R-:W4:Y:S04]  /*1d490*/  LDL.64 R212, [R1+0xe28] ;  /* 0x000e280001d47983 */ /* 0x000f280000100a00 */
[----:B-1----:R-:W3:Y:S04]  /*1d4a0*/  LDL.64 R210, [R1+0x1ef8] ;  /* 0x001ef80001d27983 */ /* 0x002ee80000100a00 */
[----:B------:R1:W-:Y:S04]  /*1d4b0*/  LDGSTS.E [R206+0x1b00], [R196.64], P4 ;  /* 0x01b00000c4ce7fae */ /* 0x0003e8000a121844 */
[----:B-1----:R-:W4:Y:S04]  /*1d4c0*/  LDL.64 R196, [R1+0xf20] ;  /* 0x000f200001c47983 */ /* 0x002f280000100a00 */
[----:B--2---:R1:W-:Y:S04]  /*1d4d0*/  LDGSTS.E [R206+0x1b80], [R208.64], P2 ;  /* 0x01b80000d0ce7fae */ /* 0x0043e80009121844 */
[----:B------:R2:W-:Y:S04]  /*1d4e0*/  LDGSTS.E [R206+0x2300], [R200.64], P4 ;  /* 0x02300000c8ce7fae */ /* 0x0005e8000a121844 */
[----:B-1----:R-:W4:Y:S04]  /*1d4f0*/  LDL.64 R208, [R1+0x1f10] ;  /* 0x001f100001d07983 */ /* 0x002f280000100a00 */
[----:B--2---:R-:W4:Y:S04]  /*1d500*/  LDL.64 R200, [R1+0x2060] ;  /* 0x0020600001c87983 */ /* 0x004f280000100a00 */
[----:B------:R1:W-:Y:S04]  /*1d510*/  LDGSTS.E [R206+0x2380], [R192.64], P2 ;  /* 0x02380000c0ce7fae */ /* 0x0003e80009121844 */
[----:B-1----:R-:W4:Y:S04]  /*1d520*/  LDL.64 R192, [R1+0xe68] ;  /* 0x000e680001c07983 */ /* 0x002f280000100a00 */
[----:B------:R1:W-:Y:S04]  /*1d530*/  LDGSTS.E [R206+0x2b00], [R198.64], P4 ;  /* 0x02b00000c6ce7fae */ /* 0x0003e8000a121844 */
[----:B-1----:R-:W4:Y:S04]  /*1d540*/  LDL.64 R198, [R1+0xe38] ;  /* 0x000e380001c67983 */ /* 0x002f280000100a00 */
[----:B------:R1:W-:Y:S04]  /*1d550*/  LDGSTS.E [R206+0x2b80], [R204.64], P2 ;  /* 0x02b80000ccce7fae */ /* 0x0003e80009121844 */
[----:B-1----:R-:W4:Y:S04]  /*1d560*/  LDL.64 R204, [R1+0x2040] ;  /* 0x0020400001cc7983 */ /* 0x002f280000100a00 */
[----:B------:R1:W-:Y:S04]  /*1d570*/  LDGSTS.E [R206+0x3300], [R194.64], P4 ;  /* 0x03300000c2ce7fae */ /* 0x0003e8000a121844 */
[----:B------:R3:W-:Y:S04]  /*1d580*/  LDGSTS.E [R206+0x3380], [R244.64], P2 ;  /* 0x03380000f4ce7fae */ /* 0x0007e80009121844 */
[----:B-1----:R-:W2:Y:S04]  /*1d590*/  LDL.64 R194, [R1+0xe18] ;  /* 0x000e180001c27983 */ /* 0x002ea80000100a00 */
[----:B---3--:R1:W-:Y:S04]  /*1d5a0*/  LDGSTS.E [R206+0x3b00], [R210.64], P4 ;  /* 0x03b00000d2ce7fae */ /* 0x0083e8000a121844 */
[----:B------:R-:W3:Y:S04]  /*1d5b0*/  LDL.64 R244, [R1+0x2000] ;  /* 0x0020000001f47983 */ /* 0x000ee80000100a00 */
[----:B-1----:R-:W3:Y:S04]  /*1d5c0*/  LDL.64 R210, [R1+0x2030] ;  /* 0x0020300001d27983 */ /* 0x002ee80000100a00 */
[----:B----4-:R1:W-:Y:S04]  /*1d5d0*/  LDGSTS.E [R206+0x3b80], [R196.64], P2 ;  /* 0x03b80000c4ce7fae */ /* 0x0103e80009121844 */
        /* <DEDUP_REMOVED lines=19> */
[----:B------:R1:W-:Y:S04]  /*1d710*/  LDGSTS.E [R206+0x8300], [R200.64], P4 ;  /* 0x08300000c8ce7fae */ /* 0x0003e8000a121844 */
[----:B------:R-:W4:Y:S04]  /*1d720*/  LDL.64 R242, [R1+0x1fe0] ;  /* 0x001fe00001f27983 */ /* 0x000f280000100a00 */
[----:B------:R-:W4:Y:S04]  /*1d730*/  LDL.64 R240, [R1+0xd88] ;  /* 0x000d880001f07983 */ /* 0x000f280000100a00 */
        /* <DEDUP_REMOVED lines=21> */
[----:B--2---:R1:W-:Y:S04]  /*1d890*/  LDGSTS.E [R206+0x9380], [R194.64], P2 ;  /* 0x09380000c2ce7fae */ /* 0x0043e80009121844 */
[----:B-1----:R-:W2:Y:S04]  /*1d8a0*/  LDL.64 R194, [R1+0x1ff0] ;  /* 0x001ff00001c27983 */ /* 0x002ea80000100a00 */
[----:B---3--:R1:W-:Y:S04]  /*1d8b0*/  LDGSTS.E [R206+0x9b00], [R210.64], P4 ;  /* 0x09b00000d2ce7fae */ /* 0x0083e8000a121844 */
[----:B-1----:R-:W3:Y:S04]  /*1d8c0*/  LDL.64 R210, [R1+0x1940] ;  /* 0x0019400001d27983 */ /* 0x002ee80000100a00 */
[----:B----4-:R1:W-:Y:S04]  /*1d8d0*/  LDGSTS.E [R206+0x9b80], [R196.64], P2 ;  /* 0x09b80000c4ce7fae */ /* 0x0103e80009121844 */
[----:B-1----:R-:W4:Y:S04]  /*1d8e0*/  LDL.64 R196, [R1+0xd98] ;  /* 0x000d980001c47983 */ /* 0x002f280000100a00 */
        /* <DEDUP_REMOVED lines=8> */
[----:B-1----:R-:W3:Y:S04]  /*1d970*/  LDL.64 R198, [R1+0x1dc8] ;  /* 0x001dc80001c67983 */ /* 0x002ee80000100a00 */
[----:B------:R1:W-:Y:S01]  /*1d980*/  LDGSTS.E [R206+0xb380], [R204.64], P2 ;  /* 0x0b380000ccce7fae */ /* 0x0003e20009121844 */
[----:B------:R-:W-:-:S03]  /*1d990*/  LOP3.LUT R250, R202, 0x40, RZ, 0x3c, !PT ;  /* 0x00000040cafa7812 */ /* 0x000fc600078e3cff */
[----:B------:R-:W3:Y:S04]  /*1d9a0*/  LDL.64 R244, [R1+0x1ed8] ;  /* 0x001ed80001f47983 */ /* 0x000ee80000100a00 */
[----:B-1----:R-:W3:Y:S04]  /*1d9b0*/  LDL.64 R204, [R1+0x18f0] ;  /* 0x0018f00001cc7983 */ /* 0x002ee80000100a00 */
[----:B--2---:R1:W-:Y:S04]  /*1d9c0*/  LDGSTS.E [R206+0xbb00], [R194.64], P4 ;  /* 0x0bb00000c2ce7fae */ /* 0x0043e8000a121844 */
[----:B-1----:R-:W2:Y:S04]  /*1d9d0*/  LDL.64 R194, [R1+0x1eb0] ;  /* 0x001eb00001c27983 */ /* 0x002ea80000100a00 */
[----:B----4-:R1:W-:Y:S04]  /*1d9e0*/  LDGSTS.E [R206+0xbb80], [R196.64], P2 ;  /* 0x0bb80000c4ce7fae */ /* 0x0103e80009121844 */
        /* <DEDUP_REMOVED lines=17> */
[----:B---3--:R1:W-:Y:S04]  /*1db00*/  LDGSTS.E [R250+0x400], [R192.64], P4 ;  /* 0x00400000c0fa7fae */ /* 0x0083e8000a121844 */
[----:B------:R3:W-:Y:S04]  /*1db10*/  LDGSTS.E [R250+0x480], [R210.64], P2 ;  /* 0x00480000d2fa7fae */ /* 0x0007e80009121844 */
[----:B----4-:R-:W4:Y:S04]  /*1db20*/  LDL.64 R206, [R1+0x1ec8] ;  /* 0x001ec80001ce7983 */ /* 0x010f280000100a00 */
[----:B-1----:R-:W4:Y:S04]  /*1db30*/  LDL.64 R192, [R1+0x17e0] ;  /* 0x0017e00001c07983 */ /* 0x002f280000100a00 */
[----:B------:R1:W-:Y:S04]  /*1db40*/  LDGSTS.E [R250+0xc00], [R208.64], P4 ;  /* 0x00c00000d0fa7fae */ /* 0x0003e8000a121844 */
[----:B------:R1:W-:Y:S04]  /*1db50*/  LDGSTS.E [R250+0xc80], [R200.64], P2 ;  /* 0x00c80000c8fa7fae */ /* 0x0003e80009121844 */
[----:B------:R-:W4:Y:S04]  /*1db60*/  LDL.64 R242, [R1+0x1f08] ;  /* 0x001f080001f27983 */ /* 0x000f280000100a00 */
[----:B------:R-:W4:Y:S04]  /*1db70*/  LDL.64 R240, [R1+0xf38] ;  /* 0x000f380001f07983 */ /* 0x000f280000100a00 */
[----:B-1----:R-:W4:Y:S04]  /*1db80*/  LDL.64 R200, [R1+0x17c0] ;  /* 0x0017c00001c87983 */ /* 0x002f280000100a00 */
[----:B------:R1:W-:Y:S04]  /*1db90*/  LDGSTS.E [R250+0x1400], [R198.64], P4 ;  /* 0x01400000c6fa7fae */ /* 0x0003e8000a121844 */
[----:B------:R-:W4:Y:S04]  /*1dba0*/  LDL.64 R238, [R1+0x1f20] ;  /* 0x001f200001ee7983 */ /* 0x000f280000100a00 */
[----:B------:R-:W4:Y:S04]  /*1dbb0*/  LDL.64 R236, [R1+0xf10] ;  /* 0x000f100001ec7983 */ /* 0x000f280000100a00 */
[----:B------:R3:W-:Y:S04]  /*1dbc0*/  LDGSTS.E [R250+0x1480], [R204.64], P2 ;  /* 0x01480000ccfa7fae */ /* 0x0007e80009121844 */
        /* <DEDUP_REMOVED lines=13> */
[----:B---3--:R-:W3:Y:S04]  /*1dca0*/  LDL.64 R204, [R1+0x2068] ;  /* 0x0020680001cc7983 */ /* 0x008ee80000100a00 */
[----:B------:R-:W3:Y:S04]  /*1dcb0*/  LDL.64 R210, [R1+0x2058] ;  /* 0x0020580001d27983 */ /* 0x000ee80000100a00 */
[----:B------:R-:W3:Y:S04]  /*1dcc0*/  LDL.64 R208, [R1+0xe30] ;  /* 0x000e300001d07983 */ /* 0x000ee80000100a00 */
[----:B--2---:R1:W-:Y:S04]  /*1dcd0*/  LDGSTS.E [R250+0x1c00], [R194.64], P4 ;  /* 0x01c00000c2fa7fae */ /* 0x0043e8000a121844 */
[----:B-1----:R-:W2:Y:S04]  /*1dce0*/  LDL.64 R194, [R1+0x1758] ;  /* 0x0017580001c27983 */ /* 0x002ea80000100a00 */
[----:B------:R1:W-:Y:S04]  /*1dcf0*/  LDGSTS.E [R250+0x1c80], [R196.64], P2 ;  /* 0x01c80000c4fa7fae */ /* 0x0003e80009121844 */
[----:B-1----:R-:W3:Y:S04]  /*1dd00*/  LDL.64 R196, [R1+0xe40] ;  /* 0x000e400001c47983 */ /* 0x002ee80000100a00 */
[----:B----4-:R1:W-:Y:S04]  /*1dd10*/  LDGSTS.E [R250+0x2400], [R206.64], P4 ;  /* 0x02400000cefa7fae */ /* 0x0103e8000a121844 */
[----:B------:R4:W-:Y:S04]  /*1dd20*/  LDGSTS.E [R250+0x2480], [R192.64], P2 ;  /* 0x02480000c0fa7fae */ /* 0x0009e80009121844 */
[----:B------:R4:W-:Y:S04]  /*1dd30*/  LDGSTS.E [R250+0x2c00], [R244.64], P4 ;  /* 0x02c00000f4fa7fae */ /* 0x0009e8000a121844 */
[----:B-1----:R-:W3:Y:S04]  /*1dd40*/  LDL.64 R206, [R1+0x2048] ;  /* 0x0020480001ce7983 */ /* 0x002ee80000100a00 */
[----:B----4-:R-:W3:Y:S04]  /*1dd50*/  LDL.64 R192, [R1+0xe20] ;  /* 0x000e200001c07983 */ /* 0x010ee80000100a00 */
[----:B------:R-:W3:Y:S04]  /*1dd60*/  LDL.64 R244, [R1+0xdc0] ;  /* 0x000dc00001f47983 */ /* 0x000ee80000100a00 */
[----:B------:R1:W-:Y:S04]  /*1dd70*/  LDGSTS.E [R250+0x2c80], [R200.64], P2 ;  /* 0x02c80000c8fa7fae */ /* 0x0003e80009121844 */
[----:B-1----:R-:W3:Y:S04]  /*1dd80*/  LDL.64 R200, [R1+0x2038] ;  /* 0x0020380001c87983 */ /* 0x002ee80000100a00 */
[----:B------:R1:W-:Y:S04]  /*1dd90*/  LDGSTS.E [R250+0x3400], [R198.64], P4 ;  /* 0x03400000c6fa7fae */ /* 0x0003e8000a121844 */
[----:B-1----:R-:W3:Y:S04]  /*1dda0*/  LDL.64 R198, [R1+0xe10] ;  /* 0x000e100001c67983 */ /* 0x002ee80000100a00 */
[----:B--2---:R1:W-:Y:S04]  /*1ddb0*/  LDGSTS.E [R250+0x3480], [R194.64], P2 ;  /* 0x03480000c2fa7fae */ /* 0x0043e80009121844 */
        /* <DEDUP_REMOVED lines=17> */
[----:B---3--:R3:W-:Y:S04]  /*1ded0*/  LDGSTS.E [R250+0x7c00], [R204.64], P4 ;  /* 0x07c00000ccfa7fae */ /* 0x0087e8000a121844 */
[----:B------:R1:W-:Y:S04]  /*1dee0*/  LDGSTS.E [R250+0x7c80], [R196.64], P2 ;  /* 0x07c80000c4fa7fae */ /* 0x0003e80009121844 */
[----:B------:R2:W-:Y:S04]  /*1def0*/  LDGSTS.E [R250+0x8400], [R210.64], P4 ;  /* 0x08400000d2fa7fae */ /* 0x0005e8000a121844 */
[----:B---3--:R-:W3:Y:S04]  /*1df00*/  LDL.64 R204, [R1+0xdd0] ;  /* 0x000dd00001cc7983 */ /* 0x008ee80000100a00 */
[----:B-1----:R-:W3:Y:S04]  /*1df10*/  LDL.64 R196, [R1+0x2018] ;  /* 0x0020180001c47983 */ /* 0x002ee80000100a00 */
[----:B------:R1:W-:Y:S04]  /*1df20*/  LDGSTS.E [R250+0x8480], [R208.64], P2 ;  /* 0x08480000d0fa7fae */ /* 0x0003e80009121844 */
[----:B--2---:R-:W2:Y:S04]  /*1df30*/  LDL.64 R242, [R1+0xda0] ;  /* 0x000da00001f27983 */ /* 0x004ea80000100a00 */
[----:B------:R-:W2:Y:S04]  /*1df40*/  LDL.64 R240, [R1+0x1fe8] ;  /* 0x001fe80001f07983 */ /* 0x000ea80000100a00 */
[----:B------:R-:W2:Y:S04]  /*1df50*/  LDL.64 R238, [R1+0xd90] ;  /* 0x000d900001ee7983 */ /* 0x000ea80000100a00 */
[----:B------:R-:W2:Y:S04]  /*1df60*/  LDL.64 R236, [R1+0x1fd8] ;  /* 0x001fd80001ec7983 */ /* 0x000ea80000100a00 */
[----:B------:R-:W2:Y:S04]  /*1df70*/  LDL.64 R234, [R1+0xd80] ;  /* 0x000d800001ea7983 */ /* 0x000ea80000100a00 */
[----:B------:R-:W2:Y:S04]  /*1df80*/  LDL.64 R232, [R1+0x1fc8] ;  /* 0x001fc80001e87983 */ /* 0x000ea80000100a00 */
[----:B------:R1:W-:Y:S04]  /*1df90*/  LDGSTS.E [R250+0x8c00], [R206.64], P4 ;  /* 0x08c00000cefa7fae */ /* 0x0003e8000a121844 */
[----:B------:R1:W-:Y:S04]  /*1dfa0*/  LDGSTS.E [R250+0x8c80], [R192.64], P2 ;  /* 0x08c80000c0fa7fae */ /* 0x0003e80009121844 */
[----:B------:R-:W2:Y:S04]  /*1dfb0*/  LDL.64 R230, [R1+0xd70] ;  /* 0x000d700001e67983 */ /* 0x000ea80000100a00 */
[----:B-1----:R-:W2:Y:S04]  /*1dfc0*/  LDL.64 R206, [R1+0x2008] ;  /* 0x0020080001ce7983 */ /* 0x002ea80000100a00 */
[----:B------:R-:W2:Y:S04]  /*1dfd0*/  LDL.64 R192, [R1+0xdb0] ;  /* 0x000db00001c07983 */ /* 0x000ea80000100a00 */
[----:B------:R-:W2:Y:S04]  /*1dfe0*/  LDL.64 R228, [R1+0x1fb8] ;  /* 0x001fb80001e47983 */ /* 0x000ea80000100a00 */
        /* <DEDUP_REMOVED lines=9> */
[----:B------:R1:W-:Y:S04]  /*1e080*/  LDGSTS.E [R250+0x9480], [R198.64], P2 ;  /* 0x09480000c6fa7fae */ /* 0x0003e80009121844 */
[----:B------:R-:W2:Y:S04]  /*1e090*/  LDL.64 R212, [R1+0x1f78] ;  /* 0x001f780001d47983 */ /* 0x000ea80000100a00 */
[----:B------:R-:W2:Y:S04]  /*1e0a0*/  LDL.64 R210, [R1+0xd00] ;  /* 0x000d000001d27983 */ /* 0x000ea80000100a00 */
[----:B-1----:R-:W2:Y:S04]  /*1e0b0*/  LDL.64 R198, [R1+0xd10] ;  /* 0x000d100001c67983 */ /* 0x002ea80000100a00 */
[----:B------:R-:W2:Y:S04]  /*1e0c0*/  LDL.64 R208, [R1+0x20b0] ;  /* 0x0020b00001d07983 */ /* 0x000ea80000100a00 */
[----:B----4-:R1:W-:Y:S04]  /*1e0d0*/  LDGSTS.E [R250+0x9c00], [R194.64], P4 ;  /* 0x09c00000c2fa7fae */ /* 0x0103e8000a121844 */
[----:B-1----:R-:W4:Y:S04]  /*1e0e0*/  LDL.64 R194, [R1+0x1f68] ;  /* 0x001f680001c27983 */ /* 0x002f280000100a00 */
[----:B---3--:R1:W-:Y:S04]  /*1e0f0*/  LDGSTS.E [R250+0x9c80], [R204.64], P2 ;  /* 0x09c80000ccfa7fae */ /* 0x0083e80009121844 */
[----:B------:R3:W-:Y:S04]  /*1e100*/  LDGSTS.E [R250+0xa400], [R196.64], P4 ;  /* 0x0a400000c4fa7fae */ /* 0x0007e8000a121844 */
[----:B------:R3:W-:Y:S04]  /*1e110*/  LDGSTS.E [R250+0xa480], [R244.64], P2 ;  /* 0x0a480000f4fa7fae */ /* 0x0007e80009121844 */
[----:B-1----:R-:W4:Y:S04]  /*1e120*/  LDL.64 R204, [R1+0x1de8] ;  /* 0x001de80001cc7983 */ /* 0x002f280000100a00 */
[----:B---3--:R-:W3:Y:S04]  /*1e130*/  LDL.64 R196, [R1+0x20c0] ;  /* 0x0020c00001c47983 */ /* 0x008ee80000100a00 */
[----:B------:R-:W3:Y:S04]  /*1e140*/  LDL.64 R244, [R1+0x2100] ;  /* 0x0021000001f47983 */ /* 0x000ee80000100a00 */
[----:B--2---:R1:W-:Y:S04]  /*1e150*/  LDGSTS.E [R250+0xac00], [R206.64], P4 ;  /* 0x0ac00000cefa7fae */ /* 0x0043e8000a121844 */
[----:B------:R2:W-:Y:S04]  /*1e160*/  LDGSTS.E [R250+0xac80], [R192.64], P2 ;  /* 0x0ac80000c0fa7fae */ /* 0x0005e80009121844 */
[----:B-1----:R-:W3:Y:S04]  /*1e170*/  LDL.64 R206, [R1+0x1dc0] ;  /* 0x001dc00001ce7983 */ /* 0x002ee80000100a00 */
[----:B--2---:R-:W2:Y:S04]  /*1e180*/  LDL.64 R192, [R1+0x20d8] ;  /* 0x0020d80001c07983 */ /* 0x004ea80000100a00 */
        /* <DEDUP_REMOVED lines=39> */
[----:B-1----:R-:W2:Y:S04]  /*1e400*/  LDL.64 R194, [R1+0x1d88] ;  /* 0x001d880001c27983 */ /* 0x002ea80000100a00 */
[----:B----4-:R-:W4:Y:S04]  /*1e410*/  LDL.64 R210, [R1+0x21b0] ;  /* 0x0021b00001d27983 */ /* 0x010f280000100a00 */
[----:B------:R-:W4:Y:S04]  /*1e420*/  LDL.64 R208, [R1+0x1bd0] ;  /* 0x001bd00001d07983 */ /* 0x000f280000100a00 */
[----:B------:R1:W-:Y:S04]  /*1e430*/  LDGSTS.E [R203+0x580], [R204.64], P2 ;  /* 0x00580000cccb7fae */ /* 0x0003e80009121844 */
[----:B---3--:R3:W-:Y:S04]  /*1e440*/  LDGSTS.E [R203+0xd00], [R196.64], P4 ;  /* 0x00d00000c4cb7fae */ /* 0x0087e8000a121844 */
[----:B-1----:R-:W4:Y:S04]  /*1e450*/  LDL.64 R204, [R1+0x1d68] ;  /* 0x001d680001cc7983 */ /* 0x002f280000100a00 */
[----:B---3--:R-:W3:Y:S04]  /*1e460*/  LDL.64 R196, [R1+0x2110] ;  /* 0x0021100001c47983 */ /* 0x008ee80000100a00 */
[----:B------:R1:W-:Y:S04]  /*1e470*/  LDGSTS.E [R203+0xd80], [R206.64], P2 ;  /* 0x00d80000cecb7fae */ /* 0x0003e80009121844 */
[----:B--2---:R2:W-:Y:S04]  /*1e480*/  LDGSTS.E [R203+0x1500], [R192.64], P4 ;  /* 0x01500000c0cb7fae */ /* 0x0045e8000a121844 */
[----:B-1----:R-:W3:Y:S04]  /*1e490*/  LDL.64 R206, [R1+0x21a0] ;  /* 0x0021a00001ce7983 */ /* 0x002ee80000100a00 */
[----:B--2---:R-:W3:Y:S04]  /*1e4a0*/  LDL.64 R192, [R1+0x1c28] ;  /* 0x001c280001c07983 */ /* 0x004ee80000100a00 */
[----:B------:R1:W-:Y:S04]  /*1e4b0*/  LDGSTS.E [R203+0x1580], [R200.64], P2 ;  /* 0x01580000c8cb7fae */ /* 0x0003e80009121844 */
[----:B-1----:R-:W3:Y:S04]  /*1e4c0*/  LDL.64 R200, [R1+0x1be0] ;  /* 0x001be00001c87983 */ /* 0x002ee80000100a00 */
[----:B------:R1:W-:Y:S04]  /*1e4d0*/  LDGSTS.E [R203+0x1d00], [R198.64], P4 ;  /* 0x01d00000c6cb7fae */ /* 0x0003e8000a121844 */
[----:B-1----:R-:W3:Y:S04]  /*1e4e0*/  LDL.64 R198, [R1+0x2268] ;  /* 0x0022680001c67983 */ /* 0x002ee80000100a00 */
[----:B------:R1:W-:Y:S04]  /*1e4f0*/  LDGSTS.E [R203+0x1d80], [R194.64], P2 ;  /* 0x01d80000c2cb7fae */ /* 0x0003e80009121844 */
[----:B------:R1:W-:Y:S04]  /*1e500*/  LDGSTS.E [R203+0x2500], [R244.64], P4 ;  /* 0x02500000f4cb7fae */ /* 0x0003e8000a121844 */
[----:B-1----:R-:W2:Y:S04]  /*1e510*/  LDL.64 R194, [R1+0x1bc0] ;  /* 0x001bc00001c27983 */ /* 0x002ea80000100a00 */
[----:B------:R-:W2:Y:S04]  /*1e520*/  LDL.64 R244, [R1+0x1b90] ;  /* 0x001b900001f47983 */ /* 0x000ea80000100a00 */
[----:B----4-:R1:W-:Y:S04]  /*1e530*/  LDGSTS.E [R203+0x2580], [R204.64], P2 ;  /* 0x02580000cccb7fae */ /* 0x0103e80009121844 */
[----:B---3--:R3:W-:Y:S04]  /*1e540*/  LDGSTS.E [R203+0x2d00], [R196.64], P4 ;  /* 0x02d00000c4cb7fae */ /* 0x0087e8000a121844 */
        /* <DEDUP_REMOVED lines=53> */
[----:B-1----:R-:W4:Y:S04]  /*1e8a0*/  LDL.64 R192, [R1+0x21d0] ;  /* 0x0021d00001c07983 */ /* 0x002f280000100a00 */
[----:B------:R1:W-:Y:S04]  /*1e8b0*/  LDGSTS.E [R203+0x9580], [R206.64], P2 ;  /* 0x09580000cecb7fae */ /* 0x0003e80009121844 */
[----:B------:R1:W-:Y:S04]  /*1e8c0*/  LDGSTS.E [R203+0x9d00], [R200.64], P4 ;  /* 0x09d00000c8cb7fae */ /* 0x0003e8000a121844 */
[----:B------:R1:W-:Y:S04]  /*1e8d0*/  LDGSTS.E [R203+0x9d80], [R244.64], P2 ;  /* 0x09d80000f4cb7fae */ /* 0x0003e80009121844 */
[----:B-1----:R-:W4:Y:S04]  /*1e8e0*/  LDL.64 R206, [R1+0x1ac0] ;  /* 0x001ac00001ce7983 */ /* 0x002f280000100a00 */
[----:B------:R-:W4:Y:S01]  /*1e8f0*/  LDL.64 R200, [R1+0x20b8] ;  /* 0x0020b80001c87983 */ /* 0x000f220000100a00 */
[----:B------:R-:W-:-:S03]  /*1e900*/  LOP3.LUT R251, R202, 0x70, RZ, 0x3c, !PT ;  /* 0x00000070cafb7812 */ /* 0x000fc600078e3cff */
[----:B------:R-:W4:Y:S04]  /*1e910*/  LDL.64 R244, [R1+0x1d78] ;  /* 0x001d780001f47983 */ /* 0x000f280000100a00 */
[----:B------:R1:W-:Y:S04]  /*1e920*/  LDGSTS.E [R203+0xa500], [R198.64], P4 ;  /* 0x0a500000c6cb7fae */ /* 0x0003e8000a121844 */
[----:B-1----:R-:W4:Y:S04]  /*1e930*/  LDL.64 R198, [R1+0x1e08] ;  /* 0x001e080001c67983 */ /* 0x002f280000100a00 */
[----:B--2---:R1:W-:Y:S04]  /*1e940*/  LDGSTS.E [R203+0xa580], [R194.64], P2 ;  /* 0x0a580000c2cb7fae */ /* 0x0043e80009121844 */
[----:B-1----:R-:W2:Y:S04]  /*1e950*/  LDL.64 R194, [R1+0x20d0] ;  /* 0x0020d00001c27983 */ /* 0x002ea80000100a00 */
[----:B---3--:R1:W-:Y:S04]  /*1e960*/  LDGSTS.E [R203+0xad00], [R196.64], P4 ;  /* 0x0ad00000c4cb7fae */ /* 0x0083e8000a121844 */
        /* <DEDUP_REMOVED lines=16> */
[----:B----4-:R4:W-:Y:S04]  /*1ea70*/  LDGSTS.E [R203+0xed80], [R204.64], P2 ;  /* 0x0ed80000cccb7fae */ /* 0x0109e80009121844 */
[----:B-1----:R-:W2:Y:S04]  /*1ea80*/  LDL.64 R196, [R1+0x1dd0] ;  /* 0x001dd00001c47983 */ /* 0x002ea80000100a00 */
[----:B------:R1:W-:Y:S04]  /*1ea90*/  LDGSTS.E [R203+0xf500], [R192.64], P4 ;  /* 0x0f500000c0cb7fae */ /* 0x0003e8000a121844 */
[----:B------:R3:W-:Y:S01]  /*1eaa0*/  LDGSTS.E [R203+0xf580], [R210.64], P2 ;  /* 0x0f580000d2cb7fae */ /* 0x0007e20009121844 */
[----:B----4-:R-:W-:-:S03]  /*1eab0*/  LOP3.LUT R205, R202, 0x60, RZ, 0x3c, !PT ;  /* 0x00000060cacd7812 */ /* 0x010fc600078e3cff */
[----:B------:R4:W-:Y:S04]  /*1eac0*/  LDGSTS.E [R203+0xfd00], [R208.64], P4 ;  /* 0x0fd00000d0cb7fae */ /* 0x0009e8000a121844 */
[----:B-1----:R-:W2:Y:S04]  /*1ead0*/  LDL.64 R192, [R1+0x20e0] ;  /* 0x0020e00001c07983 */ /* 0x002ea80000100a00 */
[----:B---3--:R-:W3:Y:S04]  /*1eae0*/  LDL.64 R242, [R1+0x2118] ;  /* 0x0021180001f27983 */ /* 0x008ee80000100a00 */
[----:B------:R-:W3:Y:S04]  /*1eaf0*/  LDL.64 R240, [R1+0x1c30] ;  /* 0x001c300001f07983 */ /* 0x000ee80000100a00 */
[----:B------:R-:W3:Y:S04]  /*1eb00*/  LDL.64 R238, [R1+0x2128] ;  /* 0x0021280001ee7983 */ /* 0x000ee80000100a00 */
[----:B------:R-:W3:Y:S04]  /*1eb10*/  LDL.64 R236, [R1+0x1c20] ;  /* 0x001c200001ec7983 */ /* 0x000ee80000100a00 */
[----:B------:R-:W3:Y:S04]  /*1eb20*/  LDL.64 R234, [R1+0x2138] ;  /* 0x0021380001ea7983 */ /* 0x000ee80000100a00 */
[----:B------:R-:W3:Y:S04]  /*1eb30*/  LDL.64 R232, [R1+0x1c10] ;  /* 0x001c100001e87983 */ /* 0x000ee80000100a00 */
[----:B------:R-:W3:Y:S04]  /*1eb40*/  LDL.64 R230, [R1+0x2148] ;  /* 0x0021480001e67983 */ /* 0x000ee80000100a00 */
[----:B------:R4:W-:Y:S04]  /*1eb50*/  LDGSTS.E [R203+0xfd80], [R206.64], P2 ;  /* 0x0fd80000cecb7fae */ /* 0x0009e80009121844 */
[----:B------:R1:W-:Y:S04]  /*1eb60*/  LDGSTS.E [R205+0x600], [R200.64], P4 ;  /* 0x00600000c8cd7fae */ /* 0x0003e8000a121844 */
[----:B------:R-:W3:Y:S04]  /*1eb70*/  LDL.64 R228, [R1+0x1ab8] ;  /* 0x001ab80001e47983 */ /* 0x000ee80000100a00 */
[----:B----4-:R-:W4:Y:S04]  /*1eb80*/  LDL.64 R202, [R1+0x20f8] ;  /* 0x0020f80001ca7983 */ /* 0x010f280000100a00 */
[----:B-1----:R-:W3:Y:S04]  /*1eb90*/  LDL.64 R200, [R1+0x1d90] ;  /* 0x001d900001c87983 */ /* 0x002ee80000100a00 */
[----:B------:R-:W3:Y:S04]  /*1eba0*/  LDL.64 R226, [R1+0x2158] ;  /* 0x0021580001e27983 */ /* 0x000ee80000100a00 */
        /* <DEDUP_REMOVED lines=11> */
[----:B------:R-:W3:Y:S04]  /*1ec60*/  LDL.64 R206, [R1+0x1bd8] ;  /* 0x001bd80001ce7983 */ /* 0x000ee80000100a00 */
[----:B--2---:R1:W-:Y:S04]  /*1ec70*/  LDGSTS.E [R205+0xe00], [R194.64], P4 ;  /* 0x00e00000c2cd7fae */ /* 0x0043e8000a121844 */
[----:B-1----:R-:W2:Y:S04]  /*1ec80*/  LDL.64 R194, [R1+0x2108] ;  /* 0x0021080001c27983 */ /* 0x002ea80000100a00 */
[----:B------:R1:W-:Y:S04]  /*1ec90*/  LDGSTS.E [R205+0xe80], [R196.64], P2 ;  /* 0x00e80000c4cd7fae */ /* 0x0003e80009121844 */
[----:B-1----:R-:W2:Y:S04]  /*1eca0*/  LDL.64 R196, [R1+0x21b8] ;  /* 0x0021b80001c47983 */ /* 0x002ea80000100a00 */
[----:B------:R1:W-:Y:S04]  /*1ecb0*/  LDGSTS.E [R205+0x1600], [R192.64], P4 ;  /* 0x01600000c0cd7fae */ /* 0x0003e8000a121844 */
[----:B------:R1:W-:Y:S04]  /*1ecc0*/  LDGSTS.E [R205+0x1680], [R246.64], P2 ;  /* 0x01680000f6cd7fae */ /* 0x0003e80009121844 */
[----:B-1----:R-:W2:Y:S04]  /*1ecd0*/  LDL.64 R192, [R1+0x1bc8] ;  /* 0x001bc80001c07983 */ /* 0x002ea80000100a00 */
[----:B------:R-:W2:Y:S04]  /*1ece0*/  LDL.64 R246, [R1+0x2278] ;  /* 0x0022780001f67983 */ /* 0x000ea80000100a00 */
[----:B----4-:R1:W-:Y:S04]  /*1ecf0*/  LDGSTS.E [R205+0x1e00], [R202.64], P4 ;  /* 0x01e00000cacd7fae */ /* 0x0103e8000a121844 */
[----:B---3--:R3:W-:Y:S04]  /*1ed00*/  LDGSTS.E [R205+0x1e80], [R200.64], P2 ;  /* 0x01e80000c8cd7fae */ /* 0x0087e80009121844 */
[----:B-1----:R-:W4:Y:S04]  /*1ed10*/  LDL.64 R202, [R1+0x2260] ;  /* 0x0022600001ca7983 */ /* 0x002f280000100a00 */
[----:B---3--:R-:W4:Y:S04]  /*1ed20*/  LDL.64 R200, [R1+0x1bb8] ;  /* 0x001bb80001c87983 */ /* 0x008f280000100a00 */
[----:B--2---:R1:W-:Y:S04]  /*1ed30*/  LDGSTS.E [R205+0x2600], [R194.64], P4 ;  /* 0x02600000c2cd7fae */ /* 0x0043e8000a121844 */
        /* <DEDUP_REMOVED lines=25> */
[----:B------:R-:W3:Y:S04]  /*1eed0*/  LDL.64 R196, [R1+0x2288] ;  /* 0x0022880001c47983 */ /* 0x000ee80000100a00 */
[----:B------:R1:W-:Y:S04]  /*1eee0*/  LDGSTS.E [R205+0x7e80], [R192.64], P2 ;  /* 0x07e80000c0cd7fae */ /* 0x0003e80009121844 */
[----:B--2---:R-:W2:Y:S04]  /*1eef0*/  LDL.64 R244, [R1+0x1b68] ;  /* 0x001b680001f47983 */ /* 0x004ea80000100a00 */
        /* <DEDUP_REMOVED lines=10> */
[----:B------:R-:W4:Y:S04]  /*1efa0*/  LDL.64 R226, [R1+0x2218] ;  /* 0x0022180001e27983 */ /* 0x000f280000100a00 */
[----:B------:R-:W4:Y:S04]  /*1efb0*/  LDL.64 R224, [R1+0x1b18] ;  /* 0x001b180001e07983 */ /* 0x000f280000100a00 */
[----:B-1----:R-:W4:Y:S04]  /*1efc0*/  LDL.64 R202, [R1+0x1b88] ;  /* 0x001b880001ca7983 */ /* 0x002f280000100a00 */
[----:B------:R-:W4:Y:S04]  /*1efd0*/  LDL.64 R222, [R1+0x2208] ;  /* 0x0022080001de7983 */ /* 0x000f280000100a00 */
[----:B------:R-:W4:Y:S04]  /*1efe0*/  LDL.64 R220, [R1+0x1b08] ;  /* 0x001b080001dc7983 */ /* 0x000f280000100a00 */
[----:B------:R-:W4:Y:S04]  /*1eff0*/  LDL.64 R218, [R1+0x21f8] ;  /* 0x0021f80001da7983 */ /* 0x000f280000100a00 */
[----:B------:R1:W-:Y:S04]  /*1f000*/  LDGSTS.E [R205+0x8680], [R200.64], P2 ;  /* 0x08680000c8cd7fae */ /* 0x0003e80009121844 */
[----:B------:R-:W4:Y:S04]  /*1f010*/  LDL.64 R216, [R1+0x1af8] ;  /* 0x001af80001d87983 */ /* 0x000f280000100a00 */
[----:B------:R-:W4:Y:S04]  /*1f020*/  LDL.64 R214, [R1+0x21e8] ;  /* 0x0021e80001d67983 */ /* 0x000f280000100a00 */
[----:B------:R-:W4:Y:S04]  /*1f030*/  LDL.64 R212, [R1+0x21d8] ;  /* 0x0021d80001d47983 */ /* 0x000f280000100a00 */
[----:B------:R-:W4:Y:S04]  /*1f040*/  LDL.64 R210, [R1+0x1ad8] ;  /* 0x001ad80001d27983 */ /* 0x000f280000100a00 */
[----:B------:R-:W4:Y:S04]  /*1f050*/  LDL.64 R208, [R1+0x21c8] ;  /* 0x0021c80001d07983 */ /* 0x000f280000100a00 */
[----:B-1----:R-:W4:Y:S04]  /*1f060*/  LDL.64 R200, [R1+0x1ac8] ;  /* 0x001ac80001c87983 */ /* 0x002f280000100a00 */
[----:B---3--:R1:W-:Y:S04]  /*1f070*/  LDGSTS.E [R205+0x8e00], [R194.64], P4 ;  /* 0x08e00000c2cd7fae */ /* 0x0083e8000a121844 */
[----:B-1----:R-:W3:Y:S04]  /*1f080*/  LDL.64 R194, [R1+0x1ae8] ;  /* 0x001ae80001c27983 */ /* 0x002ee80000100a00 */
[----:B------:R1:W-:Y:S04]  /*1f090*/  LDGSTS.E [R205+0x8e80], [R198.64], P2 ;  /* 0x08e80000c6cd7fae */ /* 0x0003e80009121844 */
[----:B-1----:R-:W3:Y:S04]  /*1f0a0*/  LDL.64 R198, [R1+0x2398] ;  /* 0x0023980001c67983 */ /* 0x002ee80000100a00 */
[----:B--2---:R1:W-:Y:S04]  /*1f0b0*/  LDGSTS.E [R205+0x9600], [R192.64], P4 ;  /* 0x09600000c0cd7fae */ /* 0x0043e8000a121844 */
[----:B------:R2:W-:Y:S04]  /*1f0c0*/  LDGSTS.E [R205+0x9680], [R206.64], P2 ;  /* 0x09680000cecd7fae */ /* 0x0005e80009121844 */
[----:B------:R2:W-:Y:S04]  /*1f0d0*/  LDGSTS.E [R205+0x9e00], [R196.64], P4 ;  /* 0x09e00000c4cd7fae */ /* 0x0005e8000a121844 */
[----:B-1----:R-:W3:Y:S04]  /*1f0e0*/  LDL.LU.64 R192, [R1+0x4060] ;  /* 0x0040600001c07983 */ /* 0x002ee80000300a00 */
[----:B--2---:R-:W2:Y:S04]  /*1f0f0*/  LDL.64 R206, [R1+0x1df0] ;  /* 0x001df00001ce7983 */ /* 0x004ea80000100a00 */
[----:B------:R-:W2:Y:S04]  /*1f100*/  LDL.64 R196, [R1+0x22b8] ;  /* 0x0022b80001c47983 */ /* 0x000ea80000100a00 */
[----:B----4-:R1:W-:Y:S04]  /*1f110*/  LDGSTS.E [R205+0x9e80], [R202.64], P2 ;  /* 0x09e80000cacd7fae */ /* 0x0103e80009121844 */
        /* <DEDUP_REMOVED lines=18> */
[----:B----4-:R-:W4:Y:S04]  /*1f240*/  LDL.64 R246, [R1+0x20c8] ;  /* 0x0020c80001f67983 */ /* 0x010f280000100a00 */
        /* <DEDUP_REMOVED lines=16> */
[----:B---3--:R1:W-:Y:S04]  /*1f350*/  LDGSTS.E [R205+0xe680], [R194.64], P2 ;  /* 0x0e680000c2cd7fae */ /* 0x0083e80009121844 */
[----:B------:R3:W-:Y:S04]  /*1f360*/  LDGSTS.E [R205+0xee00], [R212.64], P4 ;  /* 0x0ee00000d4cd7fae */ /* 0x0007e8000a121844 */
[----:B------:R3:W-:Y:S04]  /*1f370*/  LDGSTS.E [R205+0xee80], [R210.64], P2 ;  /* 0x0ee80000d2cd7fae */ /* 0x0007e80009121844 */
[----:B-1----:R-:W4:Y:S04]  /*1f380*/  LDL.64 R194, [R1+0x22c0] ;  /* 0x0022c00001c27983 */ /* 0x002f280000100a00 */
[----:B------:R1:W-:Y:S04]  /*1f390*/  LDGSTS.E [R205+0xf600], [R208.64], P4 ;  /* 0x0f600000d0cd7fae */ /* 0x0003e8000a121844 */
[----:B------:R1:W-:Y:S04]  /*1f3a0*/  LDGSTS.E [R205+0xf680], [R200.64], P2 ;  /* 0x0f680000c8cd7fae */ /* 0x0003e80009121844 */
[----:B---3--:R-:W3:Y:S04]  /*1f3b0*/  LDL.64 R212, [R1+0x1df8] ;  /* 0x001df80001d47983 */ /* 0x008ee80000100a00 */
[----:B------:R-:W3:Y:S04]  /*1f3c0*/  LDL.64 R210, [R1+0x2318] ;  /* 0x0023180001d27983 */ /* 0x000ee80000100a00 */
[----:B-1----:R-:W3:Y:S04]  /*1f3d0*/  LDL.64 R200, [R1+0x22c8] ;  /* 0x0022c80001c87983 */ /* 0x002ee80000100a00 */
[----:B------:R-:W3:Y:S04]  /*1f3e0*/  LDL.64 R208, [R1+0x1ea8] ;  /* 0x001ea80001d07983 */ /* 0x000ee80000100a00 */
[----:B------:R1:W-:Y:S04]  /*1f3f0*/  LDGSTS.E [R205+0xfe00], [R198.64], P4 ;  /* 0x0fe00000c6cd7fae */ /* 0x0003e8000a121844 */
[----:B-1----:R-:W3:Y:S04]  /*1f400*/  LDL.64 R198, [R1+0x20a8] ;  /* 0x0020a80001c67983 */ /* 0x002ee80000100a00 */
[----:B--2---:R1:W-:Y:S04]  /*1f410*/  LDGSTS.E [R205+0xfe80], [R206.64], P2 ;  /* 0x0fe80000cecd7fae */ /* 0x0043e80009121844 */
[----:B------:R2:W-:Y:S04]  /*1f420*/  LDGSTS.E [R251+0x700], [R196.64], P4 ;  /* 0x00700000c4fb7fae */ /* 0x0005e8000a121844 */
[----:B-1----:R-:W3:Y:S04]  /*1f430*/  LDL.64 R206, [R1+0x2320] ;  /* 0x0023200001ce7983 */ /* 0x002ee80000100a00 */
[----:B--2---:R-:W3:Y:S04]  /*1f440*/  LDL.64 R196, [R1+0x22d0] ;  /* 0x0022d00001c47983 */ /* 0x004ee80000100a00 */
[----:B------:R-:W3:Y:S04]  /*1f450*/  LDL.64 R204, [R1+0x1ea0] ;  /* 0x001ea00001cc7983 */ /* 0x000ee80000100a00 */
[----:B------:R1:W-:Y:S04]  /*1f460*/  LDGSTS.E [R251+0x780], [R202.64], P2 ;  /* 0x00780000cafb7fae */ /* 0x0003e80009121844 */
[----:B-1----:R-:W3:Y:S04]  /*1f470*/  LDL.64 R202, [R1+0x2328] ;  /* 0x0023280001ca7983 */ /* 0x002ee80000100a00 */
[----:B----4-:R1:W-:Y:S04]  /*1f480*/  LDGSTS.E [R251+0xf00], [R194.64], P4 ;  /* 0x00f00000c2fb7fae */ /* 0x0103e8000a121844 */
[----:B------:R4:W-:Y:S04]  /*1f490*/  LDGSTS.E [R251+0xf80], [R246.64], P2 ;  /* 0x00f80000f6fb7fae */ /* 0x0009e80009121844 */
[----:B-1----:R-:W2:Y:S04]  /*1f4a0*/  LDL.64 R194, [R1+0x1e98] ;  /* 0x001e980001c27983 */ /* 0x002ea80000100a00 */
[----:B----4-:R-:W4:Y:S04]  /*1f4b0*/  LDL.64 R246, [R1+0x2388] ;  /* 0x0023880001f67983 */ /* 0x010f280000100a00 */
[----:B---3--:R1:W-:Y:S04]  /*1f4c0*/  LDGSTS.E [R251+0x1700], [R200.64], P4 ;  /* 0x01700000c8fb7fae */ /* 0x0083e8000a121844 */
[----:B-1----:R-:W3:Y:S04]  /*1f4d0*/  LDL.64 R200, [R1+0x2330] ;  /* 0x0023300001c87983 */ /* 0x002ee80000100a00 */
[----:B------:R1:W-:Y:S04]  /*1f4e0*/  LDGSTS.E [R251+0x1780], [R198.64], P2 ;  /* 0x01780000c6fb7fae */ /* 0x0003e80009121844 */
[----:B-1----:R-:W4:Y:S04]  /*1f4f0*/  LDL.64 R198, [R1+0x1e90] ;  /* 0x001e900001c67983 */ /* 0x002f280000100a00 */
[----:B------:R1:W-:Y:S04]  /*1f500*/  LDGSTS.E [R251+0x1f00], [R196.64], P4 ;  /* 0x01f00000c4fb7fae */ /* 0x0003e8000a121844 */
        /* <DEDUP_REMOVED lines=50> */
[----:B-1----:R-:W3:Y:S04]  /*1f830*/  LDL.64 R198, [R1+0x1e70] ;  /* 0x001e700001c67983 */ /* 0x002ee80000100a00 */
[----:B------:R1:W-:Y:S04]  /*1f840*/  LDGSTS.E [R251+0x8700], [R196.64], P4 ;  /* 0x08700000c4fb7fae */ /* 0x0003e8000a121844 */
[----:B-1----:R-:W3:Y:S04]  /*1f850*/  LDL.64 R196, [R1+0x2350] ;  /* 0x0023500001c47983 */ /* 0x002ee80000100a00 */
[----:B------:R1:W-:Y:S04]  /*1f860*/  LDGSTS.E [R251+0x8780], [R232.64], P2 ;  /* 0x08780000e8fb7fae */ /* 0x0003e80009121844 */
[----:B-1----:R-:W3:Y:S04]  /*1f870*/  LDL.64 R232, [R1+0x23b0] ;  /* 0x0023b00001e87983 */ /* 0x002ee80000100a00 */
[----:B--2---:R1:W-:Y:S04]  /*1f880*/  LDGSTS.E [R251+0x8f00], [R194.64], P4 ;  /* 0x08f00000c2fb7fae */ /* 0x0043e8000a121844 */
[----:B------:R2:W-:Y:S04]  /*1f890*/  LDGSTS.E [R251+0x8f80], [R230.64], P2 ;  /* 0x08f80000e6fb7fae */ /* 0x0005e80009121844 */
[----:B------:R2:W-:Y:S04]  /*1f8a0*/  LDGSTS.E [R251+0x9700], [R228.64], P4 ;  /* 0x09700000e4fb7fae */ /* 0x0005e8000a121844 */
[----:B-1----:R-:W4:Y:S04]  /*1f8b0*/  LDL.LU.64 R194, [R1+0x4058] ;  /* 0x0040580001c27983 */ /* 0x002f280000300a00 */
[----:B--2---:R-:W2:Y:S04]  /*1f8c0*/  LDL.64 R230, [R1+0x1e18] ;  /* 0x001e180001e67983 */ /* 0x004ea80000100a00 */
[----:B------:R-:W4:Y:S04]  /*1f8d0*/  LDL.64 R228, [R1+0x23b8] ;  /* 0x0023b80001e47983 */ /* 0x000f280000100a00 */
[----:B------:R1:W-:Y:S04]  /*1f8e0*/  LDGSTS.E [R251+0x9780], [R226.64], P2 ;  /* 0x09780000e2fb7fae */ /* 0x0003e80009121844 */
[----:B-1----:R-:W4:Y:S04]  /*1f8f0*/  LDL.64 R226, [R1+0x1e10] ;  /* 0x001e100001e27983 */ /* 0x002f280000100a00 */
[----:B---3--:R1:W-:Y:S04]  /*1f900*/  LDGSTS.E [R251+0x9f00], [R196.64], P4 ;  /* 0x09f00000c4fb7fae */ /* 0x0083e8000a121844 */
[----:B------:R3:W-:Y:S04]  /*1f910*/  LDGSTS.E [R251+0x9f80], [R198.64], P2 ;  /* 0x09f80000c6fb7fae */ /* 0x0007e80009121844 */
[----:B------:R3:W-:Y:S04]  /*1f920*/  LDGSTS.E [R251+0xa700], [R200.64], P4 ;  /* 0x0a700000c8fb7fae */ /* 0x0007e8000a121844 */
[----:B------:R3:W-:Y:S04]  /*1f930*/  LDGSTS.E [R251+0xa780], [R202.64], P2 ;  /* 0x0a780000cafb7fae */ /* 0x0007e80009121844 */
[----:B-1----:R-:W4:Y:S04]  /*1f940*/  LDL.LU.64 R196, [R1+0x4050] ;  /* 0x0040500001c47983 */ /* 0x002f280000300a00 */
[----:B------:R1:W-:Y:S04]  /*1f950*/  LDGSTS.E [R251+0xaf00], [R204.64], P4 ;  /* 0x0af00000ccfb7fae */ /* 0x0003e8000a121844 */
[----:B---3--:R-:W3:Y:S04]  /*1f960*/  LDL.LU.64 R198, [R1+0x4048] ;  /* 0x0040480001c67983 */ /* 0x008ee80000300a00 */
[----:B------:R1:W-:Y:S04]  /*1f970*/  LDGSTS.E [R251+0xaf80], [R206.64], P2 ;  /* 0x0af80000cefb7fae */ /* 0x0003e80009121844 */
[----:B------:R-:W3:Y:S04]  /*1f980*/  LDL.LU.64 R200, [R1+0x4040] ;  /* 0x0040400001c87983 */ /* 0x000ee80000300a00 */
[----:B------:R1:W-:Y:S04]  /*1f990*/  LDGSTS.E [R251+0xb700], [R208.64], P4 ;  /* 0x0b700000d0fb7fae */ /* 0x0003e8000a121844 */
[----:B------:R-:W3:Y:S04]  /*1f9a0*/  LDL.LU.64 R202, [R1+0x4038] ;  /* 0x0040380001ca7983 */ /* 0x000ee80000300a00 */
[----:B------:R1:W-:Y:S04]  /*1f9b0*/  LDGSTS.E [R251+0xb780], [R210.64], P2 ;  /* 0x0b780000d2fb7fae */ /* 0x0003e80009121844 */
[----:B-1----:R-:W3:Y:S04]  /*1f9c0*/  LDL.LU.64 R204, [R1+0x4030] ;  /* 0x0040300001cc7983 */ /* 0x002ee80000300a00 */
[----:B------:R1:W-:Y:S04]  /*1f9d0*/  LDGSTS.E [R251+0xbf00], [R212.64], P4 ;  /* 0x0bf00000d4fb7fae */ /* 0x0003e8000a121844 */
[----:B------:R-:W3:Y:S04]  /*1f9e0*/  LDL.LU.64 R206, [R1+0x4028] ;  /* 0x0040280001ce7983 */ /* 0x000ee80000300a00 */
        /* <DEDUP_REMOVED lines=17> */
[----:B------:R2:W-:Y:S04]  /*1fb00*/  LDGSTS.E [R251+0xe700], [R240.64], P4 ;  /* 0x0e700000f0fb7fae */ /* 0x0005e8000a121844 */
[----:B------:R2:W-:Y:S04]  /*1fb10*/  LDGSTS.E [R251+0xe780], [R238.64], P2 ;  /* 0x0e780000eefb7fae */ /* 0x0005e80009121844 */
[----:B-1----:R-:W3:Y:S04]  /*1fb20*/  LDL.LU.64 R224, [R1+0x300] ;  /* 0x0003000001e07983 */ /* 0x002ee80000300a00 */
[----:B------:R1:W-:Y:S04]  /*1fb30*/  LDGSTS.E [R251+0xef00], [R236.64], P4 ;  /* 0x0ef00000ecfb7fae */ /* 0x0003e8000a121844 */
[----:B------:R1:W-:Y:S04]  /*1fb40*/  LDGSTS.E [R251+0xef80], [R234.64], P2 ;  /* 0x0ef80000eafb7fae */ /* 0x0003e80009121844 */
[----:B------:R1:W-:Y:S01]  /*1fb50*/  LDGSTS.E [R251+0xf700], [R232.64], P4 ;  /* 0x0f700000e8fb7fae */ /* 0x0003e2000a121844 */
[----:B------:R-:W-:-:S03]  /*1fb60*/  IMAD.WIDE R8, R252, 0x4, R8 ;  /* 0x00000004fc087825 */ /* 0x000fc600078e0208 */
[----:B------:R-:W3:Y:S01]  /*1fb70*/  LDL.LU.64 R242, [R1+0x2f8] ;  /* 0x0002f80001f27983 */ /* 0x000ee20000300a00 */
[----:B------:R-:W-:-:S03]  /*1fb80*/  IMAD.WIDE R6, R252, 0x4, R6 ;  /* 0x00000004fc067825 */ /* 0x000fc600078e0206 */
[----:B-1----:R-:W3:Y:S04]  /*1fb90*/  LDL.LU.64 R236, [R1+0x2f0] ;  /* 0x0002f00001ec7983 */ /* 0x002ee80000300a00 */
[----:B------:R-:W3:Y:S01]  /*1fba0*/  LDL.LU.64 R234, [R1+0x2e8] ;  /* 0x0002e80001ea7983 */ /* 0x000ee20000300a00 */
[----:B------:R-:W-:-:S03]  /*1fbb0*/  IMAD.WIDE R4, R252, 0x4, R4 ;  /* 0x00000004fc047825 */ /* 0x000fc600078e0204 */
[----:B------:R-:W3:Y:S01]  /*1fbc0*/  LDL.LU.64 R232, [R1+0x280] ;  /* 0x0002800001e87983 */ /* 0x000ee20000300a00 */
[----:B------:R-:W-:-:S03]  /*1fbd0*/  IMAD.WIDE R2, R252, 0x4, R2 ;  /* 0x00000004fc027825 */ /* 0x000fc600078e0202 */
[----:B--2---:R1:W-:Y:S04]  /*1fbe0*/  LDGSTS.E [R251+0xf780], [R230.64], P2 ;  /* 0x0f780000e6fb7fae */ /* 0x0043e80009121844 */
[----:B----4-:R2:W-:Y:S04]  /*1fbf0*/  LDGSTS.E [R251+0xff00], [R228.64], P4 ;  /* 0x0ff00000e4fb7fae */ /* 0x0105e8000a121844 */
[----:B-1----:R-:W4:Y:S04]  /*1fc00*/  LDL.LU.64 R230, [R1+0x278] ;  /* 0x0002780001e67983 */ /* 0x002f280000300a00 */
[----:B------:R2:W-:Y:S04]  /*1fc10*/  LDGSTS.E [R251+0xff80], [R226.64], P2 ;  /* 0x0ff80000e2fb7fae */ /* 0x0005e80009121844 */
[----:B------:R-:W0:Y:S04]  /*1fc20*/  LDGDEPBAR ;  /* 0x00000000000079af */ /* 0x000e280000000000 */
[----:B--2---:R-:W1:Y:S04]  /*1fc30*/  S2R R251, SR_TID.X ;  /* 0x0000000000fb7919 */ /* 0x004e680000002100 */
[----:B------:R-:W-:Y:S01]  /*1fc40*/  BAR.SYNC.DEFER_BLOCKING 0x0 ;  /* 0x0000000000007b1d */ /* 0x000fe20000010000 */
[----:B------:R-:W-:-:S05]  /*1fc50*/  ISETP.GE.U32.AND P4, PT, R248, 0x7fffff6c, PT ;  /* 0x7fffff6cf800780c */ /* 0x000fca0003f86070 */
[----:B------:R3:W-:Y:S04]  /*1fc60*/  STL.64 [R1+0x9b0], R8 ;  /* 0x0009b00801007387 */ /* 0x0007e80000100a00 */
[----:B------:R-:W2:Y:S04]  /*1fc70*/  LDL.LU.64 R240, [R1+0x270] ;  /* 0x0002700001f07983 */ /* 0x000ea80000300a00 */
[----:B------:R3:W-:Y:S04]  /*1fc80*/  STL.64 [R1+0x9b8], R6 ;  /* 0x0009b80601007387 */ /* 0x0007e80000100a00 */
[----:B------:R-:W2:Y:S01]  /*1fc90*/  LDL.LU.64 R238, [R1+0x268] ;  /* 0x0002680001ee7983 */ /* 0x000ea20000300a00 */
[----:B-1----:R-:W-:-:S04]  /*1fca0*/  LOP3.LUT R251, R251, 0x1f, RZ, 0xc0, !PT ;  /* 0x0000001ffbfb7812 */ /* 0x002fc800078ec0ff */
[----:B------:R-:W-:Y:S01]  /*1fcb0*/  SHF.L.U32 R248, R251, 0x2, RZ ;  /* 0x00000002fbf87819 */ /* 0x000fe200000006ff */
[----:B------:R1:W-:Y:S04]  /*1fcc0*/  STL.64 [R1+0x9c0], R4 ;  /* 0x0009c00401007387 */ /* 0x0003e80000100a00 */
[----:B------:R-:W-:Y:S01]  /*1fcd0*/  @!PT LDS RZ, [RZ] ;  /* 0x00000000fffff984 */ /* 0x000fe20000000800 */
[----:B------:R-:W-:Y:S01]  /*1fce0*/  @!PT LDS RZ, [RZ] ;  /* 0x00000000fffff984 */ /* 0x000fe20000000800 */
[----:B------:R-:W-:Y:S01]  /*1fcf0*/  @!PT LDS RZ, [RZ] ;  /* 0x00000000fffff984 */ /* 0x000fe20000000800 */
[----:B------:R3:W-:Y:S04]  /*1fd00*/  LDGSTS.E [R248+0x28000], [R8.64], !P6 ;  /* 0x2800000008f87fae */ /* 0x0007e8000f121844 */
[----:B------:R1:W-:Y:S04]  /*1fd10*/  STL.64 [R1+0x9c8], R2 ;  /* 0x0009c80201007387 */ /* 0x0003e80000100a00 */
[----:B------:R1:W-:Y:S04]  /*1fd20*/  LDGSTS.E [R248+0x28080], [R6.64], !P6 ;  /* 0x2808000006f87fae */ /* 0x0003e8000f121844 */
[----:B------:R1:W-:Y:S04]  /*1fd30*/  LDGSTS.E [R248+0x28100], [R4.64], !P6 ;  /* 0x2810000004f87fae */ /* 0x0003e8000f121844 */
[----:B------:R1:W-:Y:S01]  /*1fd40*/  LDGSTS.E [R248+0x28180], [R2.64], !P6 ;  /* 0x2818000002f87fae */ /* 0x0003e2000f121844 */
[----:B---3--:R-:W-:-:S03]  /*1fd50*/  IMAD.WIDE R8, R252, 0x4, R224 ;  /* 0x00000004fc087825 */ /* 0x008fc600078e02e0 */
[----:B------:R-:W3:Y:S04]  /*1fd60*/  LDL.LU.64 R224, [R1+0x200] ;  /* 0x0002000001e07983 */ /* 0x000ee80000300a00 */
[----:B------:R-:W3:Y:S04]  /*1fd70*/  LDL.LU.64 R226, [R1+0x1f8] ;  /* 0x0001f80001e27983 */ /* 0x000ee80000300a00 */
[----:B------:R-:W3:Y:S04]  /*1fd80*/  LDL.LU.64 R228, [R1+0x1f0] ;  /* 0x0001f00001e47983 */ /* 0x000ee80000300a00 */
[----:B------:R1:W-:Y:S04]  /*1fd90*/  STL.64 [R1+0x608], R8 ;  /* 0x0006080801007387 */ /* 0x0003e80000100a00 */
[----:B------:R-:W3:Y:S01]  /*1fda0*/  LDL.LU.64 R246, [R1+0x1e8] ;  /* 0x0001e80001f67983 */ /* 0x000ee20000300a00 */
[----:B-1----:R-:W-:-:S03]  /*1fdb0*/  IMAD.WIDE R6, R252, 0x4, R242 ;  /* 0x00000004fc067825 */ /* 0x002fc600078e02f2 */
[----:B------:R1:W-:Y:S01]  /*1fdc0*/  LDGSTS.E [R248+0x28800], [R8.64], !P1 ;  /* 0x2880000008f87fae */ /* 0x0003e2000c921844 */
[----:B------:R-:W-:-:S04]  /*1fdd0*/  IMAD.WIDE R4, R252, 0x4, R236 ;  /* 0x00000004fc047825 */ /* 0x000fc800078e02ec */
[C---:B------:R-:W-:Y:S01]  /*1fde0*/  IMAD.WIDE R2, R252.reuse, 0x4, R234 ;  /* 0x00000004fc027825 */ /* 0x040fe200078e02ea */
[----:B------:R4:W-:Y:S04]  /*1fdf0*/  STL.64 [R1+0x600], R6 ;  /* 0x0006000601007387 */ /* 0x0009e80000100a00 */
[----:B------:R2:W-:Y:S01]  /*1fe00*/  STL.64 [R1+0x5f8], R4 ;  /* 0x0005f80401007387 */ /* 0x0005e20000100a00 */
[----:B-1----:R-:W-:-:S03]  /*1fe10*/  IMAD.WIDE R8, R252, 0x4, R232 ;  /* 0x00000004fc087825 */ /* 0x002fc600078e02e8 */
[----:B------:R4:W-:Y:S04]  /*1fe20*/  LDGSTS.E [R248+0x28880], [R6.64], !P1 ;  /* 0x2888000006f87fae */ /* 0x0009e8000c921844 */
[----:B------:R1:W-:Y:S04]  /*1fe30*/  STL.64 [R1+0x5f0], R2 ;  /* 0x0005f00201007387 */ /* 0x0003e80000100a00 */
[----:B------:R2:W-:Y:S04]  /*1fe40*/  LDGSTS.E [R248+0x28900], [R4.64], !P1 ;  /* 0x2890000004f87fae */ /* 0x0005e8000c921844 */
[----:B------:R1:W-:Y:S04]  /*1fe50*/  LDGSTS.E [R248+0x28980], [R2.64], !P1 ;  /* 0x2898000002f87fae */ /* 0x0003e8000c921844 */
[----:B------:R1:W-:Y:S01]  /*1fe60*/  LDGSTS.E [R248+0x29000], [R8.64], !P5 ;  /* 0x2900000008f87fae */ /* 0x0003e2000e921844 */
[----:B----4-:R-:W-:-:S03]  /*1fe70*/  IMAD.WIDE R6, R252, 0x4, R230 ;  /* 0x00000004fc067825 */ /* 0x010fc600078e02e6 */
[----:B------:R-:W3:Y:S04]  /*1fe80*/  LDL.LU.64 R230, [R1+0x180] ;  /* 0x0001800001e67983 */ /* 0x000ee80000300a00 */
[----:B------:R-:W3:Y:S04]  /*1fe90*/  LDL.LU.64 R232, [R1+0x178] ;  /* 0x0001780001e87983 */ /* 0x000ee80000300a00 */
[----:B------:R1:W-:Y:S04]  /*1fea0*/  STL.64 [R1+0x5e8], R8 ;  /* 0x0005e80801007387 */ /* 0x0003e80000100a00 */
[----:B------:R-:W3:Y:S04]  /*1feb0*/  LDL.LU.64 R234, [R1+0x170] ;  /* 0x0001700001ea7983 */ /* 0x000ee80000300a00 */
[----:B------:R1:W-:Y:S04]  /*1fec0*/  STL.64 [R1+0x5e0], R6 ;  /* 0x0005e00601007387 */ /* 0x0003e80000100a00 */
[----:B------:R-:W3:Y:S04]  /*1fed0*/  LDL.LU.64 R236, [R1+0x168] ;  /* 0x0001680001ec7983 */ /* 0x000ee80000300a00 */
[----:B------:R1:W-:Y:S01]  /*1fee0*/  LDGSTS.E [R248+0x29080], [R6.64], !P5 ;  /* 0x2908000006f87fae */ /* 0x0003e2000e921844 */
[----:B--2---:R-:W-:-:S04]  /*1fef0*/  IMAD.WIDE R4, R252, 0x4, R240 ;  /* 0x00000004fc047825 */ /* 0x004fc800078e02f0 */
[C---:B-1----:R-:W-:Y:S01]  /*1ff00*/  IMAD.WIDE R2, R252.reuse, 0x4, R238 ;  /* 0x00000004fc027825 */ /* 0x042fe200078e02ee */
[----:B------:R1:W-:Y:S04]  /*1ff10*/  STL.64 [R1+0x5d8], R4 ;  /* 0x0005d80401007387 */ /* 0x0003e80000100a00 */
[----:B------:R2:W-:Y:S04]  /*1ff20*/  STL.64 [R1+0x5d0], R2 ;  /* 0x0005d00201007387 */ /* 0x0005e80000100a00 */
[----:B------:R-:W3:Y:S04]  /*1ff30*/  LDL.LU.64 R238, [R1+0x100] ;  /* 0x0001000001ee7983 */ /* 0x000ee80000300a00 */
[----:B------:R-:W3:Y:S04]  /*1ff40*/  LDL.LU.64 R240, [R1+0xf8] ;  /* 0x0000f80001f07983 */ /* 0x000ee80000300a00 */
[----:B------:R-:W3:Y:S04]  /*1ff50*/  LDL.LU.64 R242, [R1+0xf0] ;  /* 0x0000f00001f27983 */ /* 0x000ee80000300a00 */
[----:B------:R-:W3:Y:S04]  /*1ff60*/  LDL.LU.64 R244, [R1+0xe8] ;  /* 0x0000e80001f47983 */ /* 0x000ee80000300a00 */
[----:B------:R1:W-:Y:S04]  /*1ff70*/  LDGSTS.E [R248+0x29100], [R4.64], !P5 ;  /* 0x2910000004f87fae */ /* 0x0003e8000e921844 */
[----:B------:R2:W-:Y:S01]  /*1ff80*/  LDGSTS.E [R248+0x29180], [R2.64], !P5 ;  /* 0x2918000002f87fae */ /* 0x0005e2000e921844 */
[----:B---3--:R-:W-:-:S04]  /*1ff90*/  IMAD.WIDE R224, R252, 0x4, R224 ;  /* 0x00000004fce07825 */ /* 0x008fc800078e02e0 */
[C---:B------:R-:W-:Y:S01]  /*1ffa0*/  IMAD.WIDE R226, R252.reuse, 0x4, R226 ;  /* 0x00000004fce27825 */ /* 0x040fe200078e02e2 */
[----:B------:R3:W-:Y:S03]  /*1ffb0*/  STL.64 [R1+0x5c8], R224 ;  /* 0x0005c8e001007387 */ /* 0x0007e60000100a00 */
[C---:B------:R-:W-:Y:S01]  /*1ffc0*/  IMAD.WIDE R228, R252.reuse, 0x4, R228 ;  /* 0x00000004fce47825 */ /* 0x040fe200078e02e4 */
[----:B------:R3:W-:Y:S04]  /*1ffd0*/  LDGSTS.E [R248+0x29800], [R224.64], !P0 ;  /* 0x29800000e0f87fae */ /* 0x0007e8000c121844 */
[----:B------:R1:W-:Y:S01]  /*1ffe0*/  LDGSTS.E [R248+0x29880], [R226.64], !P0 ;  /* 0x29880000e2f87fae */ /* 0x0003e2000c121844 */
[----:B------:R-:W-:-:S03]  /*1fff0*/  IMAD.WIDE R8, R252, 0x4, R246 ;  /* 0x00000004fc087825 */ /* 0x000fc600078e02f6 */
[----:B------:R1:W-:Y:S04]  /*20000*/  LDGSTS.E [R248+0x29900], [R228.64], !P0 ;  /* 0x29900000e4f87fae */ /* 0x0003e8000c121844 */
[----:B------:R-:W4:Y:S04]  /*20010*/  LDL.LU.64 R246, [R1+0x80] ;  /* 0x0000800001f67983 */ /* 0x000f280000300a00 */
[----:B------:R1:W-:Y:S04]  /*20020*/  STL.64 [R1+0x5c0], R226 ;  /* 0x0005c0e201007387 */ /* 0x0003e80000100a00 */
[----:B------:R-:W4:Y:S04]  /*20030*/  LDL.LU.64 R6, [R1+0x78] ;  /* 0x0000780001067983 */ /* 0x000f280000300a00 */
[----:B------:R2:W-:Y:S04]  /*20040*/  STL.64 [R1+0x5b8], R228 ;  /* 0x0005b8e401007387 */ /* 0x0005e80000100a00 */
[----:B-1----:R-:W4:Y:S04]  /*20050*/  LDL.LU.64 R4, [R1+0x70] ;  /* 0x0000700001047983 */ /* 0x002f280000300a00 */
[----:B------:R1:W-:Y:S04]  /*20060*/  STL.64 [R1+0x5b0], R8 ;  /* 0x0005b00801007387 */ /* 0x0003e80000100a00 */
[----:B--2---:R-:W2:Y:S04]  /*20070*/  LDL.LU.64 R2, [R1+0x68] ;  /* 0x0000680001027983 */ /* 0x004ea80000300a00 */
[----:B---3--:R-:W2:Y:S04]  /*20080*/  LDL.LU.64 R224, [R1+0x3fe0] ;  /* 0x003fe00001e07983 */ /* 0x008ea80000300a00 */
[----:B------:R-:W2:Y:S04]  /*20090*/  LDL.LU.64 R226, [R1+0x3fd8] ;  /* 0x003fd80001e27983 */ /* 0x000ea80000300a00 */
[----:B------:R-:W2:Y:S04]  /*200a0*/  LDL.LU.64 R228, [R1+0x3fd0] ;  /* 0x003fd00001e47983 */ /* 0x000ea80000300a00 */
[----:B------:R1:W-:Y:S04]  /*200b0*/  LDGSTS.E [R248+0x29980], [R8.64], !P0 ;  /* 0x2998000008f87fae */ /* 0x0003e8000c121844 */
[----:B-1----:R-:W2:Y:S01]  /*200c0*/  LDL.LU.64 R8, [R1] ;  /* 0x0000000001087983 */ /* 0x002ea20000300a00 */
[----:B------:R-:W-:Y:S01]  /*200d0*/  ISETP.GE.U32.AND P2, PT, R0, 0x7fffff68, PT ;  /* 0x7fffff680000780c */ /* 0x000fe20003f46070 */
[----:B------:R-:W-:-:S04]  /*200e0*/  IMAD.WIDE R230, R252, 0x4, R230 ;  /* 0x00000004fce67825 */ /* 0x000fc800078e02e6 */
[C---:B------:R-:W-:Y:S01]  /*200f0*/  IMAD.WIDE R232, R252.reuse, 0x4, R232 ;  /* 0x00000004fce87825 */ /* 0x040fe200078e02e8 */
[----:B------:R1:W-:Y:S04]  /*20100*/  STL.64 [R1+0x5a8], R230 ;  /* 0x0005a8e601007387 */ /* 0x0003e80000100a00 */
[----:B------:R1:W-:Y:S01]  /*20110*/  STL.64 [R1+0x5a0], R232 ;  /* 0x0005a0e801007387 */ /* 0x0003e20000100a00 */
[----:B------:R-:W-:-:S03]  /*20120*/  IMAD.WIDE R234, R252, 0x4, R234 ;  /* 0x00000004fcea7825 */ /* 0x000fc600078e02ea */
[----:B------:R1:W-:Y:S01]  /*20130*/  LDGSTS.E [R248+0x2a000], [R230.64], !P3 ;  /* 0x2a000000e6f87fae */ /* 0x0003e2000d921844 */
[----:B------:R-:W-:-:S03]  /*20140*/  IADD3 R0, R249, -0x5d, RZ ;  /* 0xffffffa3f9007810 */ /* 0x000fc60007ffe0ff */
[----:B------:R1:W-:Y:S01]  /*20150*/  LDGSTS.E [R248+0x2a080], [R232.64], !P3 ;  /* 0x2a080000e8f87fae */ /* 0x0003e2000d921844 */
[----:B------:R-:W-:-:S03]  /*20160*/  IMAD.WIDE R236, R252, 0x4, R236 ;  /* 0x00000004fcec7825 */ /* 0x000fc600078e02ec */
[----:B------:R1:W-:Y:S04]  /*20170*/  LDGSTS.E [R248+0x2a100], [R234.64], !P3 ;  /* 0x2a100000eaf87fae */ /* 0x0003e8000d921844 */
[----:B-1----:R-:W2:Y:S04]  /*20180*/  LDL.LU.64 R230, [R1+0x3fc8] ;  /* 0x003fc80001e67983 */ /* 0x002ea80000300a00 */
[----:B------:R1:W-:Y:S04]  /*20190*/  STL.64 [R1+0x598], R234 ;  /* 0x000598ea01007387 */ /* 0x0003e80000100a00 */
[----:B------:R-:W2:Y:S04]  /*201a0*/  LDL.LU.64 R232, [R1+0x3fc0] ;  /* 0x003fc00001e87983 */ /* 0x000ea80000300a00 */
[----:B------:R1:W-:Y:S04]  /*201b0*/  STL.64 [R1+0x590], R236 ;  /* 0x000590ec01007387 */ /* 0x0003e80000100a00 */
[----:B-1----:R-:W2:Y:S04]  /*201c0*/  LDL.LU.64 R234, [R1+0x3fb8] ;  /* 0x003fb80001ea7983 */ /* 0x002ea80000300a00 */
[----:B------:R1:W-:Y:S01]  /*201d0*/  LDGSTS.E [R248+0x2a180], [R236.64], !P3 ;  /* 0x2a180000ecf87fae */ /* 0x0003e2000d921844 */
[----:B------:R-:W-:-:S04]  /*201e0*/  IMAD.WIDE R238, R252, 0x4, R238 ;  /* 0x00000004fcee7825 */ /* 0x000fc800078e02ee */
[C---:B------:R-:W-:Y:S01]  /*201f0*/  IMAD.WIDE R240, R252.reuse, 0x4, R240 ;  /* 0x00000004fcf07825 */ /* 0x040fe200078e02f0 */
[----:B------:R1:W-:Y:S03]  /*20200*/  LDGSTS.E [R248+0x2a800], [R238.64], !P4 ;  /* 0x2a800000eef87fae */ /* 0x0003e6000e121844 */
[----:B------:R-:W-:Y:S01]  /*20210*/  IMAD.WIDE R242, R252, 0x4, R242 ;  /* 0x00000004fcf27825 */ /* 0x000fe200078e02f2 */
[----:B-1----:R-:W2:Y:S01]  /*20220*/  LDL.LU.64 R236, [R1+0x3fb0] ;  /* 0x003fb00001ec7983 */ /* 0x002ea20000300a00 */
[----:B------:R-:W-:Y:S02]  /*20230*/  ISETP.GE.U32.AND P6, PT, R0, 0x7fffff64, PT ;  /* 0x7fffff640000780c */ /* 0x000fe40003fc6070 */
[----:B------:R-:W-:Y:S01]  /*20240*/  IMAD.WIDE R244, R252, 0x4, R244 ;  /* 0x00000004fcf47825 */ /* 0x000fe200078e02f4 */
[----:B------:R1:W-:Y:S01]  /*20250*/  STL.64 [R1+0x620], R238 ;  /* 0x000620ee01007387 */ /* 0x0003e20000100a00 */
[----:B------:R-:W-:-:S03]  /*20260*/  IADD3 R0, R249, -0x61, RZ ;  /* 0xffffff9ff9007810 */ /* 0x000fc60007ffe0ff */
[----:B------:R1:W-:Y:S04]  /*20270*/  STL.64 [R1+0x638], R240 ;  /* 0x000638f001007387 */ /* 0x0003e80000100a00 */
[----:B------:R1:W-:Y:S04]  /*20280*/  LDGSTS.E [R248+0x2a880], [R240.64], !P4 ;  /* 0x2a880000f0f87fae */ /* 0x0003e8000e121844 */
[----:B-1----:R-:W2:Y:S04]  /*20290*/  LDL.LU.64 R238, [R1+0x3fa8] ;  /* 0x003fa80001ee7983 */ /* 0x002ea80000300a00 */
[----:B------:R1:W-:Y:S04]  /*202a0*/  STL.64 [R1+0x650], R242 ;  /* 0x000650f201007387 */ /* 0x0003e80000100a00 */
[----:B------:R-:W2:Y:S01]  /*202b0*/  LDL.LU.64 R240, [R1+0x3fa0] ;  /* 0x003fa00001f07983 */ /* 0x000ea20000300a00 */
[----:B------:R-:W-:-:S03]  /*202c0*/  ISETP.GE.U32.AND P1, PT, R0, 0x7fffff60, PT ;  /* 0x7fffff600000780c */ /* 0x000fc60003f26070 */
[----:B------:R1:W-:Y:S04]  /*202d0*/  STL.64 [R1+0x668], R244 ;  /* 0x000668f401007387 */ /* 0x0003e80000100a00 */
[----:B------:R1:W-:Y:S04]  /*202e0*/  LDGSTS.E [R248+0x2a900], [R242.64], !P4 ;  /* 0x2a900000f2f87fae */ /* 0x0003e8000e121844 */
[----:B------:R1:W-:Y:S01]  /*202f0*/  LDGSTS.E [R248+0x2a980], [R244.64], !P4 ;  /* 0x2a980000f4f87fae */ /* 0x0003e2000e121844 */
[----:B------:R-:W-:-:S03]  /*20300*/  IADD3 R0, R249, -0x65, RZ ;  /* 0xffffff9bf9007810 */ /* 0x000fc60007ffe0ff */
[----:B------:R-:W1:Y:S04]  /*20310*/  S2R R251, SR_TID.X ;  /* 0x0000000000fb7919 */ /* 0x000e680000002100 */
[----:B-1----:R-:W2:Y:S04]  /*20320*/  LDL.LU.64 R242, [R1+0x3f98] ;  /* 0x003f980001f27983 */ /* 0x002ea80000300a00 */
[----:B------:R-:W2:Y:S01]  /*20330*/  LDL.LU.64 R244, [R1+0x3f90] ;  /* 0x003f900001f47983 */ /* 0x000ea20000300a00 */
[----:B------:R-:W-:Y:S02]  /*20340*/  ISETP.GE.U32.AND P5, PT, R0, 0x7fffff5c, PT ;  /* 0x7fffff5c0000780c */ /* 0x000fe40003fa6070 */
[----:B------:R-:W-:-:S04]  /*20350*/  IADD3 R0, R249, -0x69, RZ ;  /* 0xffffff97f9007810 */ /* 0x000fc80007ffe0ff */
[----:B------:R-:W-:Y:S02]  /*20360*/  ISETP.GE.U32.AND P0, PT, R0, 0x7fffff58, PT ;  /* 0x7fffff580000780c */ /* 0x000fe40003f06070 */
[----:B------:R-:W-:-:S04]  /*20370*/  IADD3 R0, R249, -0x6d, RZ ;  /* 0xffffff93f9007810 */ /* 0x000fc80007ffe0ff */
[----:B------:R-:W-:Y:S02]  /*20380*/  ISETP.GE.U32.AND P3, PT, R0, 0x7fffff54, PT ;  /* 0x7fffff540000780c */ /* 0x000fe40003f66070 */
[----:B------:R-:W-:Y:S02]  /*20390*/  IADD3 R0, R249, -0x71, RZ ;  /* 0xffffff8ff9007810 */ /* 0x000fe40007ffe0ff */
[----:B------:R-:W-:Y:S02]  /*203a0*/  LOP3.LUT R251, R251, 0x1f, RZ, 0xc0, !PT ;  /* 0x0000001ffbfb7812 */ /* 0x000fe400078ec0ff */
[----:B------:R-:W-:Y:S02]  /*203b0*/  ISETP.GE.U32.AND P4, PT, R0, 0x7fffff50, PT ;  /* 0x7fffff500000780c */ /* 0x000fe40003f86070 */
[----:B------:R-:W-:Y:S01]  /*203c0*/  IADD3 R0, R249, -0x75, RZ ;  /* 0xffffff8bf9007810 */ /* 0x000fe20007ffe0ff */
[----:B----4-:R-:W-:-:S04]  /*203d0*/  IMAD.WIDE R246, R252, 0x4, R246 ;  /* 0x00000004fcf67825 */ /* 0x010fc800078e02f6 */
[C---:B------:R-:W-:Y:S01]  /*203e0*/  IMAD.WIDE R6, R252.reuse, 0x4, R6 ;  /* 0x00000004fc067825 */ /* 0x040fe200078e0206 */
[----:B------:R1:W-:Y:S04]  /*203f0*/  STL.64 [R1+0x680], R246 ;  /* 0x000680f601007387 */ /* 0x0003e80000100a00 */
[----:B------:R4:W-:Y:S01]  /*20400*/  STL.64 [R1+0x698], R6 ;  /* 0x0006980601007387 */ /* 0x0009e20000100a00 */
[----:B------:R-:W-:-:S03]  /*20410*/  IMAD.WIDE R4, R252, 0x4, R4 ;  /* 0x00000004fc047825 */ /* 0x000fc600078e0204 */
[----:B------:R1:W-:Y:S04]  /*20420*/  LDGSTS.E [R248+0x2b000], [R246.64], !P2 ;  /* 0x2b000000f6f87fae */ /* 0x0003e8000d121844 */
[----:B------:R4:W-:Y:S01]  /*20430*/  LDGSTS.E [R248+0x2b080], [R6.64], !P2 ;  /* 0x2b08000006f87fae */ /* 0x0009e2000d121844 */
[----:B--2---:R-:W-:-:S03]  /*20440*/  IMAD.WIDE R2, R252, 0x4, R2 ;  /* 0x00000004fc027825 */ /* 0x004fc600078e0202 */
[----:B------:R2:W-:Y:S04]  /*20450*/  LDGSTS.E [R248+0x2b100], [R4.64], !P2 ;  /* 0x2b10000004f87fae */ /* 0x0005e8000d121844 */
[----:B-1----:R-:W3:Y:S04]  /*20460*/  LDL.LU.64 R246, [R1+0x3f88] ;  /* 0x003f880001f67983 */ /* 0x002ee80000300a00 */
[----:B------:R2:W-:Y:S01]  /*20470*/  STL.64 [R1+0x6b0], R4 ;  /* 0x0006b00401007387 */ /* 0x0005e20000100a00 */
[----:B----4-:R-:W-:-:S03]  /*20480*/  IMAD.WIDE R6, R252, 0x4, R10 ;  /* 0x00000004fc067825 */ /* 0x010fc600078e020a */
[----:B------:R1:W-:Y:S04]  /*20490*/  STL.64 [R1+0x6c8], R2 ;  /* 0x0006c80201007387 */ /* 0x0003e80000100a00 */
[----:B------:R1:W-:Y:S01]  /*204a0*/  LDGSTS.E [R248+0x2b180], [R2.64], !P2 ;  /* 0x2b18000002f87fae */ /* 0x0003e2000d121844 */
[----:B--2---:R-:W-:-:S04]  /*204b0*/  IMAD.WIDE R4, R252, 0x4, R12 ;  /* 0x00000004fc047825 */ /* 0x004fc800078e020c */
[----:B------:R-:W-:-:S04]  /*204c0*/  IMAD.WIDE R8, R252, 0x4, R8 ;  /* 0x00000004fc087825 */ /* 0x000fc800078e0208 */
[C---:B-1----:R-:W-:Y:S01]  /*204d0*/  IMAD.WIDE R2, R252.reuse, 0x4, R14 ;  /* 0x00000004fc027825 */ /* 0x042fe200078e020e */
        /* <DEDUP_REMOVED lines=39> */
[----:B------:R2:W-:Y:S04]  /*20750*/  LDGSTS.E [R248+0x2d080], [R6.64], !P0 ;  /* 0x2d08000006f87fae */ /* 0x0005e8000c121844 */
[----:B------:R4:W-:Y:S01]  /*20760*/  STL.64 [R1+0x880], R4 ;  /* 0x0008800401007387 */ /* 0x0009e20000100a00 */
[----:B-1----:R-:W-:-:S03]  /*20770*/  IMAD.WIDE R8, R252, 0x4, R40 ;  /* 0x00000004fc087825 */ /* 0x002fc600078e0228 */
[----:B------:R4:W-:Y:S01]  /*20780*/  LDGSTS.E [R248+0x2d100], [R4.64], !P0 ;  /* 0x2d10000004f87fae */ /* 0x0009e2000c121844 */
[----:B--2---:R-:W-:-:S03]  /*20790*/  IMAD.WIDE R6, R252, 0x4, R42 ;  /* 0x00000004fc067825 */ /* 0x004fc600078e022a */
[----:B------:R1:W-:Y:S04]  /*207a0*/  STL.64 [R1+0x898], R2 ;  /* 0x0008980201007387 */ /* 0x0003e80000100a00 */
[----:B------:R1:W-:Y:S01]  /*207b0*/  LDGSTS.E [R248+0x2d180], [R2.64], !P0 ;  /* 0x2d18000002f87fae */ /* 0x0003e2000c121844 */
[----:B----4-:R-:W-:-:S04]  /*207c0*/  IMAD.WIDE R4, R252, 0x4, R44 ;  /* 0x00000004fc047825 */ /* 0x010fc800078e022c */
[----:B------:R-:W-:Y:S01]  /*207d0*/  IMAD.SHL.U32 R45, R251, 0x4, RZ ;  /* 0x00000004fb2d7824 */ /* 0x000fe200078e00ff */
[----:B------:R2:W-:Y:S01]  /*207e0*/  STL.64 [R1+0x8f8], R8 ;  /* 0x0008f80801007387 */ /* 0x0005e20000100a00 */
[----:B-1----:R-:W-:-:S03]  /*207f0*/  IMAD.WIDE R2, R252, 0x4, R46 ;  /* 0x00000004fc027825 */ /* 0x002fc600078e022e */
[----:B------:R2:W-:Y:S01]  /*20800*/  LDGSTS.E [R45+0x2d800], [R8.64], !P3 ;  /* 0x2d800000082d7fae */ /* 0x0005e2000d921844 */
[----:B------:R-:W-:-:S03]  /*20810*/  ISETP.GE.U32.AND P2, PT, R0, 0x7fffff4c, PT ;  /* 0x7fffff4c0000780c */ /* 0x000fc60003f46070 */
        /* <DEDUP_REMOVED lines=13> */
[----:B------:R1:W-:Y:S04]  /*208f0*/  LDGSTS.E [R45+0x2e080], [R6.64], !P4 ;  /* 0x2e080000062d7fae */ /* 0x0003e8000e121844 */
[----:B------:R4:W-:Y:S01]  /*20900*/  STL.64 [R1+0x998], R4 ;  /* 0x0009980401007387 */ /* 0x0009e20000100a00 */
[----:B--2---:R-:W-:-:S03]  /*20910*/  IMAD.WIDE R8, R252, 0x4, R56 ;  /* 0x00000004fc087825 */ /* 0x004fc600078e0238 */
[----:B------:R4:W-:Y:S04]  /*20920*/  LDGSTS.E [R45+0x2e100], [R4.64], !P4 ;  /* 0x2e100000042d7fae */ /* 0x0009e8000e121844 */
[----:B------:R2:W-:Y:S01]  /*20930*/  STL.64 [R1+0x9a8], R2 ;  /* 0x0009a80201007387 */ /* 0x0005e20000100a00 */
[----:B-1----:R-:W-:-:S03]  /*20940*/  IMAD.WIDE R6, R252, 0x4, R58 ;  /* 0x00000004fc067825 */ /* 0x002fc600078e023a */
[----:B------:R2:W-:Y:S01]  /*20950*/  LDGSTS.E [R45+0x2e180], [R2.64], !P4 ;  /* 0x2e180000022d7fae */ /* 0x0005e2000e121844 */
[----:B------:R-:W-:Y:S01]  /*20960*/  IADD3 R0, R249, -0x79, RZ ;  /* 0xffffff87f9007810 */ /* 0x000fe20007ffe0ff */
[C---:B----4-:R-:W-:Y:S02]  /*20970*/  IMAD.WIDE R4, R252.reuse, 0x4, R62 ;  /* 0x00000004fc047825 */ /* 0x050fe400078e023e */
[----:B------:R-:W-:Y:S02]  /*20980*/  STL.64 [R1+0x9d8], R8 ;  /* 0x0009d80801007387 */ /* 0x000fe40000100a00 */
[----:B--2---:R-:W-:Y:S02]  /*20990*/  IMAD.WIDE R2, R252, 0x4, R60 ;  /* 0x00000004fc027825 */ /* 0x004fe400078e023c */
[----:B------:R-:W-:Y:S01]  /*209a0*/  STL.64 [R1+0x9e8], R6 ;  /* 0x0009e80601007387 */ /* 0x000fe20000100a00 */
[----:B------:R-:W-:-:S03]  /*209b0*/  ISETP.GE.U32.AND P6, PT, R0, 0x7fffff48, PT ;  /* 0x7fffff480000780c */ /* 0x000fc60003fc6070 */
[----:B------:R1:W-:Y:S04]  /*209c0*/  STL.64 [R1+0x9f8], R2 ;  /* 0x0009f80201007387 */ /* 0x0003e80000100a00 */
[----:B------:R2:W-:Y:S04]  /*209d0*/  LDGSTS.E [R45+0x2e800], [R8.64], !P2 ;  /* 0x2e800000082d7fae */ /* 0x0005e8000d121844 */
[----:B------:R4:W-:Y:S04]  /*209e0*/  STL.64 [R1+0xa08], R4 ;  /* 0x000a080401007387 */ /* 0x0009e80000100a00 */
[----:B------:R1:W-:Y:S04]  /*209f0*/  LDGSTS.E [R45+0x2e880], [R6.64], !P2 ;  /* 0x2e880000062d7fae */ /* 0x0003e8000d121844 */
[----:B------:R-:W3:Y:S04]  /*20a00*/  LDL.LU.64 R10, [R1+0x360] ;  /* 0x00036000010a7983 */ /* 0x000ee80000300a00 */
[----:B------:R1:W-:Y:S01]  /*20a10*/  LDGSTS.E [R45+0x2e900], [R2.64], !P2 ;  /* 0x2e900000022d7fae */ /* 0x0003e2000d121844 */
[----:B------:R-:W-:-:S03]  /*20a20*/  IMAD.WIDE R16, R252, 0x4, R64 ;  /* 0x00000004fc107825 */ /* 0x000fc600078e0240 */
[----:B------:R4:W-:Y:S01]  /*20a30*/  LDGSTS.E [R45+0x2e980], [R4.64], !P2 ;  /* 0x2e980000042d7fae */ /* 0x0009e2000d121844 */
[----:B------:R-:W-:-:S03]  /*20a40*/  IMAD.WIDE R14, R252, 0x4, R66 ;  /* 0x00000004fc0e7825 */ /* 0x000fc600078e0242 */
[----:B------:R4:W-:Y:S04]  /*20a50*/  LDGSTS.E [R45+0x2f000], [R16.64], !P6 ;  /* 0x2f000000102d7fae */ /* 0x0009e8000f121844 */
[----:B-1----:R-:W3:Y:S01]  /*20a60*/  LDL.LU.64 R2, [R1+0x358] ;  /* 0x0003580001027983 */ /* 0x002ee20000300a00 */
[----:B--2---:R-:W-:-:S03]  /*20a70*/  IMAD.WIDE R8, R252, 0x4, R68 ;  /* 0x00000004fc087825 */ /* 0x004fc600078e0244 */
[----:B------:R-:W2:Y:S01]  /*20a80*/  LDL.LU.64 R6, [R1+0x350] ;  /* 0x0003500001067983 */ /* 0x000ea20000300a00 */
[----:B------:R-:W-:-:S03]  /*20a90*/  IMAD.WIDE R12, R252, 0x4, R70 ;  /* 0x00000004fc0c7825 */ /* 0x000fc600078e0246 */
[----:B----4-:R-:W4:Y:S04]  /*20aa0*/  LDL.LU.64 R4, [R1+0x348] ;  /* 0x0003480001047983 */ /* 0x010f280000300a00 */
[----:B------:R-:W-:Y:S04]  /*20ab0*/  STL.64 [R1+0xa10], R16 ;  /* 0x000a101001007387 */ /* 0x000fe80000100a00 */
[----:B------:R-:W-:Y:S04]  /*20ac0*/  STL.64 [R1+0xa18], R14 ;  /* 0x000a180e01007387 */ /* 0x000fe80000100a00 */
[----:B------:R1:W-:Y:S04]  /*20ad0*/  STL.64 [R1+0xa20], R8 ;  /* 0x000a200801007387 */ /* 0x0003e80000100a00 */
[----:B------:R1:W-:Y:S04]  /*20ae0*/  LDGSTS.E [R45+0x2f080], [R14.64], !P6 ;  /* 0x2f0800000e2d7fae */ /* 0x0003e8000f121844 */
[----:B------:R1:W-:Y:S04]  /*20af0*/  STL.64 [R1+0xa28], R12 ;  /* 0x000a280c01007387 */ /* 0x0003e80000100a00 */
[----:B------:R1:W-:Y:S01]  /*20b00*/  LDGSTS.E [R45+0x2f100], [R8.64], !P6 ;  /* 0x2f100000082d7fae */ /* 0x0003e2000f121844 */
[----:B------:R-:W-:Y:S01]  /*20b10*/  IADD3 R0, R249, -0x7d, RZ ;  /* 0xffffff83f9007810 */ /* 0x000fe20007ffe0ff */
[----:B------:R-:W-:-:S02]  /*20b20*/  IMAD.WIDE R24, R252, 0x4, R72 ;  /* 0x00000004fc187825 */ /* 0x000fc400078e0248 */
[----:B------:R1:W-:Y:S04]  /*20b30*/  LDGSTS.E [R45+0x2f180], [R12.64], !P6 ;  /* 0x2f1800000c2d7fae */ /* 0x0003e8000f121844 */
[----:B-1----:R-:W4:Y:S01]  /*20b40*/  LDL.LU.64 R8, [R1+0x2e0] ;  /* 0x0002e00001087983 */ /* 0x002f220000300a00 */
[----:B------:R-:W-:Y:S02]  /*20b50*/  ISETP.GE.U32.AND P1, PT, R0, 0x7fffff44, PT ;  /* 0x7fffff440000780c */ /* 0x000fe40003f26070 */
[----:B------:R-:W-:Y:S01]  /*20b60*/  IADD3 R0, R249, -0x42, RZ ;  /* 0xffffffbef9007810 */ /* 0x000fe20007ffe0ff */
[----:B------:R-:W-:Y:S01]  /*20b70*/  IMAD.WIDE R22, R252, 0x4, R74 ;  /* 0x00000004fc167825 */ /* 0x000fe200078e024a */
[----:B------:R-:W4:Y:S02]  /*20b80*/  LDL.LU.64 R20, [R1+0x2d8] ;  /* 0x0002d80001147983 */ /* 0x000f240000300a00 */
[----:B------:R-:W-:Y:S01]  /*20b90*/  ISETP.GE.U32.AND P5, PT, R0, 0x7fffff7f, PT ;  /* 0x7fffff7f0000780c */ /* 0x000fe20003fa6070 */
[C---:B------:R-:W-:Y:S01]  /*20ba0*/  IMAD.WIDE R12, R252.reuse, 0x4, R76 ;  /* 0x00000004fc0c7825 */ /* 0x040fe200078e024c */
[----:B------:R-:W4:Y:S03]  /*20bb0*/  LDL.LU.64 R18, [R1+0x2d0] ;  /* 0x0002d00001127983 */ /* 0x000f260000300a00 */
[----:B------:R-:W-:Y:S01]  /*20bc0*/  IMAD.WIDE R14, R252, 0x4, R78 ;  /* 0x00000004fc0e7825 */ /* 0x000fe200078e024e */
[----:B------:R-:W4:Y:S04]  /*20bd0*/  LDL.LU.64 R16, [R1+0x2c8] ;  /* 0x0002c80001107983 */ /* 0x000f280000300a00 */
[----:B------:R-:W-:Y:S04]  /*20be0*/  STL.64 [R1+0xa30], R24 ;  /* 0x000a301801007387 */ /* 0x000fe80000100a00 */
[----:B------:R3:W-:Y:S04]  /*20bf0*/  LDGSTS.E [R45+0x2f800], [R24.64], !P1 ;  /* 0x2f800000182d7fae */ /* 0x0007e8000c921844 */
[----:B------:R-:W-:Y:S04]  /*20c00*/  STL.64 [R1+0xa38], R22 ;  /* 0x000a381601007387 */ /* 0x000fe80000100a00 */
[----:B------:R1:W-:Y:S04]  /*20c10*/  STL.64 [R1+0xa40], R12 ;  /* 0x000a400c01007387 */ /* 0x0003e80000100a00 */
[----:B------:R1:W-:Y:S01]  /*20c20*/  LDGSTS.E [R45+0x2f880], [R22.64], !P1 ;  /* 0x2f880000162d7fae */ /* 0x0003e2000c921844 */
[----:B------:R-:W-:-:S03]  /*20c30*/  LOP3.LUT R248, R248, 0x20, RZ, 0x3c, !PT ;  /* 0x00000020f8f87812 */ /* 0x000fc600078e3cff */
[----:B------:R1:W-:Y:S04]  /*20c40*/  STL.64 [R1+0xa48], R14 ;  /* 0x000a480e01007387 */ /* 0x0003e80000100a00 */
[----:B------:R1:W-:Y:S04]  /*20c50*/  LDGSTS.E [R45+0x2f900], [R12.64], !P1 ;  /* 0x2f9000000c2d7fae */ /* 0x0003e8000c921844 */
[----:B------:R3:W-:Y:S04]  /*20c60*/  LDGSTS.E [R45+0x2f980], [R14.64], !P1 ;  /* 0x2f9800000e2d7fae */ /* 0x0007e8000c921844 */
[----:B-1----:R-:W4:Y:S01]  /*20c70*/  LDL.LU.64 R12, [R1+0x260] ;  /* 0x00026000010c7983 */ /* 0x002f220000300a00 */
[----:B---3--:R-:W-:-:S03]  /*20c80*/  IMAD.WIDE R24, R252, 0x4, R10 ;  /* 0x00000004fc187825 */ /* 0x008fc600078e020a */
[----:B------:R-:W3:Y:S04]  /*20c90*/  LDL.LU.64 R10, [R1+0x258] ;  /* 0x00025800010a7983 */ /* 0x000ee80000300a00 */
[----:B------:R-:W-:Y:S04]  /*20ca0*/  STL.64 [R1+0x588], R24 ;  /* 0x0005881801007387 */ /* 0x000fe80000100a00 */
[----:B------:R-:W3:Y:S04]  /*20cb0*/  LDL.LU.64 R14, [R1+0x250] ;  /* 0x00025000010e7983 */ /* 0x000ee80000300a00 */
[----:B------:R1:W-:Y:S01]  /*20cc0*/  LDGSTS.E [R248+0x28200], [R24.64], !P5 ;  /* 0x2820000018f87fae */ /* 0x0003e2000e921844 */
[----:B------:R-:W-:-:S04]  /*20cd0*/  IMAD.WIDE R22, R252, 0x4, R2 ;  /* 0x00000004fc167825 */ /* 0x000fc800078e0202 */
[C---:B--2---:R-:W-:Y:S01]  /*20ce0*/  IMAD.WIDE R6, R252.reuse, 0x4, R6 ;  /* 0x00000004fc067825 */ /* 0x044fe200078e0206 */
[----:B------:R-:W-:Y:S03]  /*20cf0*/  STL.64 [R1+0x580], R22 ;  /* 0x0005801601007387 */ /* 0x000fe60000100a00 */
[C---:B----4-:R-:W-:Y:S01]  /*20d00*/  IMAD.WIDE R4, R252.reuse, 0x4, R4 ;  /* 0x00000004fc047825 */ /* 0x050fe200078e0204 */
[----:B------:R-:W2:Y:S04]  /*20d10*/  LDL.LU.64 R2, [R1+0x248] ;  /* 0x0002480001027983 */ /* 0x000ea80000300a00 */
[----:B------:R4:W-:Y:S04]  /*20d20*/  LDGSTS.E [R248+0x28280], [R22.64], !P5 ;  /* 0x2828000016f87fae */ /* 0x0009e8000e921844 */
[----:B------:R-:W-:Y:S04]  /*20d30*/  STL.64 [R1+0x578], R6 ;  /* 0x0005780601007387 */ /* 0x000fe80000100a00 */
[----:B------:R1:W-:Y:S04]  /*20d40*/  LDGSTS.E [R248+0x28300], [R6.64], !P5 ;  /* 0x2830000006f87fae */ /* 0x0003e8000e921844 */
[----:B------:R1:W-:Y:S04]  /*20d50*/  STL.64 [R1+0x570], R4 ;  /* 0x0005700401007387 */ /* 0x0003e80000100a00 */
[----:B------:R1:W-:Y:S04]  /*20d60*/  LDGSTS.E [R248+0x28380], [R4.64], !P5 ;  /* 0x2838000004f87fae */ /* 0x0003e8000e921844 */
[----:B-1----:R-:W2:Y:S01]  /*20d70*/  LDL.LU.64 R4, [R1+0x1e0] ;  /* 0x0001e00001047983 */ /* 0x002ea20000300a00 */
[----:B----4-:R-:W-:-:S03]  /*20d80*/  IMAD.WIDE R22, R252, 0x4, R8 ;  /* 0x00000004fc167825 */ /* 0x010fc600078e0208 */
[----:B------:R-:W2:Y:S04]  /*20d90*/  LDL.LU.64 R6, [R1+0x1d8] ;  /* 0x0001d80001067983 */ /* 0x000ea80000300a00 */
[----:B------:R-:W2:Y:S01]  /*20da0*/  LDL.LU.64 R8, [R1+0x1d0] ;  /* 0x0001d00001087983 */ /* 0x000ea20000300a00 */
[----:B------:R-:W-:-:S04]  /*20db0*/  IADD3 R0, R249, -0x46, RZ ;  /* 0xffffffbaf9007810 */ /* 0x000fc80007ffe0ff */
[----:B------:R-:W-:Y:S01]  /*20dc0*/  ISETP.GE.U32.AND P0, PT, R0, 0x7fffff7b, PT ;  /* 0x7fffff7b0000780c */ /* 0x000fe20003f06070 */
[----:B------:R-:W-:Y:S01]  /*20dd0*/  IMAD.WIDE R20, R252, 0x4, R20 ;  /* 0x00000004fc147825 */ /* 0x000fe200078e0214 */
[----:B------:R-:W-:-:S03]  /*20de0*/  IADD3 R0, R249, -0x4a, RZ ;  /* 0xffffffb6f9007810 */ /* 0x000fc60007ffe0ff */
[----:B------:R-:W-:Y:S01]  /*20df0*/  IMAD.WIDE R18, R252, 0x4, R18 ;  /* 0x00000004fc127825 */ /* 0x000fe200078e0212 */
[----:B------:R-:W-:Y:S01]  /*20e00*/  ISETP.GE.U32.AND P3, PT, R0, 0x7fffff77, PT ;  /* 0x7fffff770000780c */ /* 0x000fe20003f66070 */
[----:B------:R1:W-:Y:S02]  /*20e10*/  STL.64 [R1+0x568], R22 ;  /* 0x0005681601007387 */ /* 0x0003e40000100a00 */
[C---:B------:R-:W-:Y:S02]  /*20e20*/  IMAD.WIDE R16, R252.reuse, 0x4, R16 ;  /* 0x00000004fc107825 */ /* 0x040fe400078e0210 */
[----:B------:R1:W-:Y:S04]  /*20e30*/  STL.64 [R1+0x560], R20 ;  /* 0x0005601401007387 */ /* 0x0003e80000100a00 */
[----:B------:R1:W-:Y:S04]  /*20e40*/  STL.64 [R1+0x558], R18 ;  /* 0x0005581201007387 */ /* 0x0003e80000100a00 */
[----:B------:R1:W-:Y:S04]  /*20e50*/  STL.64 [R1+0x550], R16 ;  /* 0x0005501001007387 */ /* 0x0003e80000100a00 */
[----:B------:R-:W2:Y:S04]  /*20e60*/  LDL.LU.64 R26, [R1+0x1c8] ;  /* 0x0001c800011a7983 */ /* 0x000ea80000300a00 */
[----:B------:R1:W-:Y:S04]  /*20e70*/  LDGSTS.E [R248+0x28a00], [R22.64], !P0 ;  /* 0x28a0000016f87fae */ /* 0x0003e8000c121844 */
[----:B------:R-:W2:Y:S04]  /*20e80*/  LDL.LU.64 R24, [R1+0x160] ;  /* 0x0001600001187983 */ /* 0x000ea80000300a00 */
[----:B------:R1:W-:Y:S04]  /*20e90*/  LDGSTS.E [R248+0x28a80], [R20.64], !P0 ;  /* 0x28a8000014f87fae */ /* 0x0003e8000c121844 */
[----:B-1----:R-:W2:Y:S01]  /*20ea0*/  LDL.LU.64 R22, [R1+0x158] ;  /* 0x0001580001167983 */ /* 0x002ea20000300a00 */
[----:B------:R-:W-:-:S03]  /*20eb0*/  IMAD.WIDE R12, R252, 0x4, R12 ;  /* 0x00000004fc0c7825 */ /* 0x000fc600078e020c */
[----:B------:R1:W-:Y:S04]  /*20ec0*/  LDGSTS.E [R248+0x28b00], [R18.64], !P0 ;  /* 0x28b0000012f87fae */ /* 0x0003e8000c121844 */
[----:B------:R-:W2:Y:S04]  /*20ed0*/  LDL.LU.64 R20, [R1+0x150] ;  /* 0x0001500001147983 */ /* 0x000ea80000300a00 */
[----:B------:R2:W-:Y:S04]  /*20ee0*/  STL.64 [R1+0x548], R12 ;  /* 0x0005480c01007387 */ /* 0x0005e80000100a00 */
[----:B-1----:R-:W2:Y:S04]  /*20ef0*/  LDL.LU.64 R18, [R1+0x148] ;  /* 0x0001480001127983 */ /* 0x002ea80000300a00 */
[----:B------:R1:W-:Y:S04]  /*20f00*/  LDGSTS.E [R248+0x28b80], [R16.64], !P0 ;  /* 0x28b8000010f87fae */ /* 0x0003e8000c121844 */
[----:B------:R1:W-:Y:S01]  /*20f10*/  LDGSTS.E [R248+0x29200], [R12.64], !P3 ;  /* 0x292000000cf87fae */ /* 0x0003e2000d921844 */
[----:B---3--:R-:W-:-:S04]  /*20f20*/  IMAD.WIDE R10, R252, 0x4, R10 ;  /* 0x00000004fc0a7825 */ /* 0x008fc800078e020a */
[C---:B------:R-:W-:Y:S01]  /*20f30*/  IMAD.WIDE R28, R252.reuse, 0x4, R14 ;  /* 0x00000004fc1c7825 */ /* 0x040fe200078e020e */
[----:B------:R3:W-:Y:S04]  /*20f40*/  STL.64 [R1+0x540], R10 ;  /* 0x0005400a01007387 */ /* 0x0007e80000100a00 */
[----:B------:R1:W-:Y:S04]  /*20f50*/  STL.64 [R1+0x538], R28 ;  /* 0x0005381c01007387 */ /* 0x0003e80000100a00 */
[----:B------:R3:W-:Y:S04]  /*20f60*/  LDGSTS.E [R248+0x29280], [R10.64], !P3 ;  /* 0x292800000af87fae */ /* 0x0007e8000d921844 */
[----:B------:R2:W-:Y:S02]  /*20f70*/  LDGSTS.E [R248+0x29300], [R28.64], !P3 ;  /* 0x293000001cf87fae */ /* 0x0005e4000d921844 */
[----:B--2---:R-:W-:-:S05]  /*20f80*/  IMAD.WIDE R2, R252, 0x4, R2 ;  /* 0x00000004fc027825 */ /* 0x004fca00078e0202 */
[----:B------:R2:W-:Y:S04]  /*20f90*/  STL.64 [R1+0x530], R2 ;  /* 0x0005300201007387 */ /* 0x0005e80000100a00 */
[----:B-1----:R-:W4:Y:S04]  /*20fa0*/  LDL.LU.64 R16, [R1+0xe0] ;  /* 0x0000e00001107983 */ /* 0x002f280000300a00 */
[----:B------:R-:W4:Y:S04]  /*20fb0*/  LDL.LU.64 R14, [R1+0xd8] ;  /* 0x0000d800010e7983 */ /* 0x000f280000300a00 */
[----:B------:R-:W4:Y:S04]  /*20fc0*/  LDL.LU.64 R12, [R1+0xd0] ;  /* 0x0000d000010c7983 */ /* 0x000f280000300a00 */
[----:B---3--:R-:W3:Y:S04]  /*20fd0*/  LDL.LU.64 R10, [R1+0xc8] ;  /* 0x0000c800010a7983 */ /* 0x008ee80000300a00 */
[----:B------:R1:W-:Y:S01]  /*20fe0*/  LDGSTS.E [R248+0x29380], [R2.64], !P3 ;  /* 0x2938000002f87fae */ /* 0x0003e2000d921844 */
[----:B------:R-:W-:-:S04]  /*20ff0*/  IMAD.WIDE R32, R252, 0x4, R4 ;  /* 0x00000004fc207825 */ /* 0x000fc800078e0204 */
[----:B--2---:R-:W-:-:S04]  /*21000*/  IMAD.WIDE R30, R252, 0x4, R6 ;  /* 0x00000004fc1e7825 */ /* 0x004fc800078e0206 */
[----:B------:R-:W-:Y:S02]  /*21010*/  IMAD.WIDE R28, R252, 0x4, R8 ;  /* 0x00000004fc1c7825 */ /* 0x000fe400078e0208 */
[----:B------:R-:W2:Y:S04]  /*21020*/  LDL.LU.64 R8, [R1+0x60] ;  /* 0x0000600001087983 */ /* 0x000ea80000300a00 */
[----:B------:R-:W-:Y:S04]  /*21030*/  STL.64 [R1+0x528], R32 ;  /* 0x0005282001007387 */ /* 0x000fe80000100a00 */
[----:B------:R-:W2:Y:S04]  /*21040*/  LDL.LU.64 R6, [R1+0x58] ;  /* 0x0000580001067983 */ /* 0x000ea80000300a00 */
[----:B------:R-:W-:Y:S04]  /*21050*/  STL.64 [R1+0x520], R30 ;  /* 0x0005201e01007387 */ /* 0x000fe80000100a00 */
[----:B------:R-:W2:Y:S04]  /*21060*/  LDL.LU.64 R4, [R1+0x50] ;  /* 0x0000500001047983 */ /* 0x000ea80000300a00 */
[----:B------:R-:W-:Y:S04]  /*21070*/  STL.64 [R1+0x518], R28 ;  /* 0x0005181c01007387 */ /* 0x000fe80000100a00 */
[----:B-1----:R-:W2:Y:S01]  /*21080*/  LDL.LU.64 R2, [R1+0x48] ;  /* 0x0000480001027983 */ /* 0x002ea20000300a00 */
[----:B------:R-:W-:-:S04]  /*21090*/  IADD3 R0, R249, -0x4e, RZ ;  /* 0xffffffb2f9007810 */ /* 0x000fc80007ffe0ff */
[----:B------:R-:W-:Y:S02]  /*210a0*/  ISETP.GE.U32.AND P4, PT, R0, 0x7fffff73, PT ;  /* 0x7fffff730000780c */ /* 0x000fe40003f86070 */
[----:B------:R-:W-:-:S04]  /*210b0*/  IADD3 R0, R249, -0x52, RZ ;  /* 0xffffffaef9007810 */ /* 0x000fc80007ffe0ff */
[----:B------:R-:W-:Y:S02]  /*210c0*/  ISETP.GE.U32.AND P2, PT, R0, 0x7fffff6f, PT ;  /* 0x7fffff6f0000780c */ /* 0x000fe40003f46070 */
[----:B------:R-:W-:-:S04]  /*210d0*/  IADD3 R0, R249, -0x56, RZ ;  /* 0xffffffaaf9007810 */ /* 0x000fc80007ffe0ff */
[----:B------:R-:W-:Y:S01]  /*210e0*/  ISETP.GE.U32.AND P6, PT, R0, 0x7fffff6b, PT ;  /* 0x7fffff6b0000780c */ /* 0x000fe20003fc6070 */
[C---:B------:R-:W-:Y:S01]  /*210f0*/  IMAD.WIDE R26, R252.reuse, 0x4, R26 ;  /* 0x00000004fc1a7825 */ /* 0x040fe200078e021a */
[C---:B------:R-:W-:Y:S01]  /*21100*/  IADD3 R0, R249.reuse, -0x5a, RZ ;  /* 0xffffffa6f9007810 */ /* 0x040fe20007ffe0ff */
[----:B------:R1:W-:Y:S02]  /*21110*/  LDGSTS.E [R248+0x29a00], [R32.64], !P4 ;  /* 0x29a0000020f87fae */ /* 0x0003e4000e121844 */
[----:B------:R-:W-:Y:S01]  /*21120*/  IMAD.WIDE R24, R252, 0x4, R24 ;  /* 0x00000004fc187825 */ /* 0x000fe200078e0218 */
[----:B------:R-:W-:Y:S01]  /*21130*/  ISETP.GE.U32.AND P1, PT, R0, 0x7fffff67, PT ;  /* 0x7fffff670000780c */ /* 0x000fe20003f26070 */
[----:B------:R1:W-:Y:S01]  /*21140*/  LDGSTS.E [R248+0x29a80], [R30.64], !P4 ;  /* 0x29a800001ef87fae */ /* 0x0003e2000e121844 */
[----:B------:R-:W-:Y:S01]  /*21150*/  IADD3 R0, R249, -0x5e, RZ ;  /* 0xffffffa2f9007810 */ /* 0x000fe20007ffe0ff */
[C---:B------:R-:W-:Y:S02]  /*21160*/  IMAD.WIDE R22, R252.reuse, 0x4, R22 ;  /* 0x00000004fc167825 */ /* 0x040fe400078e0216 */
[----:B------:R1:W-:Y:S02]  /*21170*/  LDGSTS.E [R248+0x29b00], [R28.64], !P4 ;  /* 0x29b000001cf87fae */ /* 0x0003e4000e121844 */
[----:B------:R-:W-:-:S02]  /*21180*/  IMAD.WIDE R20, R252, 0x4, R20 ;  /* 0x00000004fc147825 */ /* 0x000fc400078e0214 */
[----:B------:R-:W-:Y:S02]  /*21190*/  STL.64 [R1+0x510], R26 ;  /* 0x0005101a01007387 */ /* 0x000fe40000100a00 */
[----:B------:R-:W-:Y:S02]  /*211a0*/  IMAD.WIDE R18, R252, 0x4, R18 ;  /* 0x00000004fc127825 */ /* 0x000fe400078e0212 */
[----:B------:R1:W-:Y:S01]  /*211b0*/  LDGSTS.E [R248+0x29b80], [R26.64], !P4 ;  /* 0x29b800001af87fae */ /* 0x0003e2000e121844 */
[----:B------:R-:W-:-:S03]  /*211c0*/  ISETP.GE.U32.AND P5, PT, R0, 0x7fffff63, PT ;  /* 0x7fffff630000780c */ /* 0x000fc60003fa6070 */
[----:B------:R-:W-:Y:S01]  /*211d0*/  STL.64 [R1+0x508], R24 ;  /* 0x0005081801007387 */ /* 0x000fe20000100a00 */
[----:B------:R-:W-:-:S03]  /*211e0*/  IADD3 R0, R249, -0x62, RZ ;  /* 0xffffff9ef9007810 */ /* 0x000fc60007ffe0ff */
[----:B------:R1:W-:Y:S04]  /*211f0*/  LDGSTS.E [R248+0x2a200], [R24.64], !P2 ;  /* 0x2a20000018f87fae */ /* 0x0003e8000d121844 */
[----:B------:R-:W-:Y:S04]  /*21200*/  STL.64 [R1+0x500], R22 ;  /* 0x0005001601007387 */ /* 0x000fe80000100a00 */
[----:B------:R1:W-:Y:S04]  /*21210*/  LDGSTS.E [R248+0x2a280], [R22.64], !P2 ;  /* 0x2a28000016f87fae */ /* 0x0003e8000d121844 */
[----:B------:R-:W-:Y:S04]  /*21220*/  STL.64 [R1+0x4f8], R20 ;  /* 0x0004f81401007387 */ /* 0x000fe80000100a00 */
[----:B------:R1:W-:Y:S04]  /*21230*/  LDGSTS.E [R248+0x2a300], [R20.64], !P2 ;  /* 0x2a30000014f87fae */ /* 0x0003e8000d121844 */
[----:B------:R-:W-:Y:S04]  /*21240*/  STL.64 [R1+0x4f0], R18 ;  /* 0x0004f01201007387 */ /* 0x000fe80000100a00 */
[----:B------:R1:W-:Y:S01]  /*21250*/  LDGSTS.E [R248+0x2a380], [R18.64], !P2 ;  /* 0x2a38000012f87fae */ /* 0x0003e2000d121844 */
[----:B------:R-:W-:-:S02]  /*21260*/  ISETP.GE.U32.AND P0, PT, R0, 0x7fffff5f, PT ;  /* 0x7fffff5f0000780c */ /* 0x000fc40003f06070 */
[----:B------:R-:W-:-:S04]  /*21270*/  IADD3 R0, R249, -0x66, RZ ;  /* 0xffffff9af9007810 */ /* 0x000fc80007ffe0ff */
[----:B------:R-:W-:Y:S02]  /*21280*/  ISETP.GE.U32.AND P3, PT, R0, 0x7fffff5b, PT ;  /* 0x7fffff5b0000780c */ /* 0x000fe40003f66070 */
[----:B------:R-:W-:-:S04]  /*21290*/  IADD3 R0, R249, -0x6a, RZ ;  /* 0xffffff96f9007810 */ /* 0x000fc80007ffe0ff */
[----:B------:R-:W-:Y:S02]  /*212a0*/  ISETP.GE.U32.AND P4, PT, R0, 0x7fffff57, PT ;  /* 0x7fffff570000780c */ /* 0x000fe40003f86070 */
[----:B------:R-:W-:-:S04]  /*212b0*/  IADD3 R0, R249, -0x6e, RZ ;  /* 0xffffff92f9007810 */ /* 0x000fc80007ffe0ff */
[----:B------:R-:W-:Y:S02]  /*212c0*/  ISETP.GE.U32.AND P2, PT, R0, 0x7fffff53, PT ;  /* 0x7fffff530000780c */ /* 0x000fe40003f46070 */
[----:B------:R-:W-:Y:S01]  /*212d0*/  IADD3 R0, R249, -0x72, RZ ;  /* 0xffffff8ef9007810 */ /* 0x000fe20007ffe0ff */
[----:B----4-:R-:W-:-:S04]  /*212e0*/  IMAD.WIDE R16, R252, 0x4, R16 ;  /* 0x00000004fc107825 */ /* 0x010fc800078e0210 */
[C---:B------:R-:W-:Y:S01]  /*212f0*/  IMAD.WIDE R14, R252.reuse, 0x4, R14 ;  /* 0x00000004fc0e7825 */ /* 0x040fe200078e020e */
[----:B------:R-:W-:Y:S03]  /*21300*/  STL.64 [R1+0x4e8], R16 ;  /* 0x0004e81001007387 */ /* 0x000fe60000100a00 */
[C---:B------:R-:W-:Y:S01]  /*21310*/  IMAD.WIDE R12, R252.reuse, 0x4, R12 ;  /* 0x00000004fc0c7825 */ /* 0x040fe200078e020c */
[----:B------:R4:W-:Y:S03]  /*21320*/  LDGSTS.E [R248+0x2aa00], [R16.64], !P6 ;  /* 0x2aa0000010f87fae */ /* 0x0009e6000f121844 */
[C---:B---3--:R-:W-:Y:S01]  /*21330*/  IMAD.WIDE R10, R252.reuse, 0x4, R10 ;  /* 0x00000004fc0a7825 */ /* 0x048fe200078e020a */
[----:B------:R-:W-:Y:S04]  /*21340*/  STL.64 [R1+0x4e0], R14 ;  /* 0x0004e00e01007387 */ /* 0x000fe80000100a00 */
[----:B------:R3:W-:Y:S04]  /*21350*/  LDGSTS.E [R248+0x2aa80], [R14.64], !P6 ;  /* 0x2aa800000ef87fae */ /* 0x0007e8000f121844 */
[----:B------:R-:W-:Y:S04]  /*21360*/  STL.64 [R1+0x4d8], R12 ;  /* 0x0004d80c01007387 */ /* 0x000fe80000100a00 */
[----:B------:R1:W-:Y:S04]  /*21370*/  LDGSTS.E [R248+0x2ab00], [R12.64], !P6 ;  /* 0x2ab000000cf87fae */ /* 0x0003e8000f121844 */
[----:B------:R-:W-:Y:S01]  /*21380*/  STL.64 [R1+0x4d0], R10 ;  /* 0x0004d00a01007387 */ /* 0x000fe20000100a00 */
[----:B--2---:R-:W-:-:S03]  /*21390*/  IMAD.WIDE R8, R252, 0x4, R8 ;  /* 0x00000004fc087825 */ /* 0x004fc600078e0208 */
[----:B------:R2:W-:Y:S01]  /*213a0*/  LDGSTS.E [R248+0x2ab80], [R10.64], !P6 ;  /* 0x2ab800000af87fae */ /* 0x0005e2000f121844 */
[----:B------:R-:W-:-:S03]  /*213b0*/  IMAD.WIDE R6, R252, 0x4, R6 ;  /* 0x00000004fc067825 */ /* 0x000fc600078e0206 */
[----:B------:R1:W-:Y:S04]  /*213c0*/  STL.64 [R1+0x4c8], R8 ;  /* 0x0004c80801007387 */ /* 0x0003e80000100a00 */
[----:B------:R1:W-:Y:S01]  /*213d0*/  LDGSTS.E [R248+0x2b200], [R8.64], !P1 ;  /* 0x2b20000008f87fae */ /* 0x0003e2000c921844 */
[----:B------:R-:W-:-:S03]  /*213e0*/  IMAD.WIDE R4, R252, 0x4, R4 ;  /* 0x00000004fc047825 */ /* 0x000fc600078e0204 */
[----:B------:R2:W-:Y:S04]  /*213f0*/  STL.64 [R1+0x4c0], R6 ;  /* 0x0004c00601007387 */ /* 0x0005e80000100a00 */
[----:B------:R2:W-:Y:S01]  /*21400*/  LDGSTS.E [R248+0x2b280], [R6.64], !P1 ;  /* 0x2b28000006f87fae */ /* 0x0005e2000c921844 */
[----:B------:R-:W-:-:S03]  /*21410*/  IMAD.WIDE R2, R252, 0x4, R2 ;  /* 0x00000004fc027825 */ /* 0x000fc600078e0202 */
        /* <DEDUP_REMOVED lines=37> */
[----:B------:R2:W-:Y:S01]  /*21670*/  STL.64 [R1+0x708], R4 ;  /* 0x0007080401007387 */ /* 0x0005e20000100a00 */
[----:B------:R-:W-:-:S03]  /*21680*/  ISETP.GE.U32.AND P6, PT, R0, 0x7fffff4f, PT ;  /* 0x7fffff4f0000780c */ /* 0x000fc60003fc6070 */
        /* <DEDUP_REMOVED lines=18> */
[----:B------:R-:W-:-:S03]  /*217b0*/  IADD3 R0, R249, -0x76, RZ ;  /* 0xffffff8af9007810 */ /* 0x000fc60007ffe0ff */
        /* <DEDUP_REMOVED lines=20> */
[----:B------:R-:W-:-:S03]  /*21900*/  IADD3 R0, R249, -0x7a, RZ ;  /* 0xffffff86f9007810 */ /* 0x000fc60007ffe0ff */
[----:B------:R3:W-:Y:S01]  /*21910*/  STL.64 [R1+0x890], R2 ;  /* 0x0008900201007387 */ /* 0x0007e20000100a00 */
[----:B-1----:R-:W-:-:S03]  /*21920*/  IMAD.WIDE R6, R252, 0x4, R130 ;  /* 0x00000004fc067825 */ /* 0x002fc600078e0282 */
[----:B------:R3:W-:Y:S01]  /*21930*/  LDGSTS.E [R248+0x2e380], [R2.64], !P6 ;  /* 0x2e38000002f87fae */ /* 0x0007e2000f121844 */
[----:B--2---:R-:W-:-:S03]  /*21940*/  IMAD.WIDE R4, R252, 0x4, R134 ;  /* 0x00000004fc047825 */ /* 0x004fc600078e0286 */
[----:B------:R1:W-:Y:S01]  /*21950*/  STL.64 [R1+0x8f0], R8 ;  /* 0x0008f00801007387 */ /* 0x0003e20000100a00 */
[----:B------:R-:W-:Y:S01]  /*21960*/  ISETP.GE.U32.AND P5, PT, R0, 0x7fffff47, PT ;  /* 0x7fffff470000780c */ /* 0x000fe20003fa6070 */
[C---:B---3--:R-:W-:Y:S02]  /*21970*/  IMAD.WIDE R2, R252.reuse, 0x4, R132 ;  /* 0x00000004fc027825 */ /* 0x048fe400078e0284 */
[----:B------:R-:W-:Y:S04]  /*21980*/  STL.64 [R1+0x908], R6 ;  /* 0x0009080601007387 */ /* 0x000fe80000100a00 */
[----:B------:R2:W-:Y:S04]  /*21990*/  STL.64 [R1+0x920], R2 ;  /* 0x0009200201007387 */ /* 0x0005e80000100a00 */
[----:B------:R2:W-:Y:S04]  /*219a0*/  STL.64 [R1+0x938], R4 ;  /* 0x0009380401007387 */ /* 0x0005e80000100a00 */
[----:B------:R-:W3:Y:S04]  /*219b0*/  LDL.LU.64 R10, [R1+0x340] ;  /* 0x00034000010a7983 */ /* 0x000ee80000300a00 */
[----:B------:R1:W-:Y:S01]  /*219c0*/  LDGSTS.E [R248+0x2ea00], [R8.64], !P1 ;  /* 0x2ea0000008f87fae */ /* 0x0003e2000c921844 */
[----:B----4-:R-:W-:-:S03]  /*219d0*/  IMAD.WIDE R16, R252, 0x4, R136 ;  /* 0x00000004fc107825 */ /* 0x010fc600078e0288 */
[----:B------:R4:W-:Y:S04]  /*219e0*/  LDGSTS.E [R248+0x2ea80], [R6.64], !P1 ;  /* 0x2ea8000006f87fae */ /* 0x0009e8000c921844 */
[----:B------:R2:W-:Y:S01]  /*219f0*/  LDGSTS.E [R248+0x2eb00], [R2.64], !P1 ;  /* 0x2eb0000002f87fae */ /* 0x0005e2000c921844 */
[----:B------:R-:W-:-:S03]  /*21a00*/  IMAD.WIDE R14, R252, 0x4, R140 ;  /* 0x00000004fc0e7825 */ /* 0x000fc600078e028c */
[----:B------:R4:W-:Y:S01]  /*21a10*/  LDGSTS.E [R248+0x2eb80], [R4.64], !P1 ;  /* 0x2eb8000004f87fae */ /* 0x0009e2000c921844 */
[----:B-1----:R-:W-:-:S03]  /*21a20*/  IMAD.WIDE R8, R252, 0x4, R138 ;  /* 0x00000004fc087825 */ /* 0x002fc600078e028a */
[----:B------:R1:W-:Y:S04]  /*21a30*/  LDGSTS.E [R248+0x2f200], [R16.64], !P5 ;  /* 0x2f20000010f87fae */ /* 0x0003e8000e921844 */
[----:B--2---:R-:W2:Y:S01]  /*21a40*/  LDL.LU.64 R2, [R1+0x338] ;  /* 0x0003380001027983 */ /* 0x004ea20000300a00 */
[----:B------:R-:W-:-:S03]  /*21a50*/  IMAD.WIDE R12, R252, 0x4, R142 ;  /* 0x00000004fc0c7825 */ /* 0x000fc600078e028e */
[----:B----4-:R-:W4:Y:S04]  /*21a60*/  LDL.LU.64 R6, [R1+0x330] ;  /* 0x0003300001067983 */ /* 0x010f280000300a00 */
[----:B------:R-:W4:Y:S04]  /*21a70*/  LDL.LU.64 R4, [R1+0x328] ;  /* 0x0003280001047983 */ /* 0x000f280000300a00 */
[----:B------:R-:W-:Y:S04]  /*21a80*/  STL.64 [R1+0x970], R16 ;  /* 0x0009701001007387 */ /* 0x000fe80000100a00 */
[----:B------:R1:W-:Y:S04]  /*21a90*/  STL.64 [R1+0x980], R8 ;  /* 0x0009800801007387 */ /* 0x0003e80000100a00 */
[----:B------:R1:W-:Y:S04]  /*21aa0*/  STL.64 [R1+0x990], R14 ;  /* 0x0009900e01007387 */ /* 0x0003e80000100a00 */
[----:B------:R1:W-:Y:S04]  /*21ab0*/  LDGSTS.E [R248+0x2f280], [R8.64], !P5 ;  /* 0x2f28000008f87fae */ /* 0x0003e8000e921844 */
[----:B------:R1:W-:Y:S01]  /*21ac0*/  STL.64 [R1+0x9a0], R12 ;  /* 0x0009a00c01007387 */ /* 0x0003e20000100a00 */
[----:B------:R-:W-:Y:S01]  /*21ad0*/  IADD3 R0, R249, -0x7e, RZ ;  /* 0xffffff82f9007810 */ /* 0x000fe20007ffe0ff */
[----:B------:R-:W-:-:S02]  /*21ae0*/  IMAD.WIDE R24, R252, 0x4, R144 ;  /* 0x00000004fc187825 */ /* 0x000fc400078e0290 */
[----:B------:R1:W-:Y:S04]  /*21af0*/  LDGSTS.E [R248+0x2f300], [R14.64], !P5 ;  /* 0x2f3000000ef87fae */ /* 0x0003e8000e921844 */
[----:B-1----:R-:W4:Y:S01]  /*21b00*/  LDL.LU.64 R8, [R1+0x2c0] ;  /* 0x0002c00001087983 */ /* 0x002f220000300a00 */
[----:B------:R-:W-:Y:S02]  /*21b10*/  ISETP.GE.U32.AND P0, PT, R0, 0x7fffff43, PT ;  /* 0x7fffff430000780c */ /* 0x000fe40003f06070 */
[----:B------:R-:W-:Y:S01]  /*21b20*/  IADD3 R0, R249, -0x43, RZ ;  /* 0xffffffbdf9007810 */ /* 0x000fe20007ffe0ff */
[----:B------:R1:W-:Y:S01]  /*21b30*/  LDGSTS.E [R248+0x2f380], [R12.64], !P5 ;  /* 0x2f3800000cf87fae */ /* 0x0003e2000e921844 */
[----:B------:R-:W-:Y:S02]  /*21b40*/  IMAD.WIDE R22, R252, 0x4, R148 ;  /* 0x00000004fc167825 */ /* 0x000fe400078e0294 */
[----:B------:R-:W-:Y:S01]  /*21b50*/  ISETP.GE.U32.AND P3, PT, R0, 0x7fffff7e, PT ;  /* 0x7fffff7e0000780c */ /* 0x000fe20003f66070 */
[----:B------:R-:W4:Y:S01]  /*21b60*/  LDL.LU.64 R20, [R1+0x2b8] ;  /* 0x0002b80001147983 */ /* 0x000f220000300a00 */
[----:B------:R-:W-:-:S03]  /*21b70*/  IMAD.WIDE R14, R252, 0x4, R150 ;  /* 0x00000004fc0e7825 */ /* 0x000fc600078e0296 */
[----:B------:R-:W4:Y:S01]  /*21b80*/  LDL.LU.64 R18, [R1+0x2b0] ;  /* 0x0002b00001127983 */ /* 0x000f220000300a00 */
[----:B-1----:R-:W-:-:S03]  /*21b90*/  IMAD.WIDE R12, R252, 0x4, R146 ;  /* 0x00000004fc0c7825 */ /* 0x002fc600078e0292 */
[----:B------:R-:W4:Y:S04]  /*21ba0*/  LDL.LU.64 R16, [R1+0x2a8] ;  /* 0x0002a80001107983 */ /* 0x000f280000300a00 */
[----:B------:R-:W-:Y:S04]  /*21bb0*/  STL.64 [R1+0x9d0], R24 ;  /* 0x0009d01801007387 */ /* 0x000fe80000100a00 */
[----:B------:R1:W-:Y:S04]  /*21bc0*/  STL.64 [R1+0x9e0], R12 ;  /* 0x0009e00c01007387 */ /* 0x0003e80000100a00 */
[----:B------:R3:W-:Y:S04]  /*21bd0*/  LDGSTS.E [R248+0x2fa00], [R24.64], !P0 ;  /* 0x2fa0000018f87fae */ /* 0x0007e8000c121844 */
[----:B------:R-:W-:Y:S04]  /*21be0*/  STL.64 [R1+0x9f0], R22 ;  /* 0x0009f01601007387 */ /* 0x000fe80000100a00 */
[----:B------:R1:W-:Y:S04]  /*21bf0*/  LDGSTS.E [R248+0x2fa80], [R12.64], !P0 ;  /* 0x2fa800000cf87fae */ /* 0x0003e8000c121844 */
[----:B------:R3:W-:Y:S04]  /*21c00*/  STL.64 [R1+0xa00], R14 ;  /* 0x000a000e01007387 */ /* 0x0007e80000100a00 */
[----:B------:R2:W-:Y:S04]  /*21c10*/  LDGSTS.E [R248+0x2fb00], [R22.64], !P0 ;  /* 0x2fb0000016f87fae */ /* 0x0005e8000c121844 */
[----:B-1----:R-:W4:Y:S04]  /*21c20*/  LDL.LU.64 R12, [R1+0x240] ;  /* 0x00024000010c7983 */ /* 0x002f280000300a00 */
[----:B------:R1:W-:Y:S01]  /*21c30*/  LDGSTS.E [R248+0x2fb80], [R14.64], !P0 ;  /* 0x2fb800000ef87fae */ /* 0x0003e2000c121844 */
[----:B---3--:R-:W-:-:S03]  /*21c40*/  IMAD.WIDE R24, R252, 0x4, R10 ;  /* 0x00000004fc187825 */ /* 0x008fc600078e020a */
[----:B------:R-:W3:Y:S04]  /*21c50*/  LDL.LU.64 R10, [R1+0x238] ;  /* 0x00023800010a7983 */ /* 0x000ee80000300a00 */
[----:B-1----:R-:W3:Y:S04]  /*21c60*/  LDL.LU.64 R14, [R1+0x230] ;  /* 0x00023000010e7983 */ /* 0x002ee80000300a00 */
[----:B------:R-:W-:Y:S04]  /*21c70*/  STL.64 [R1+0x4a8], R24 ;  /* 0x0004a81801007387 */ /* 0x000fe80000100a00 */
[----:B------:R1:W-:Y:S01]  /*21c80*/  LDGSTS.E [R250+0x28400], [R24.64], !P3 ;  /* 0x2840000018fa7fae */ /* 0x0003e2000d921844 */
[----:B--2---:R-:W-:-:S03]  /*21c90*/  IMAD.WIDE R22, R252, 0x4, R2 ;  /* 0x00000004fc167825 */ /* 0x004fc600078e0202 */
[----:B------:R-:W2:Y:S01]  /*21ca0*/  LDL.LU.64 R2, [R1+0x228] ;  /* 0x0002280001027983 */ /* 0x000ea20000300a00 */
[----:B----4-:R-:W-:-:S04]  /*21cb0*/  IMAD.WIDE R6, R252, 0x4, R6 ;  /* 0x00000004fc067825 */ /* 0x010fc800078e0206 */
[C---:B------:R-:W-:Y:S01]  /*21cc0*/  IMAD.WIDE R4, R252.reuse, 0x4, R4 ;  /* 0x00000004fc047825 */ /* 0x040fe200078e0204 */
[----:B------:R4:W-:Y:S04]  /*21cd0*/  STL.64 [R1+0x4a0], R22 ;  /* 0x0004a01601007387 */ /* 0x0009e80000100a00 */
[----:B------:R4:W-:Y:S04]  /*21ce0*/  LDGSTS.E [R250+0x28480], [R22.64], !P3 ;  /* 0x2848000016fa7fae */ /* 0x0009e8000d921844 */
[----:B------:R-:W-:Y:S04]  /*21cf0*/  STL.64 [R1+0x498], R6 ;  /* 0x0004980601007387 */ /* 0x000fe80000100a00 */
[----:B------:R1:W-:Y:S04]  /*21d00*/  LDGSTS.E [R250+0x28500], [R6.64], !P3 ;  /* 0x2850000006fa7fae */ /* 0x0003e8000d921844 */
[----:B------:R1:W-:Y:S04]  /*21d10*/  STL.64 [R1+0x490], R4 ;  /* 0x0004900401007387 */ /* 0x0003e80000100a00 */
[----:B------:R1:W-:Y:S01]  /*21d20*/  LDGSTS.E [R250+0x28580], [R4.64], !P3 ;  /* 0x2858000004fa7fae */ /* 0x0003e2000d921844 */
[----:B----4-:R-:W-:-:S03]  /*21d30*/  IMAD.WIDE R22, R252, 0x4, R8 ;  /* 0x00000004fc167825 */ /* 0x010fc600078e0208 */
[----:B-1----:R-:W2:Y:S04]  /*21d40*/  LDL.LU.64 R4, [R1+0x1c0] ;  /* 0x0001c00001047983 */ /* 0x002ea80000300a00 */
        /* <DEDUP_REMOVED lines=14> */
[----:B------:R1:W-:Y:S01]  /*21e30*/  LDGSTS.E [R250+0x28c00], [R22.64], !P4 ;  /* 0x28c0000016fa7fae */ /* 0x0003e2000e121844 */
[----:B------:R-:W-:-:S03]  /*21e40*/  IMAD.WIDE R12, R252, 0x4, R12 ;  /* 0x00000004fc0c7825 */ /* 0x000fc600078e020c */
[----:B------:R-:W2:Y:S04]  /*21e50*/  LDL.LU.64 R24, [R1+0x140] ;  /* 0x0001400001187983 */ /* 0x000ea80000300a00 */
[----:B------:R1:W-:Y:S04]  /*21e60*/  LDGSTS.E [R250+0x28c80], [R20.64], !P4 ;  /* 0x28c8000014fa7fae */ /* 0x0003e8000e121844 */
[----:B-1----:R-:W2:Y:S04]  /*21e70*/  LDL.LU.64 R22, [R1+0x138] ;  /* 0x0001380001167983 */ /* 0x002ea80000300a00 */
        /* <DEDUP_REMOVED lines=11> */
[----:B------:R1:W-:Y:S01]  /*21f30*/  LDGSTS.E [R250+0x29500], [R28.64], !P2 ;  /* 0x295000001cfa7fae */ /* 0x0003e2000d121844 */
[----:B--2---:R-:W-:-:S05]  /*21f40*/  IMAD.WIDE R2, R252, 0x4, R2 ;  /* 0x00000004fc027825 */ /* 0x004fca00078e0202 */
[----:B------:R2:W-:Y:S04]  /*21f50*/  STL.64 [R1+0x450], R2 ;  /* 0x0004500201007387 */ /* 0x0005e80000100a00 */
[----:B-1----:R-:W4:Y:S04]  /*21f60*/  LDL.LU.64 R16, [R1+0xc0] ;  /* 0x0000c00001107983 */ /* 0x002f280000300a00 */
[----:B------:R-:W4:Y:S04]  /*21f70*/  LDL.LU.64 R14, [R1+0xb8] ;  /* 0x0000b800010e7983 */ /* 0x000f280000300a00 */
[----:B------:R-:W4:Y:S04]  /*21f80*/  LDL.LU.64 R12, [R1+0xb0] ;  /* 0x0000b000010c7983 */ /* 0x000f280000300a00 */
[----:B---3--:R-:W3:Y:S04]  /*21f90*/  LDL.LU.64 R10, [R1+0xa8] ;  /* 0x0000a800010a7983 */ /* 0x008ee80000300a00 */
[----:B------:R1:W-:Y:S01]  /*21fa0*/  LDGSTS.E [R250+0x29580], [R2.64], !P2 ;  /* 0x2958000002fa7fae */ /* 0x0003e2000d121844 */
[----:B--2---:R-:W-:-:S04]  /*21fb0*/  IMAD.WIDE R32, R252, 0x4, R4 ;  /* 0x00000004fc207825 */ /* 0x004fc800078e0204 */
[----:B------:R-:W-:-:S04]  /*21fc0*/  IMAD.WIDE R30, R252, 0x4, R6 ;  /* 0x00000004fc1e7825 */ /* 0x000fc800078e0206 */
        /* <DEDUP_REMOVED lines=55> */
[----:B------:R-:W-:Y:S04]  /*22340*/  STL.64 [R1+0x3f0], R10 ;  /* 0x0003f00a01007387 */ /* 0x000fe80000100a00 */
[----:B------:R1:W-:Y:S01]  /*22350*/  LDGSTS.E [R250+0x2ad80], [R10.64], !P5 ;  /* 0x2ad800000afa7fae */ /* 0x0003e2000e921844 */
[----:B--2---:R-:W-:-:S04]  /*22360*/  IMAD.WIDE R8, R252, 0x4, R8 ;  /* 0x00000004fc087825 */ /* 0x004fc800078e0208 */
[C---:B------:R-:W-:Y:S01]  /*22370*/  IMAD.WIDE R6, R252.reuse, 0x4, R6 ;  /* 0x00000004fc067825 */ /* 0x040fe200078e0206 */
[----:B------:R2:W-:Y:S04]  /*22380*/  STL.64 [R1+0x3e8], R8 ;  /* 0x0003e80801007387 */ /* 0x0005e80000100a00 */
[----:B------:R2:W-:Y:S01]  /*22390*/  LDGSTS.E [R250+0x2b400], [R8.64], !P0 ;  /* 0x2b40000008fa7fae */ /* 0x0005e2000c121844 */
[----:B------:R-:W-:-:S03]  /*223a0*/  IMAD.WIDE R4, R252, 0x4, R4 ;  /* 0x00000004fc047825 */ /* 0x000fc600078e0204 */
[----:B------:R1:W-:Y:S04]  /*223b0*/  STL.64 [R1+0x3e0], R6 ;  /* 0x0003e00601007387 */ /* 0x0003e80000100a00 */
[----:B------:R1:W-:Y:S01]  /*223c0*/  LDGSTS.E [R250+0x2b480], [R6.64], !P0 ;  /* 0x2b48000006fa7fae */ /* 0x0003e2000c121844 */
[----:B------:R-:W-:-:S03]  /*223d0*/  IMAD.WIDE R2, R252, 0x4, R2 ;  /* 0x00000004fc027825 */ /* 0x000fc600078e0202 */
[----:B------:R3:W-:Y:S01]  /*223e0*/  STL.64 [R1+0x3d8], R4 ;  /* 0x0003d80401007387 */ /* 0x0007e20000100a00 */
[----:B--2---:R-:W-:-:S03]  /*223f0*/  IMAD.WIDE R8, R252, 0x4, R152 ;  /* 0x00000004fc087825 */ /* 0x004fc600078e0298 */
[----:B------:R3:W-:Y:S01]  /*22400*/  LDGSTS.E [R250+0x2b500], [R4.64], !P0 ;  /* 0x2b50000004fa7fae */ /* 0x0007e2000c121844 */
[----:B-1----:R-:W-:-:S03]  /*22410*/  IMAD.WIDE R6, R252, 0x4, R154 ;  /* 0x00000004fc067825 */ /* 0x002fc600078e029a */
        /* <DEDUP_REMOVED lines=78> */
[----:B------:R-:W-:Y:S04]  /*22900*/  STL.64 [R1+0x7c0], R8 ;  /* 0x0007c00801007387 */ /* 0x000fe80000100a00 */
[----:B------:R1:W-:Y:S01]  /*22910*/  STL.64 [R1+0x7d8], R4 ;  /* 0x0007d80401007387 */ /* 0x0003e20000100a00 */
[----:B---3--:R-:W-:-:S03]  /*22920*/  IMAD.WIDE R2, R252, 0x4, R206 ;  /* 0x00000004fc027825 */ /* 0x008fc600078e02ce */
[----:B------:R2:W-:Y:S04]  /*22930*/  STL.64 [R1+0x7f0], R6 ;  /* 0x0007f00601007387 */ /* 0x0005e80000100a00 */
[----:B------:R3:W-:Y:S04]  /*22940*/  LDGSTS.E [R250+0x2ec00], [R8.64], !P0 ;  /* 0x2ec0000008fa7fae */ /* 0x0007e8000c121844 */
[----:B------:R1:W-:Y:S04]  /*22950*/  STL.64 [R1+0x808], R2 ;  /* 0x0008080201007387 */ /* 0x0003e80000100a00 */
[----:B------:R1:W-:Y:S04]  /*22960*/  LDGSTS.E [R250+0x2ec80], [R4.64], !P0 ;  /* 0x2ec8000004fa7fae */ /* 0x0003e8000c121844 */
[----:B----4-:R-:W4:Y:S04]  /*22970*/  LDL.LU.64 R16, [R1+0x320] ;  /* 0x0003200001107983 */ /* 0x010f280000300a00 */
[----:B------:R2:W-:Y:S04]  /*22980*/  LDGSTS.E [R250+0x2ed00], [R6.64], !P0 ;  /* 0x2ed0000006fa7fae */ /* 0x0005e8000c121844 */
[----:B-1----:R-:W4:Y:S01]  /*22990*/  LDL.LU.64 R4, [R1+0x318] ;  /* 0x0003180001047983 */ /* 0x002f220000300a00 */
[----:B------:R-:W-:Y:S01]  /*229a0*/  IADD3 R0, R249, -0x7b, RZ ;  /* 0xffffff85f9007810 */ /* 0x000fe20007ffe0ff */
[----:B------:R-:W-:-:S02]  /*229b0*/  IMAD.WIDE R14, R252, 0x4, R208 ;  /* 0x00000004fc0e7825 */ /* 0x000fc400078e02d0 */
[----:B------:R1:W-:Y:S04]  /*229c0*/  LDGSTS.E [R250+0x2ed80], [R2.64], !P0 ;  /* 0x2ed8000002fa7fae */ /* 0x0003e8000c121844 */
[----:B--2---:R-:W2:Y:S04]  /*229d0*/  LDL.LU.64 R6, [R1+0x310] ;  /* 0x0003100001067983 */ /* 0x004ea80000300a00 */
[----:B---3--:R-:W3:Y:S01]  /*229e0*/  LDL.LU.64 R8, [R1+0x308] ;  /* 0x0003080001087983 */ /* 0x008ee20000300a00 */
[----:B------:R-:W-:Y:S01]  /*229f0*/  ISETP.GE.U32.AND P3, PT, R0, 0x7fffff46, PT ;  /* 0x7fffff460000780c */ /* 0x000fe20003f66070 */
[----:B------:R-:W-:-:S04]  /*22a00*/  IMAD.WIDE R12, R252, 0x4, R210 ;  /* 0x00000004fc0c7825 */ /* 0x000fc800078e02d2 */
[C---:B------:R-:W-:Y:S01]  /*22a10*/  IMAD.WIDE R10, R252.reuse, 0x4, R212 ;  /* 0x00000004fc0a7825 */ /* 0x040fe200078e02d4 */
[----:B------:R1:W-:Y:S03]  /*22a20*/  STL.64 [R1+0x840], R14 ;  /* 0x0008400e01007387 */ /* 0x0003e60000100a00 */
[C---:B-1----:R-:W-:Y:S01]  /*22a30*/  IMAD.WIDE R2, R252.reuse, 0x4, R214 ;  /* 0x00000004fc027825 */ /* 0x042fe200078e02d6 */
[----:B------:R1:W-:Y:S03]  /*22a40*/  STL.64 [R1+0x858], R12 ;  /* 0x0008580c01007387 */ /* 0x0003e60000100a00 */
[C---:B------:R-:W-:Y:S01]  /*22a50*/  IMAD.WIDE R24, R252.reuse, 0x4, R216 ;  /* 0x00000004fc187825 */ /* 0x040fe200078e02d8 */
[----:B------:R1:W-:Y:S03]  /*22a60*/  STL.64 [R1+0x870], R10 ;  /* 0x0008700a01007387 */ /* 0x0003e60000100a00 */
[C---:B------:R-:W-:Y:S01]  /*22a70*/  IMAD.WIDE R22, R252.reuse, 0x4, R218 ;  /* 0x00000004fc167825 */ /* 0x040fe200078e02da */
[----:B------:R1:W-:Y:S04]  /*22a80*/  LDGSTS.E [R250+0x2f400], [R14.64], !P3 ;  /* 0x2f4000000efa7fae */ /* 0x0003e8000d921844 */
[----:B------:R1:W-:Y:S01]  /*22a90*/  STL.64 [R1+0x888], R2 ;  /* 0x0008880201007387 */ /* 0x0003e20000100a00 */
[----:B------:R-:W-:-:S03]  /*22aa0*/  IMAD.WIDE R20, R252, 0x4, R220 ;  /* 0x00000004fc147825 */ /* 0x000fc600078e02dc */
[----:B------:R1:W-:Y:S01]  /*22ab0*/  LDGSTS.E [R250+0x2f480], [R12.64], !P3 ;  /* 0x2f4800000cfa7fae */ /* 0x0003e2000d921844 */
[----:B------:R-:W-:-:S03]  /*22ac0*/  IMAD.WIDE R18, R252, 0x4, R222 ;  /* 0x00000004fc127825 */ /* 0x000fc600078e02de */
[----:B-1----:R-:W3:Y:S04]  /*22ad0*/  LDL.LU.64 R14, [R1+0x2a0] ;  /* 0x0002a000010e7983 */ /* 0x002ee80000300a00 */
[----:B------:R1:W-:Y:S04]  /*22ae0*/  LDGSTS.E [R250+0x2f500], [R10.64], !P3 ;  /* 0x2f5000000afa7fae */ /* 0x0003e8000d921844 */
[----:B------:R-:W3:Y:S04]  /*22af0*/  LDL.LU.64 R12, [R1+0x298] ;  /* 0x00029800010c7983 */ /* 0x000ee80000300a00 */
[----:B------:R1:W-:Y:S04]  /*22b00*/  LDGSTS.E [R250+0x2f580], [R2.64], !P3 ;  /* 0x2f58000002fa7fae */ /* 0x0003e8000d921844 */
[----:B-1----:R-:W3:Y:S04]  /*22b10*/  LDL.LU.64 R10, [R1+0x290] ;  /* 0x00029000010a7983 */ /* 0x002ee80000300a00 */
[----:B------:R-:W3:Y:S04]  /*22b20*/  LDL.LU.64 R2, [R1+0x288] ;  /* 0x0002880001027983 */ /* 0x000ee80000300a00 */
[----:B------:R-:W-:Y:S04]  /*22b30*/  STL.64 [R1+0x8e8], R24 ;  /* 0x0008e81801007387 */ /* 0x000fe80000100a00 */
[----:B------:R-:W-:Y:S04]  /*22b40*/  STL.64 [R1+0x900], R22 ;  /* 0x0009001601007387 */ /* 0x000fe80000100a00 */
[----:B------:R-:W-:Y:S04]  /*22b50*/  STL.64 [R1+0x918], R20 ;  /* 0x0009181401007387 */ /* 0x000fe80000100a00 */
[----:B------:R1:W-:Y:S01]  /*22b60*/  STL.64 [R1+0x930], R18 ;  /* 0x0009301201007387 */ /* 0x0003e20000100a00 */
[----:B----4-:R-:W-:-:S03]  /*22b70*/  IMAD.WIDE R188, R252, 0x4, R16 ;  /* 0x00000004fcbc7825 */ /* 0x010fc600078e0210 */
[----:B------:R-:W4:Y:S01]  /*22b80*/  LDL.LU.64 R16, [R1+0x220] ;  /* 0x0002200001107983 */ /* 0x000f220000300a00 */
[----:B------:R-:W-:-:S03]  /*22b90*/  IMAD.WIDE R186, R252, 0x4, R4 ;  /* 0x00000004fcba7825 */ /* 0x000fc600078e0204 */
[----:B------:R-:W4:Y:S01]  /*22ba0*/  LDL.LU.64 R4, [R1+0x218] ;  /* 0x0002180001047983 */ /* 0x000f220000300a00 */
[----:B--2---:R-:W-:-:S03]  /*22bb0*/  IMAD.WIDE R184, R252, 0x4, R6 ;  /* 0x00000004fcb87825 */ /* 0x004fc600078e0206 */
[----:B------:R-:W2:Y:S01]  /*22bc0*/  LDL.LU.64 R6, [R1+0x210] ;  /* 0x0002100001067983 */ /* 0x000ea20000300a00 */
[----:B---3--:R-:W-:-:S03]  /*22bd0*/  IMAD.WIDE R182, R252, 0x4, R8 ;  /* 0x00000004fcb67825 */ /* 0x008fc600078e0208 */
[----:B------:R-:W3:Y:S04]  /*22be0*/  LDL.LU.64 R8, [R1+0x208] ;  /* 0x0002080001087983 */ /* 0x000ee80000300a00 */
[----:B------:R-:W-:Y:S04]  /*22bf0*/  STL.64 [R1+0x3a88], R188 ;  /* 0x003a88bc01007387 */ /* 0x000fe80000100a00 */
[----:B------:R-:W-:Y:S04]  /*22c00*/  STL.64 [R1+0x3a90], R186 ;  /* 0x003a90ba01007387 */ /* 0x000fe80000100a00 */
[----:B------:R-:W-:Y:S04]  /*22c10*/  STL.64 [R1+0x3a98], R184 ;  /* 0x003a98b801007387 */ /* 0x000fe80000100a00 */
[----:B------:R-:W-:Y:S01]  /*22c20*/  STL.64 [R1+0x3aa0], R182 ;  /* 0x003aa0b601007387 */ /* 0x000fe20000100a00 */
[----:B------:R-:W-:-:S03]  /*22c30*/  IMAD.WIDE R180, R252, 0x4, R14 ;  /* 0x00000004fcb47825 */ /* 0x000fc600078e020e */
[----:B------:R-:W3:Y:S01]  /*22c40*/  LDL.LU.64 R14, [R1+0x1a0] ;  /* 0x0001a000010e7983 */ /* 0x000ee20000300a00 */
[----:B------:R-:W-:-:S03]  /*22c50*/  IMAD.WIDE R178, R252, 0x4, R12 ;  /* 0x00000004fcb27825 */ /* 0x000fc600078e020c */
[----:B------:R-:W3:Y:S01]  /*22c60*/  LDL.LU.64 R12, [R1+0x198] ;  /* 0x00019800010c7983 */ /* 0x000ee20000300a00 */
[----:B------:R-:W-:-:S03]  /*22c70*/  IMAD.WIDE R176, R252, 0x4, R10 ;  /* 0x00000004fcb07825 */ /* 0x000fc600078e020a */
[----:B------:R-:W3:Y:S01]  /*22c80*/  LDL.LU.64 R10, [R1+0x190] ;  /* 0x00019000010a7983 */ /* 0x000ee20000300a00 */
[----:B------:R-:W-:-:S03]  /*22c90*/  IMAD.WIDE R174, R252, 0x4, R2 ;  /* 0x00000004fcae7825 */ /* 0x000fc600078e0202 */
[----:B------:R-:W3:Y:S04]  /*22ca0*/  LDL.LU.64 R2, [R1+0x188] ;  /* 0x0001880001027983 */ /* 0x000ee80000300a00 */
[----:B------:R-:W-:Y:S04]  /*22cb0*/  STL.64 [R1+0x3aa8], R180 ;  /* 0x003aa8b401007387 */ /* 0x000fe80000100a00 */
[----:B------:R-:W-:Y:S04]  /*22cc0*/  STL.64 [R1+0x3ab0], R178 ;  /* 0x003ab0b201007387 */ /* 0x000fe80000100a00 */
[----:B------:R-:W-:Y:S04]  /*22cd0*/  STL.64 [R1+0x3ab8], R176 ;  /* 0x003ab8b001007387 */ /* 0x000fe80000100a00 */
[----:B------:R-:W-:Y:S01]  /*22ce0*/  STL.64 [R1+0x3ac0], R174 ;  /* 0x003ac0ae01007387 */ /* 0x000fe20000100a00 */
[----:B----4-:R-:W-:-:S03]  /*22cf0*/  IMAD.WIDE R170, R252, 0x4, R4 ;  /* 0x00000004fcaa7825 */ /* 0x010fc600078e0204 */
[----:B------:R-:W4:Y:S01]  /*22d00*/  LDL.LU.64 R4, [R1+0x120] ;  /* 0x0001200001047983 */ /* 0x000f220000300a00 */
[----:B--2---:R-:W-:-:S03]  /*22d10*/  IMAD.WIDE R168, R252, 0x4, R6 ;  /* 0x00000004fca87825 */ /* 0x004fc600078e0206 */
[----:B------:R-:W2:Y:S01]  /*22d20*/  LDL.LU.64 R6, [R1+0x118] ;  /* 0x0001180001067983 */ /* 0x000ea20000300a00 */
[----:B---3--:R-:W-:-:S03]  /*22d30*/  IMAD.WIDE R166, R252, 0x4, R8 ;  /* 0x00000004fca67825 */ /* 0x008fc600078e0208 */
[----:B------:R-:W3:Y:S01]  /*22d40*/  LDL.LU.64 R8, [R1+0x110] ;  /* 0x0001100001087983 */ /* 0x000ee20000300a00 */
[----:B------:R-:W-:-:S04]  /*22d50*/  IADD3 R0, R249, -0x7f, RZ ;  /* 0xffffff81f9007810 */ /* 0x000fc80007ffe0ff */
[----:B------:R-:W-:Y:S01]  /*22d60*/  ISETP.GE.U32.AND P4, PT, R0, 0x7fffff42, PT ;  /* 0x7fffff420000780c */ /* 0x000fe20003f86070 */
[----:B------:R-:W-:-:S12]  /*22d70*/  IMAD.WIDE R172, R252, 0x4, R16 ;  /* 0x00000004fcac7825 */ /* 0x000fd800078e0210 */
[----:B------:R1:W-:Y:S04]  /*22d80*/  LDGSTS.E [R250+0x2fc00], [R24.64], !P4 ;  /* 0x2fc0000018fa7fae */ /* 0x0003e8000e121844 */
[----:B------:R1:W-:Y:S04]  /*22d90*/  LDGSTS.E [R250+0x2fc80], [R22.64], !P4 ;  /* 0x2fc8000016fa7fae */ /* 0x0003e8000e121844 */
[----:B------:R1:W-:Y:S04]  /*22da0*/  LDGSTS.E [R250+0x2fd00], [R20.64], !P4 ;  /* 0x2fd0000014fa7fae */ /* 0x0003e8000e121844 */
[----:B------:R1:W-:Y:S01]  /*22db0*/  LDGSTS.E [R250+0x2fd80], [R18.64], !P4 ;  /* 0x2fd8000012fa7fae */ /* 0x0003e2000e121844 */
[----:B------:R-:W-:-:S04]  /*22dc0*/  IMAD.WIDE R164, R252, 0x4, R14 ;  /* 0x00000004fca47825 */ /* 0x000fc800078e020e */
[C---:B------:R-:W-:Y:S01]  /*22dd0*/  IMAD.WIDE R162, R252.reuse, 0x4, R12 ;  /* 0x00000004fca27825 */ /* 0x040fe200078e020c */
[----:B-1----:R-:W3:Y:S04]  /*22de0*/  LDL.LU.64 R18, [R1+0x108] ;  /* 0x0001080001127983 */ /* 0x002ee80000300a00 */
[----:B------:R-:W-:Y:S04]  /*22df0*/  STL.64 [R1+0x3ac8], R172 ;  /* 0x003ac8ac01007387 */ /* 0x000fe80000100a00 */
[----:B------:R-:W-:Y:S01]  /*22e00*/  STL.64 [R1+0x3ad0], R170 ;  /* 0x003ad0aa01007387 */ /* 0x000fe20000100a00 */
[----:B------:R-:W-:-:S03]  /*22e10*/  IMAD.WIDE R160, R252, 0x4, R10 ;  /* 0x00000004fca07825 */ /* 0x000fc600078e020a */
[----:B------:R-:W-:Y:S01]  /*22e20*/  STL.64 [R1+0x3ad8], R168 ;  /* 0x003ad8a801007387 */ /* 0x000fe20000100a00 */
[----:B------:R-:W-:-:S03]  /*22e30*/  IMAD.WIDE R158, R252, 0x4, R2 ;  /* 0x00000004fc9e7825 */ /* 0x000fc600078e0202 */
[----:B------:R-:W-:Y:S04]  /*22e40*/  STL.64 [R1+0x3ae0], R166 ;  /* 0x003ae0a601007387 */ /* 0x000fe80000100a00 */
[----:B------:R-:W3:Y:S04]  /*22e50*/  LDL.LU.64 R16, [R1+0xa0] ;  /* 0x0000a00001107983 */ /* 0x000ee80000300a00 */
[----:B------:R-:W3:Y:S04]  /*22e60*/  LDL.LU.64 R14, [R1+0x98] ;  /* 0x00009800010e7983 */ /* 0x000ee80000300a00 */
[----:B------:R-:W3:Y:S04]  /*22e70*/  LDL.LU.64 R12, [R1+0x90] ;  /* 0x00009000010c7983 */ /* 0x000ee80000300a00 */
[----:B------:R-:W3:Y:S04]  /*22e80*/  LDL.LU.64 R10, [R1+0x88] ;  /* 0x00008800010a7983 */ /* 0x000ee80000300a00 */
[----:B------:R-:W-:Y:S04]  /*22e90*/  STL.64 [R1+0x3ae8], R164 ;  /* 0x003ae8a401007387 */ /* 0x000fe80000100a00 */
[----:B------:R-:W-:Y:S04]  /*22ea0*/  STL.64 [R1+0x3af0], R162 ;  /* 0x003af0a201007387 */ /* 0x000fe80000100a00 */
[----:B------:R-:W-:Y:S04]  /*22eb0*/  STL.64 [R1+0x3af8], R160 ;  /* 0x003af8a001007387 */ /* 0x000fe80000100a00 */
[----:B------:R-:W-:Y:S04]  /*22ec0*/  STL.64 [R1+0x3b00], R158 ;  /* 0x003b009e01007387 */ /* 0x000fe80000100a00 */
[----:B------:R-:W3:Y:S01]  /*22ed0*/  LDL.LU.64 R2, [R1+0x20] ;  /* 0x0000200001027983 */ /* 0x000ee20000300a00 */
[----:B----4-:R-:W-:-:S03]  /*22ee0*/  IMAD.WIDE R156, R252, 0x4, R4 ;  /* 0x00000004fc9c7825 */ /* 0x010fc600078e0204 */
[----:B------:R-:W4:Y:S01]  /*22ef0*/  LDL.LU.64 R4, [R1+0x18] ;  /* 0x0000180001047983 */ /* 0x000f220000300a00 */
[----:B--2---:R-:W-:-:S03]  /*22f00*/  IMAD.WIDE R154, R252, 0x4, R6 ;  /* 0x00000004fc9a7825 */ /* 0x004fc600078e0206 */
[----:B------:R-:W2:Y:S01]  /*22f10*/  LDL.LU.64 R6, [R1+0x10] ;  /* 0x0000100001067983 */ /* 0x000ea20000300a00 */
[----:B---3--:R-:W-:-:S03]  /*22f20*/  IMAD.WIDE R152, R252, 0x4, R8 ;  /* 0x00000004fc987825 */ /* 0x008fc600078e0208 */
[----:B------:R-:W3:Y:S04]  /*22f30*/  LDL.LU.64 R8, [R1+0x8] ;  /* 0x0000080001087983 */ /* 0x000ee80000300a00 */
[----:B------:R-:W-:Y:S04]  /*22f40*/  STL.64 [R1+0x3b08], R156 ;  /* 0x003b089c01007387 */ /* 0x000fe80000100a00 */
[----:B------:R-:W-:Y:S04]  /*22f50*/  STL.64 [R1+0x3b10], R154 ;  /* 0x003b109a01007387 */ /* 0x000fe80000100a00 */
[----:B------:R-:W-:Y:S01]  /*22f60*/  STL.64 [R1+0x3b18], R152 ;  /* 0x003b189801007387 */ /* 0x000fe20000100a00 */
[----:B------:R-:W-:-:S04]  /*22f70*/  IMAD.WIDE R136, R252, 0x4, R224 ;  /* 0x00000004fc887825 */ /* 0x000fc800078e02e0 */
[----:B------:R-:W-:-:S04]  /*22f80*/  IMAD.WIDE R134, R252, 0x4, R226 ;  /* 0x00000004fc867825 */ /* 0x000fc800078e02e2 */
[----:B------:R-:W-:-:S04]  /*22f90*/  IMAD.WIDE R24, R252, 0x4, R228 ;  /* 0x00000004fc187825 */ /* 0x000fc800078e02e4 */
[----:B------:R-:W-:-:S04]  /*22fa0*/  IMAD.WIDE R22, R252, 0x4, R230 ;  /* 0x00000004fc167825 */ /* 0x000fc800078e02e6 */
[----:B------:R-:W-:-:S05]  /*22fb0*/  IMAD.WIDE R150, R252, 0x4, R18 ;  /* 0x00000004fc967825 */ /* 0x000fca00078e0212 */
[----:B------:R-:W-:Y:S01]  /*22fc0*/  STL.64 [R1+0x3b20], R150 ;  /* 0x003b209601007387 */ /* 0x000fe20000100a00 */
[----:B------:R-:W-:-:S04]  /*22fd0*/  IMAD.WIDE R20, R252, 0x4, R232 ;  /* 0x00000004fc147825 */ /* 0x000fc800078e02e8 */
[----:B------:R-:W-:-:S04]  /*22fe0*/  IMAD.WIDE R148, R252, 0x4, R16 ;  /* 0x00000004fc947825 */ /* 0x000fc800078e0210 */
[C---:B------:R-:W-:Y:S01]  /*22ff0*/  IMAD.WIDE R146, R252.reuse, 0x4, R14 ;  /* 0x00000004fc927825 */ /* 0x040fe200078e020e */
[----:B------:R-:W-:Y:S03]  /*23000*/  STL.64 [R1+0x3b28], R148 ;  /* 0x003b289401007387 */ /* 0x000fe60000100a00 */
[C---:B------:R-:W-:Y:S01]  /*23010*/  IMAD.WIDE R144, R252.reuse, 0x4, R12 ;  /* 0x00000004fc907825 */ /* 0x040fe200078e020c */
[----:B------:R-:W-:Y:S03]  /*23020*/  STL.64 [R1+0x3b30], R146 ;  /* 0x003b309201007387 */ /* 0x000fe60000100a00 */
[C---:B------:R-:W-:Y:S01]  /*23030*/  IMAD.WIDE R142, R252.reuse, 0x4, R10 ;  /* 0x00000004fc8e7825 */ /* 0x040fe200078e020a */
[----:B------:R-:W-:Y:S04]  /*23040*/  STL.64 [R1+0x3b38], R144 ;  /* 0x003b389001007387 */ /* 0x000fe80000100a00 */
[----:B------:R-:W-:Y:S01]  /*23050*/  STL.64 [R1+0x3b40], R142 ;  /* 0x003b408e01007387 */ /* 0x000fe20000100a00 */
[----:B------:R-:W-:-:S04]  /*23060*/  IMAD.WIDE R18, R252, 0x4, R234 ;  /* 0x00000004fc127825 */ /* 0x000fc800078e02ea */
[----:B------:R-:W-:-:S04]  /*23070*/  IMAD.WIDE R16, R252, 0x4, R236 ;  /* 0x00000004fc107825 */ /* 0x000fc800078e02ec */
[----:B------:R-:W-:-:S05]  /*23080*/  IMAD.WIDE R140, R252, 0x4, R2 ;  /* 0x00000004fc8c7825 */ /* 0x000fca00078e0202 */
[----:B------:R-:W-:Y:S01]  /*23090*/  STL.64 [R1+0x3b48], R140 ;  /* 0x003b488c01007387 */ /* 0x000fe20000100a00 */
[----:B------:R-:W-:-:S04]  /*230a0*/  IMAD.WIDE R14, R252, 0x4, R238 ;  /* 0x00000004fc0e7825 */ /* 0x000fc800078e02ee */
[----:B------:R-:W-:-:S04]  /*230b0*/  IMAD.WIDE R240, R252, 0x4, R240 ;  /* 0x00000004fcf07825 */ /* 0x000fc800078e02f0 */
[----:B------:R-:W-:-:S04]  /*230c0*/  IMAD.WIDE R242, R252, 0x4, R242 ;  /* 0x00000004fcf27825 */ /* 0x000fc800078e02f2 */
[----:B------:R-:W-:-:S04]  /*230d0*/  IMAD.WIDE R12, R252, 0x4, R244 ;  /* 0x00000004fc0c7825 */ /* 0x000fc800078e02f4 */
[----:B------:R-:W-:-:S04]  /*230e0*/  IMAD.WIDE R10, R252, 0x4, R246 ;  /* 0x00000004fc0a7825 */ /* 0x000fc800078e02f6 */
[----:B----4-:R-:W-:-:S04]  /*230f0*/  IMAD.WIDE R138, R252, 0x4, R4 ;  /* 0x00000004fc8a7825 */ /* 0x010fc800078e0204 */
[C---:B--2---:R-:W-:Y:S01]  /*23100*/  IMAD.WIDE R132, R252.reuse, 0x4, R6 ;  /* 0x00000004fc847825 */ /* 0x044fe200078e0206 */
[----:B------:R-:W-:Y:S03]  /*23110*/  STL.64 [R1+0x3b50], R138 ;  /* 0x003b508a01007387 */ /* 0x000fe60000100a00 */
[----:B---3--:R-:W-:Y:S01]  /*23120*/  IMAD.WIDE R26, R252, 0x4, R8 ;  /* 0x00000004fc1a7825 */ /* 0x008fe200078e0208 */
        /* <DEDUP_REMOVED lines=14> */
[----:B------:R-:W-:Y:S04]  /*23210*/  STL [R1+0xe50], RZ ;  /* 0x000e50ff01007387 */ /* 0x000fe80000100800 */
        /* <DEDUP_REMOVED lines=246> */
[----:B------:R-:W-:Y:S01]  /*24180*/  STL [R1+0x147c], RZ ;  /* 0x00147cff01007387 */ /* 0x000fe20000100800 */
[----:B------:R-:W-:-:S03]  /*24190*/  CS2R R116, SRZ ;  /* 0x0000000000747805 */ /* 0x000fc6000001ff00 */
        /* <DEDUP_REMOVED lines=10> */
[----:B------:R-:W-:Y:S04]  /*24240*/  STL [R1+0x1454], RZ ;  /* 0x001454ff01007387 */ /* 0x000fe80000100800 */
[----:B------:R-:W-:Y:S04]  /*24250*/  STL [R1+0x1458], RZ ;  /* 0x001458ff01007387 */ /* 0x000fe80000100800 */
[----:B------:R-:W-:Y:S04]  /*24260*/  STL [R1+0x145c], RZ ;  /* 0x00145cff01007387 */ /* 0x000fe80000100800 */
        /* <DEDUP_REMOVED lines=190> */
[----:B------:R-:W-:-:S03]  /*24e50*/  IADD3 R0, R249, -0x44, RZ ;  /* 0xffffffbcf9007810 */ /* 0x000fc60007ffe0ff */
[----:B------:R-:W-:Y:S04]  /*24e60*/  STL [R1+0x1270], RZ ;  /* 0x001270ff01007387 */ /* 0x000fe80000100800 */
[----:B------:R-:W-:Y:S04]  /*24e70*/  STL [R1+0x1274], RZ ;  /* 0x001274ff01007387 */ /* 0x000fe80000100800 */
[----:B------:R-:W-:Y:S04]  /*24e80*/  STL [R1+0x1278], RZ ;  /* 0x001278ff01007387 */ /* 0x000fe80000100800 */
[----:B------:R-:W-:Y:S01]  /*24e90*/  STL [R1+0x127c], RZ ;  /* 0x00127cff01007387 */ /* 0x000fe20000100800 */
[----:B------:R-:W-:-:S03]  /*24ea0*/  ISETP.GE.U32.AND P2, PT, R0, 0x7fffff7d, PT ;  /* 0x7fffff7d0000780c */ /* 0x000fc60003f46070 */
        /* <DEDUP_REMOVED lines=32> */
[----:B------:R-:W-:Y:S01]  /*250b0*/  STL [R1+0x121c], RZ ;  /* 0x00121cff01007387 */ /* 0x000fe20000100800 */
[----:B------:R-:W-:-:S03]  /*250c0*/  LOP3.LUT R44, R45, 0x60, RZ, 0x3c, !PT ;  /* 0x000000602d2c7812 */ /* 0x000fc600078e3cff */
        /* <DEDUP_REMOVED lines=12> */
[----:B------:R1:W-:Y:S04]  /*25190*/  LDGSTS.E [R44+0x28600], [R188.64], !P2 ;  /* 0x28600000bc2c7fae */ /* 0x0003e8000d121844 */
[----:B------:R-:W-:Y:S04]  /*251a0*/  STL [R1+0x11e0], RZ ;  /* 0x0011e0ff01007387 */ /* 0x000fe80000100800 */
[----:B------:R2:W-:Y:S04]  /*251b0*/  LDGSTS.E [R44+0x28680], [R186.64], !P2 ;  /* 0x28680000ba2c7fae */ /* 0x0005e8000d121844 */
[----:B------:R-:W-:Y:S04]  /*251c0*/  STL [R1+0x11e4], RZ ;  /* 0x0011e4ff01007387 */ /* 0x000fe80000100800 */
[----:B------:R3:W-:Y:S04]  /*251d0*/  LDGSTS.E [R44+0x28700], [R184.64], !P2 ;  /* 0x28700000b82c7fae */ /* 0x0007e8000d121844 */
[----:B------:R-:W-:Y:S04]  /*251e0*/  STL [R1+0x11e8], RZ ;  /* 0x0011e8ff01007387 */ /* 0x000fe80000100800 */
[----:B------:R4:W-:Y:S01]  /*251f0*/  LDGSTS.E [R44+0x28780], [R182.64], !P2 ;  /* 0x28780000b62c7fae */ /* 0x0009e2000d121844 */
[----:B------:R-:W-:-:S03]  /*25200*/  ISETP.GE.U32.AND P2, PT, R0, 0x7fffff61, PT ;  /* 0x7fffff610000780c */ /* 0x000fc60003f46070 */
[----:B------:R-:W-:Y:S01]  /*25210*/  STL [R1+0x11ec], RZ ;  /* 0x0011ecff01007387 */ /* 0x000fe20000100800 */
[----:B------:R-:W-:-:S03]  /*25220*/  IADD3 R0, R249, -0x64, RZ ;  /* 0xffffff9cf9007810 */ /* 0x000fc60007ffe0ff */
[----:B------:R1:W-:Y:S04]  /*25230*/  LDGSTS.E [R44+0x28e00], [R180.64], !P6 ;  /* 0x28e00000b42c7fae */ /* 0x0003e8000f121844 */
[----:B------:R-:W-:Y:S04]  /*25240*/  STL [R1+0x11d0], RZ ;  /* 0x0011d0ff01007387 */ /* 0x000fe80000100800 */
[----:B------:R1:W-:Y:S04]  /*25250*/  LDGSTS.E [R44+0x28e80], [R178.64], !P6 ;  /* 0x28e80000b22c7fae */ /* 0x0003e8000f121844 */
[----:B------:R-:W-:Y:S04]  /*25260*/  STL [R1+0x11d4], RZ ;  /* 0x0011d4ff01007387 */ /* 0x000fe80000100800 */
[----:B------:R1:W-:Y:S04]  /*25270*/  LDGSTS.E [R44+0x28f00], [R176.64], !P6 ;  /* 0x28f00000b02c7fae */ /* 0x0003e8000f121844 */
[----:B------:R-:W-:Y:S04]  /*25280*/  STL [R1+0x11d8], RZ ;  /* 0x0011d8ff01007387 */ /* 0x000fe80000100800 */
[----:B------:R1:W-:Y:S04]  /*25290*/  LDGSTS.E [R44+0x28f80], [R174.64], !P6 ;  /* 0x28f80000ae2c7fae */ /* 0x0003e8000f121844 */
[----:B------:R-:W-:Y:S01]  /*252a0*/  STL [R1+0x11dc], RZ ;  /* 0x0011dcff01007387 */ /* 0x000fe20000100800 */
[----:B------:R-:W-:-:S03]  /*252b0*/  ISETP.GE.U32.AND P6, PT, R0, 0x7fffff5d, PT ;  /* 0x7fffff5d0000780c */ /* 0x000fc60003fc6070 */
[----:B------:R1:W-:Y:S04]  /*252c0*/  LDGSTS.E [R44+0x29600], [R172.64], !P1 ;  /* 0x29600000ac2c7fae */ /* 0x0003e8000c921844 */
        /* <DEDUP_REMOVED lines=17> */
[----:B------:R-:W-:Y:S01]  /*253e0*/  STL [R1+0x11bc], RZ ;  /* 0x0011bcff01007387 */ /* 0x000fe20000100800 */
[----:B------:R-:W-:-:S03]  /*253f0*/  IMAD.MOV.U32 R250, RZ, RZ, c[0x0][0x180] ;  /* 0x00006000fffa7624 */ /* 0x000fc600078e00ff */
[----:B------:R1:W-:Y:S01]  /*25400*/  LDGSTS.E [R44+0x2a600], [R156.64], !P0 ;  /* 0x2a6000009c2c7fae */ /* 0x0003e2000c121844 */
[----:B------:R-:W-:-:S03]  /*25410*/  CS2R R92, SRZ ;  /* 0x00000000005c7805 */ /* 0x000fc6000001ff00 */
[----:B------:R-:W-:Y:S01]  /*25420*/  STL [R1+0x11a0], RZ ;  /* 0x0011a0ff01007387 */ /* 0x000fe20000100800 */
[----:B------:R-:W-:-:S03]  /*25430*/  CS2R R94, SRZ ;  /* 0x00000000005e7805 */ /* 0x000fc6000001ff00 */
[----:B------:R1:W-:Y:S04]  /*25440*/  LDGSTS.E [R44+0x2a680], [R154.64], !P0 ;  /* 0x2a6800009a2c7fae */ /* 0x0003e8000c121844 */
[----:B------:R-:W-:Y:S01]  /*25450*/  STL [R1+0x11a4], RZ ;  /* 0x0011a4ff01007387 */ /* 0x000fe20000100800 */
[----:B------:R-:W-:-:S03]  /*25460*/  ISETP.GE.U32.AND P5, PT, R0, 0x7fffff55, PT ;  /* 0x7fffff550000780c */ /* 0x000fc60003fa6070 */
[----:B------:R1:W-:Y:S01]  /*25470*/  LDGSTS.E [R44+0x2a700], [R152.64], !P0 ;  /* 0x2a700000982c7fae */ /* 0x0003e2000c121844 */
[----:B------:R-:W-:-:S03]  /*25480*/  CS2R R88, SRZ ;  /* 0x0000000000587805 */ /* 0x000fc6000001ff00 */
[----:B------:R-:W-:Y:S01]  /*25490*/  STL [R1+0x11a8], RZ ;  /* 0x0011a8ff01007387 */ /* 0x000fe20000100800 */
[----:B------:R-:W-:-:S03]  /*254a0*/  IADD3 R0, R249, -0x70, RZ ;  /* 0xffffff90f9007810 */ /* 0x000fc60007ffe0ff */
[----:B------:R1:W-:Y:S01]  /*254b0*/  LDGSTS.E [R44+0x2a780], [R150.64], !P0 ;  /* 0x2a780000962c7fae */ /* 0x0003e2000c121844 */
[----:B------:R-:W-:-:S03]  /*254c0*/  CS2R R90, SRZ ;  /* 0x00000000005a7805 */ /* 0x000fc6000001ff00 */
[----:B------:R-:W-:Y:S01]  /*254d0*/  STL [R1+0x11ac], RZ ;  /* 0x0011acff01007387 */ /* 0x000fe20000100800 */
[----:B------:R-:W-:-:S03]  /*254e0*/  CS2R R84, SRZ ;  /* 0x0000000000547805 */ /* 0x000fc6000001ff00 */
[----:B------:R1:W-:Y:S04]  /*254f0*/  LDGSTS.E [R44+0x2ae00], [R148.64], !P3 ;  /* 0x2ae00000942c7fae */ /* 0x0003e8000d921844 */
[----:B------:R-:W-:Y:S01]  /*25500*/  STL [R1+0x1190], RZ ;  /* 0x001190ff01007387 */ /* 0x000fe20000100800 */
[----:B------:R-:W-:-:S03]  /*25510*/  IADD3 R250, R250, -0x40, RZ ;  /* 0xffffffc0fafa7810 */ /* 0x000fc60007ffe0ff */
[----:B------:R1:W-:Y:S01]  /*25520*/  LDGSTS.E [R44+0x2ae80], [R146.64], !P3 ;  /* 0x2ae80000922c7fae */ /* 0x0003e2000d921844 */
[----:B------:R-:W-:-:S03]  /*25530*/  CS2R R86, SRZ ;  /* 0x0000000000567805 */ /* 0x000fc6000001ff00 */
        /* <DEDUP_REMOVED lines=14> */
[----:B------:R-:W-:-:S03]  /*25620*/  ISETP.GE.AND P4, PT, R251, R250, PT ;  /* 0x000000fafb00720c */ /* 0x000fc60003f86270 */
[----:B------:R-:W-:Y:S01]  /*25630*/  STL.64 [R1+0x3c40], R90 ;  /* 0x003c405a01007387 */ /* 0x000fe20000100a00 */
[----:B------:R-:W-:-:S03]  /*25640*/  LOP3.LUT R251, R251, 0x20, RZ, 0xfc, !PT ;  /* 0x00000020fbfb7812 */ /* 0x000fc600078efcff */
[----:B------:R-:W-:Y:S01]  /*25650*/  STL.64 [R1+0x3c48], R84 ;  /* 0x003c485401007387 */ /* 0x000fe20000100a00 */
[----:B------:R-:W-:-:S03]  /*25660*/  ISETP.GE.U32.AND P3, PT, R0, 0x7fffff4d, PT ;  /* 0x7fffff4d0000780c */ /* 0x000fc60003f66070 */
[----:B------:R1:W-:Y:S01]  /*25670*/  LDGSTS.E [R44+0x2be00], [R136.64], !P2 ;  /* 0x2be00000882c7fae */ /* 0x0003e2000d121844 */
[----:B------:R-:W-:-:S03]  /*25680*/  IADD3 R0, R249, -0x78, RZ ;  /* 0xffffff88f9007810 */ /* 0x000fc60007ffe0ff */
[----:B------:R-:W-:Y:S01]  /*25690*/  STL.64 [R1+0x3c50], R86 ;  /* 0x003c505601007387 */ /* 0x000fe20000100a00 */
[----:B------:R-:W-:-:S03]  /*256a0*/  IADD3 R3, R249, -0x7c, RZ ;  /* 0xffffff84f9037810 */ /* 0x000fc60007ffe0ff */
[----:B------:R1:W-:Y:S01]  /*256b0*/  LDGSTS.E [R44+0x2be80], [R134.64], !P2 ;  /* 0x2be80000862c7fae */ /* 0x0003e2000d121844 */
[----:B------:R-:W-:-:S03]  /*256c0*/  IADD3 R63, R249, 0x3f, RZ ;  /* 0x0000003ff93f7810 */ /* 0x000fc60007ffe0ff */
[----:B------:R-:W-:Y:S01]  /*256d0*/  STL [R1+0x10], RZ ;  /* 0x000010ff01007387 */ /* 0x000fe20000100800 */
[----:B------:R-:W-:-:S03]  /*256e0*/  CS2R R248, SRZ ;  /* 0x0000000000f87805 */ /* 0x000fc6000001ff00 */
[----:B------:R1:W-:Y:S04]  /*256f0*/  LDGSTS.E [R44+0x2bf00], [R24.64], !P2 ;  /* 0x2bf00000182c7fae */ /* 0x0003e8000d121844 */
[----:B------:R-:W-:Y:S01]  /*25700*/  STL [R1+0x14], RZ ;  /* 0x000014ff01007387 */ /* 0x000fe20000100800 */
[----:B------:R-:W-:-:S03]  /*25710*/  CS2R R244, SRZ ;  /* 0x0000000000f47805 */ /* 0x000fc6000001ff00 */
[----:B------:R1:W-:Y:S01]  /*25720*/  LDGSTS.E [R44+0x2bf80], [R22.64], !P2 ;  /* 0x2bf80000162c7fae */ /* 0x0003e2000d121844 */
[----:B------:R-:W-:-:S03]  /*25730*/  ISETP.GE.AND P2, PT, R251, R250, PT ;  /* 0x000000fafb00720c */ /* 0x000fc60003f46270 */
[----:B------:R-:W-:Y:S01]  /*25740*/  STL [R1+0x18], RZ ;  /* 0x000018ff01007387 */ /* 0x000fe20000100800 */
[----:B------:R-:W-:-:S03]  /*25750*/  CS2R R250, SRZ ;  /* 0x0000000000fa7805 */ /* 0x000fc6000001ff00 */
[----:B------:R-:W-:Y:S01]  /*25760*/  STL [R1+0x1c], RZ ;  /* 0x00001cff01007387 */ /* 0x000fe20000100800 */
[----:B------:R-:W-:-:S03]  /*25770*/  CS2R R246, SRZ ;  /* 0x0000000000f67805 */ /* 0x000fc6000001ff00 */
[----:B------:R-:W-:Y:S04]  /*25780*/  STL [R1], RZ ;  /* 0x000000ff01007387 */ /* 0x000fe80000100800 */
[----:B------:R-:W-:Y:S04]  /*25790*/  STL [R1+0x4], RZ ;  /* 0x000004ff01007387 */ /* 0x000fe80000100800 */
[----:B------:R-:W-:Y:S04]  /*257a0*/  STL [R1+0x8], RZ ;  /* 0x000008ff01007387 */ /* 0x000fe80000100800 */
[----:B------:R-:W-:Y:S04]  /*257b0*/  STL [R1+0xc], RZ ;  /* 0x00000cff01007387 */ /* 0x000fe80000100800 */
        /* <DEDUP_REMOVED lines=113> */
[----:B------:R-:W-:Y:S01]  /*25ed0*/  STL.64 [R1+0x3c78], R80 ;  /* 0x003c785001007387 */ /* 0x000fe20000100a00 */
        /* <DEDUP_REMOVED lines=182> */
[----:B------:R-:W2:Y:S04]  /*26a40*/  LDL.LU.64 R8, [R1+0x730] ;  /* 0x0007300001087983 */ /* 0x000ea80000300a00 */
[----:B------:R-:W2:Y:S04]  /*26a50*/  LDL.LU.64 R6, [R1+0x738] ;  /* 0x0007380001067983 */ /* 0x000ea80000300a00 */
[----:B------:R-:W2:Y:S04]  /*26a60*/  LDL.LU.64 R54, [R1+0x7a0] ;  /* 0x0007a00001367983 */ /* 0x000ea80000300a00 */
[----:B------:R-:W3:Y:S04]  /*26a70*/  LDL.LU.64 R52, [R1+0x7a8] ;  /* 0x0007a80001347983 */ /* 0x000ee80000300a00 */
[----:B------:R-:W3:Y:S04]  /*26a80*/  LDL.LU.64 R4, [R1+0x7b0] ;  /* 0x0007b00001047983 */ /* 0x000ee80000300a00 */
[----:B------:R-:W3:Y:S04]  /*26a90*/  LDL.LU.64 R50, [R1+0x7b8] ;  /* 0x0007b80001327983 */ /* 0x000ee80000300a00 */
[----:B------:R-:W3:Y:S04]  /*26aa0*/  LDL.LU.64 R48, [R1+0x820] ;  /* 0x0008200001307983 */ /* 0x000ee80000300a00 */
[----:B------:R-:W4:Y:S04]  /*26ab0*/  LDL.LU.64 R46, [R1+0x828] ;  /* 0x00082800012e7983 */ /* 0x000f280000300a00 */
        /* <DEDUP_REMOVED lines=21> */
[----:B------:R-:W-:Y:S01]  /*26c10*/  IMAD.MOV.U32 R57, RZ, RZ, c[0x0][0x18c] ;  /* 0x00006300ff397624 */ /* 0x000fe200078e00ff */
[----:B------:R-:W-:-:S02]  /*26c20*/  SEL R2, RZ, 0x4, P4 ;  /* 0x00000004ff027807 */ /* 0x000fc40002000000 */
[----:B------:R1:W-:Y:S01]  /*26c30*/  LDGSTS.E [R44+0x2c600], [R20.64], !P6 ;  /* 0x2c600000142c7fae */ /* 0x0003e2000f121844 */
[----:B--2---:R-:W-:-:S04]  /*26c40*/  IMAD.WIDE R192, R252, 0x4, R54 ;  /* 0x00000004fcc07825 */ /* 0x004fc800078e0236 */
[C---:B---3--:R-:W-:Y:S01]  /*26c50*/  IMAD.WIDE R196, R252.reuse, 0x4, R48 ;  /* 0x00000004fcc47825 */ /* 0x048fe200078e0230 */
[----:B------:R-:W2:Y:S04]  /*26c60*/  LDL.LU.64 R54, [R1+0xae0] ;  /* 0x000ae00001367983 */ /* 0x000ea80000300a00 */
[----:B------:R-:W3:Y:S04]  /*26c70*/  LDL.LU.64 R48, [R1+0xa58] ;  /* 0x000a580001307983 */ /* 0x000ee80000300a00 */
[----:B------:R-:W3:Y:S04]  /*26c80*/  LDL.LU.64 R64, [R1+0xbb0] ;  /* 0x000bb00001407983 */ /* 0x000ee80000300a00 */
[----:B------:R-:W3:Y:S04]  /*26c90*/  LDL.LU.64 R60, [R1+0xae8] ;  /* 0x000ae800013c7983 */ /* 0x000ee80000300a00 */
[----:B------:R-:W3:Y:S01]  /*26ca0*/  LDL.LU.64 R58, [R1+0xc60] ;  /* 0x000c6000013a7983 */ /* 0x000ee20000300a00 */
[----:B----4-:R-:W-:-:S03]  /*26cb0*/  IMAD.WIDE R198, R252, 0x4, R46 ;  /* 0x00000004fcc67825 */ /* 0x010fc600078e022e */
[----:B------:R-:W4:Y:S01]  /*26cc0*/  LDL.LU.64 R46, [R1+0xbb8] ;  /* 0x000bb800012e7983 */ /* 0x000f220000300a00 */
[----:B------:R-:W-:-:S04]  /*26cd0*/  IMAD.WIDE R8, R252, 0x4, R8 ;  /* 0x00000004fc087825 */ /* 0x000fc800078e0208 */
[C---:B------:R-:W-:Y:S01]  /*26ce0*/  IMAD.WIDE R6, R252.reuse, 0x4, R6 ;  /* 0x00000004fc067825 */ /* 0x040fe200078e0206 */
[----:B------:R-:W-:Y:S03]  /*26cf0*/  STL.64 [R1+0x3d58], R8 ;  /* 0x003d580801007387 */ /* 0x000fe60000100a00 */
[----:B------:R-:W-:Y:S01]  /*26d00*/  IMAD.WIDE R4, R252, 0x4, R4 ;  /* 0x00000004fc047825 */ /* 0x000fe200078e0204 */
[----:B------:R-:W-:-:S03]  /*26d10*/  ISETP.GE.U32.AND P4, PT, R0, 0x7fffff49, PT ;  /* 0x7fffff490000780c */ /* 0x000fc60003f86070 */
[----:B------:R-:W-:Y:S01]  /*26d20*/  IMAD.WIDE R190, R252, 0x4, R50 ;  /* 0x00000004fcbe7825 */ /* 0x000fe200078e0232 */
[----:B------:R2:W-:Y:S01]  /*26d30*/  STL.64 [R1+0x3d60], R6 ;  /* 0x003d600601007387 */ /* 0x0005e20000100a00 */
[----:B------:R-:W-:Y:S02]  /*26d40*/  SEL R0, RZ, 0x4, P2 ;  /* 0x00000004ff007807 */ /* 0x000fe40001000000 */
[----:B------:R-:W-:Y:S01]  /*26d50*/  ISETP.GE.U32.AND P2, PT, R3, 0x7fffff45, PT ;  /* 0x7fffff450300780c */ /* 0x000fe20003f46070 */
[----:B------:R3:W-:Y:S01]  /*26d60*/  STL.64 [R1+0x3d68], R4 ;  /* 0x003d680401007387 */ /* 0x0007e20000100a00 */
[----:B------:R-:W-:-:S03]  /*26d70*/  IMAD.SHL.U32 R3, R57, 0x40, RZ ;  /* 0x0000004039037824 */ /* 0x000fc600078e00ff */
[----:B------:R-:W-:Y:S04]  /*26d80*/  STL.64 [R1+0x3d70], R190 ;  /* 0x003d70be01007387 */ /* 0x000fe80000100a00 */
[----:B------:R-:W4:Y:S04]  /*26d90*/  LDL.LU.64 R68, [R1+0xde0] ;  /* 0x000de00001447983 */ /* 0x000f280000300a00 */
[----:B------:R-:W4:Y:S01]  /*26da0*/  LDL.LU.64 R56, [R1+0xc68] ;  /* 0x000c680001387983 */ /* 0x000f220000300a00 */
[----:B------:R-:W-:-:S03]  /*26db0*/  IMAD.WIDE R194, R252, 0x4, R52 ;  /* 0x00000004fcc27825 */ /* 0x000fc600078e0234 */
[----:B------:R-:W4:Y:S04]  /*26dc0*/  LDL.LU.64 R52, [R1+0x1790] ;  /* 0x0017900001347983 */ /* 0x000f280000300a00 */
[----:B------:R1:W-:Y:S04]  /*26dd0*/  LDGSTS.E [R44+0x2c680], [R18.64], !P6 ;  /* 0x2c680000122c7fae */ /* 0x0003e8000f121844 */
        /* <DEDUP_REMOVED lines=10> */
[----:B------:R-:W4:Y:S04]  /*26e80*/  LDL.LU.64 R50, [R1+0xde8] ;  /* 0x000de80001327983 */ /* 0x000f280000300a00 */
[----:B------:R1:W-:Y:S04]  /*26e90*/  LDGSTS.E [R44+0x2de00], [R192.64], !P0 ;  /* 0x2de00000c02c7fae */ /* 0x0003e8000c121844 */
[----:B------:R-:W-:Y:S01]  /*26ea0*/  STL.64 [R1+0x3d78], R192 ;  /* 0x003d78c001007387 */ /* 0x000fe20000100a00 */
[----:B------:R-:W-:-:S03]  /*26eb0*/  ISETP.GT.AND P6, PT, R63, 0x7f, PT ;  /* 0x0000007f3f00780c */ /* 0x000fc60003fc4270 */
[----:B------:R1:W-:Y:S04]  /*26ec0*/  LDGSTS.E [R44+0x2de80], [R194.64], !P0 ;  /* 0x2de80000c22c7fae */ /* 0x0003e8000c121844 */
[----:B------:R-:W-:Y:S04]  /*26ed0*/  STL.64 [R1+0x3d80], R194 ;  /* 0x003d80c201007387 */ /* 0x000fe80000100a00 */
[----:B------:R1:W-:Y:S04]  /*26ee0*/  LDGSTS.E [R44+0x2df00], [R196.64], !P0 ;  /* 0x2df00000c42c7fae */ /* 0x0003e8000c121844 */
[----:B------:R-:W-:Y:S04]  /*26ef0*/  STL.64 [R1+0x3d88], R196 ;  /* 0x003d88c401007387 */ /* 0x000fe80000100a00 */
[----:B------:R1:W-:Y:S01]  /*26f00*/  LDGSTS.E [R44+0x2df80], [R198.64], !P0 ;  /* 0x2df80000c62c7fae */ /* 0x0003e2000c121844 */
[----:B------:R-:W-:-:S03]  /*26f10*/  ISETP.GE.AND P0, PT, R63, 0x40, PT ;  /* 0x000000403f00780c */ /* 0x000fc60003f06270 */
[----:B------:R-:W-:Y:S04]  /*26f20*/  STL.64 [R1+0x3d90], R198 ;  /* 0x003d90c601007387 */ /* 0x000fe80000100a00 */
[----:B------:R-:W4:Y:S04]  /*26f30*/  LDL.LU.64 R130, [R1+0x17a8] ;  /* 0x0017a80001827983 */ /* 0x000f280000300a00 */
[----:B------:R-:W4:Y:S01]  /*26f40*/  LDL.LU.64 R62, [R1+0x1778] ;  /* 0x00177800013e7983 */ /* 0x000f220000300a00 */
[----:B--2---:R-:W-:-:S03]  /*26f50*/  IMAD.WIDE R6, R3, 0x4, R54 ;  /* 0x0000000403067825 */ /* 0x004fc600078e0236 */
[----:B------:R-:W2:Y:S04]  /*26f60*/  LDL.LU.64 R54, [R1+0x17b8] ;  /* 0x0017b80001367983 */ /* 0x000ea80000300a00 */
[----:B------:R1:W-:Y:S04]  /*26f70*/  STL.64 [R1+0xa50], R6 ;  /* 0x000a500601007387 */ /* 0x0003e80000100a00 */
[----:B------:R-:W2:Y:S01]  /*26f80*/  LDL.LU.64 R66, [R1+0x1788] ;  /* 0x0017880001427983 */ /* 0x000ea20000300a00 */
[----:B---3--:R-:W-:-:S03]  /*26f90*/  IMAD.WIDE R4, R3, 0x4, R48 ;  /* 0x0000000403047825 */ /* 0x008fc600078e0230 */
[----:B------:R-:W3:Y:S04]  /*26fa0*/  LDL.LU.64 R48, [R1+0x17c8] ;  /* 0x0017c80001307983 */ /* 0x000ee80000300a00 */
[----:B------:R1:W-:Y:S02]  /*26fb0*/  STL.64 [R1+0xa58], R4 ;  /* 0x000a580401007387 */ /* 0x0003e40000100a00 */
[C---:B-1----:R-:W-:Y:S02]  /*26fc0*/  IMAD.WIDE R6, R3.reuse, 0x4, R60 ;  /* 0x0000000403067825 */ /* 0x042fe400078e023c */
[----:B------:R-:W3:Y:S02]  /*26fd0*/  LDL.LU.64 R60, [R1+0x17a0] ;  /* 0x0017a000013c7983 */ /* 0x000ee40000300a00 */
[----:B------:R-:W-:-:S05]  /*26fe0*/  IMAD.WIDE R4, R3, 0x4, R64 ;  /* 0x0000000403047825 */ /* 0x000fca00078e0240 */
[----:B------:R1:W-:Y:S04]  /*26ff0*/  STL.64 [R1+0xae0], R4 ;  /* 0x000ae00401007387 */ /* 0x0003e80000100a00 */
[----:B------:R-:W-:Y:S04]  /*27000*/  STL.64 [R1+0xae8], R6 ;  /* 0x000ae80601007387 */ /* 0x000fe80000100a00 */
[----:B------:R-:W3:Y:S01]  /*27010*/  LDL.LU.64 R128, [R1+0x17d8] ;  /* 0x0017d80001807983 */ /* 0x000ee20000300a00 */
[----:B-1----:R-:W-:-:S03]  /*27020*/  IMAD.WIDE R4, R3, 0x4, R58 ;  /* 0x0000000403047825 */ /* 0x002fc600078e023a */
[----:B------:R-:W3:Y:S04]  /*27030*/  LDL.LU.64 R126, [R1+0x1798] ;  /* 0x00179800017e7983 */ /* 0x000ee80000300a00 */
[----:B------:R4:W-:Y:S04]  /*27040*/  STL.64 [R1+0xbb0], R4 ;  /* 0x000bb00401007387 */ /* 0x0009e80000100a00 */
[----:B------:R-:W3:Y:S04]  /*27050*/  LDL.LU.64 R124, [R1+0x18a8] ;  /* 0x0018a800017c7983 */ /* 0x000ee80000300a00 */
[----:B------:R-:W3:Y:S04]  /*27060*/  LDL.LU.64 R122, [R1+0x1780] ;  /* 0x00178000017a7983 */ /* 0x000ee80000300a00 */
[----:B------:R-:W3:Y:S04]  /*27070*/  LDL.LU.64 R58, [R1+0x18a0] ;  /* 0x0018a000013a7983 */ /* 0x000ee80000300a00 */
[----:B------:R-:W3:Y:S01]  /*27080*/  LDL.LU.64 R64, [R1+0x1770] ;  /* 0x0017700001407983 */ /* 0x000ee20000300a00 */
[----:B----4-:R-:W-:-:S03]  /*27090*/  IMAD.WIDE R4, R3, 0x4, R46 ;  /* 0x0000000403047825 */ /* 0x010fc600078e022e */
[----:B------:R-:W4:Y:S01]  /*270a0*/  LDL.LU.64 R46, [R1+0x1898] ;  /* 0x00189800012e7983 */ /* 0x000f220000300a00 */
[----:B------:R-:W-:-:S03]  /*270b0*/  IMAD.WIDE R6, R3, 0x4, R56 ;  /* 0x0000000403067825 */ /* 0x000fc600078e0238 */
[----:B------:R1:W-:Y:S04]  /*270c0*/  STL.64 [R1+0xbb8], R4 ;  /* 0x000bb80401007387 */ /* 0x0003e80000100a00 */
[----:B------:R-:W4:Y:S01]  /*270d0*/  LDL.LU.64 R56, [R1+0x1768] ;  /* 0x0017680001387983 */ /* 0x000f220000300a00 */
[----:B-1----:R-:W-:-:S05]  /*270e0*/  IMAD.WIDE R4, R3, 0x4, R68 ;  /* 0x0000000403047825 */ /* 0x002fca00078e0244 */
[----:B------:R1:W-:Y:S04]  /*270f0*/  STL.64 [R1+0xc60], R4 ;  /* 0x000c600401007387 */ /* 0x0003e80000100a00 */
[----:B------:R-:W-:Y:S04]  /*27100*/  STL.64 [R1+0xc68], R6 ;  /* 0x000c680601007387 */ /* 0x000fe80000100a00 */
[----:B------:R-:W4:Y:S01]  /*27110*/  LDL.LU.64 R120, [R1+0x1890] ;  /* 0x0018900001787983 */ /* 0x000f220000300a00 */
[----:B-1----:R-:W-:-:S03]  /*27120*/  IMAD.WIDE R4, R3, 0x4, R52 ;  /* 0x0000000403047825 */ /* 0x002fc600078e0234 */
[----:B------:R-:W4:Y:S04]  /*27130*/  LDL.LU.64 R74, [R1+0x1760] ;  /* 0x00176000014a7983 */ /* 0x000f280000300a00 */
[----:B------:R1:W-:Y:S04]  /*27140*/  STL.64 [R1+0xde0], R4 ;  /* 0x000de00401007387 */ /* 0x0003e80000100a00 */
[----:B------:R-:W4:Y:S04]  /*27150*/  LDL.LU.64 R72, [R1+0x1878] ;  /* 0x0018780001487983 */ /* 0x000f280000300a00 */
[----:B------:R-:W4:Y:S04]  /*27160*/  LDL.LU.64 R70, [R1+0x1748] ;  /* 0x0017480001467983 */ /* 0x000f280000300a00 */
[----:B------:R-:W4:Y:S01]  /*27170*/  LDL.LU.64 R52, [R1+0x1870] ;  /* 0x0018700001347983 */ /* 0x000f220000300a00 */
[----:B-1----:R-:W-:-:S03]  /*27180*/  IMAD.WIDE R4, R3, 0x4, R50 ;  /* 0x0000000403047825 */ /* 0x002fc600078e0232 */
[----:B------:R-:W4:Y:S04]  /*27190*/  LDL.LU.64 R68, [R1+0x1740] ;  /* 0x0017400001447983 */ /* 0x000f280000300a00 */
[----:B------:R-:W4:Y:S04]  /*271a0*/  LDL.LU.64 R50, [R1+0x1868] ;  /* 0x0018680001327983 */ /* 0x000f280000300a00 */
[----:B------:R1:W-:Y:S01]  /*271b0*/  STL.64 [R1+0xde8], R4 ;  /* 0x000de80401007387 */ /* 0x0003e20000100a00 */
[----:B------:R-:W-:-:S03]  /*271c0*/  IMAD.WIDE R6, R3, 0x4, R62 ;  /* 0x0000000403067825 */ /* 0x000fc600078e023e */
[----:B------:R-:W4:Y:S01]  /*271d0*/  LDL.LU.64 R62, [R1+0x1738] ;  /* 0x00173800013e7983 */ /* 0x000f220000300a00 */
[----:B-1----:R-:W-:-:S05]  /*271e0*/  IMAD.WIDE R4, R3, 0x4, R130 ;  /* 0x0000000403047825 */ /* 0x002fca00078e0282 */
[----:B------:R2:W-:Y:S04]  /*271f0*/  STL.64 [R1+0x1790], R4 ;  /* 0x0017900401007387 */ /* 0x0005e80000100a00 */
[----:B------:R1:W-:Y:S01]  /*27200*/  STL.64 [R1+0x17a8], R6 ;  /* 0x0017a80601007387 */ /* 0x0003e20000100a00 */
[----:B--2---:R-:W-:-:S03]  /*27210*/  IMAD.WIDE R4, R3, 0x4, R54 ;  /* 0x0000000403047825 */ /* 0x004fc600078e0236 */
[----:B------:R-:W2:Y:S01]  /*27220*/  LDL.LU.64 R54, [R1+0x1860] ;  /* 0x0018600001367983 */ /* 0x000ea20000300a00 */
[----:B-1----:R-:W-:-:S03]  /*27230*/  IMAD.WIDE R6, R3, 0x4, R66 ;  /* 0x0000000403067825 */ /* 0x002fc600078e0242 */
[----:B------:R3:W-:Y:S04]  /*27240*/  STL.64 [R1+0x1880], R4 ;  /* 0x0018800401007387 */ /* 0x0007e80000100a00 */
[----:B------:R-:W2:Y:S04]  /*27250*/  LDL.LU.64 R66, [R1+0x1730] ;  /* 0x0017300001427983 */ /* 0x000ea80000300a00 */
[----:B------:R-:W-:Y:S01]  /*27260*/  STL.64 [R1+0x1888], R6 ;  /* 0x0018880601007387 */ /* 0x000fe20000100a00 */
[----:B---3--:R-:W-:-:S03]  /*27270*/  IMAD.WIDE R4, R3, 0x4, R48 ;  /* 0x0000000403047825 */ /* 0x008fc600078e0230 */
[----:B------:R-:W3:Y:S04]  /*27280*/  LDL.LU.64 R48, [R1+0x1858] ;  /* 0x0018580001307983 */ /* 0x000ee80000300a00 */
[----:B------:R1:W-:Y:S02]  /*27290*/  STL.64 [R1+0x1930], R4 ;  /* 0x0019300401007387 */ /* 0x0003e40000100a00 */
[C---:B-1----:R-:W-:Y:S02]  /*272a0*/  IMAD.WIDE R4, R3.reuse, 0x4, R60 ;  /* 0x0000000403047825 */ /* 0x042fe400078e023c */
[----:B------:R-:W3:Y:S02]  /*272b0*/  LDL.LU.64 R60, [R1+0x16e8] ;  /* 0x0016e800013c7983 */ /* 0x000ee40000300a00 */
[----:B------:R-:W-:-:S02]  /*272c0*/  IMAD.WIDE R6, R3, 0x4, R128 ;  /* 0x0000000403067825 */ /* 0x000fc400078e0280 */
[----:B------:R1:W-:Y:S04]  /*272d0*/  STL.64 [R1+0x1978], R4 ;  /* 0x0019780401007387 */ /* 0x0003e80000100a00 */
[----:B------:R1:W-:Y:S01]  /*272e0*/  STL.64 [R1+0x1a10], R6 ;  /* 0x001a100601007387 */ /* 0x0003e20000100a00 */
[----:B------:R-:W-:-:S04]  /*272f0*/  IMAD.WIDE R8, R3, 0x4, R124 ;  /* 0x0000000403087825 */ /* 0x000fc800078e027c */
[----:B-1----:R-:W-:-:S04]  /*27300*/  IMAD.WIDE R4, R3, 0x4, R126 ;  /* 0x0000000403047825 */ /* 0x002fc800078e027e */
[C---:B------:R-:W-:Y:S01]  /*27310*/  IMAD.WIDE R6, R3.reuse, 0x4, R122 ;  /* 0x0000000403067825 */ /* 0x040fe200078e027a */
[----:B------:R1:W-:Y:S04]  /*27320*/  STL.64 [R1+0x1a18], R4 ;  /* 0x001a180401007387 */ /* 0x0003e80000100a00 */
[----:B------:R-:W-:Y:S01]  /*27330*/  STL.64 [R1+0x1a68], R8 ;  /* 0x001a680801007387 */ /* 0x000fe20000100a00 */
[----:B-1----:R-:W-:-:S03]  /*27340*/  IMAD.WIDE R4, R3, 0x4, R58 ;  /* 0x0000000403047825 */ /* 0x002fc600078e023a */
[----:B------:R-:W3:Y:S04]  /*27350*/  LDL.LU.64 R58, [R1+0x1850] ;  /* 0x00185000013a7983 */ /* 0x000ee80000300a00 */
[----:B------:R1:W-:Y:S04]  /*27360*/  STL.64 [R1+0x1a78], R6 ;  /* 0x001a780601007387 */ /* 0x0003e80000100a00 */
[----:B------:R4:W-:Y:S01]  /*27370*/  STL.64 [R1+0x1a90], R4 ;  /* 0x001a900401007387 */ /* 0x0009e20000100a00 */
[----:B-1----:R-:W-:-:S03]  /*27380*/  IMAD.WIDE R6, R3, 0x4, R64 ;  /* 0x0000000403067825 */ /* 0x002fc600078e0240 */
[----:B------:R-:W3:Y:S01]  /*27390*/  LDL.LU.64 R64, [R1+0x16e0] ;  /* 0x0016e00001407983 */ /* 0x000ee20000300a00 */
[----:B----4-:R-:W-:-:S03]  /*273a0*/  IMAD.WIDE R4, R3, 0x4, R46 ;  /* 0x0000000403047825 */ /* 0x010fc600078e022e */
[----:B------:R1:W-:Y:S04]  /*273b0*/  STL.64 [R1+0x1a98], R6 ;  /* 0x001a980601007387 */ /* 0x0003e80000100a00 */
[----:B------:R-:W4:Y:S04]  /*273c0*/  LDL.LU.64 R46, [R1+0x1848] ;  /* 0x00184800012e7983 */ /* 0x000f280000300a00 */
[----:B------:R1:W-:Y:S02]  /*273d0*/  STL.64 [R1+0x1aa0], R4 ;  /* 0x001aa00401007387 */ /* 0x0003e40000100a00 */
[----:B-1----:R-:W-:-:S04]  /*273e0*/  IMAD.WIDE R6, R3, 0x4, R120 ;  /* 0x0000000403067825 */ /* 0x002fc800078e0278 */
[C---:B------:R-:W-:Y:S02]  /*273f0*/  IMAD.WIDE R4, R3.reuse, 0x4, R56 ;  /* 0x0000000403047825 */ /* 0x040fe400078e0238 */
[----:B------:R-:W4:Y:S02]  /*27400*/  LDL.LU.64 R56, [R1+0x1648] ;  /* 0x0016480001387983 */ /* 0x000f240000300a00 */
[C---:B------:R-:W-:Y:S02]  /*27410*/  IMAD.WIDE R8, R3.reuse, 0x4, R72 ;  /* 0x0000000403087825 */ /* 0x040fe400078e0248 */
[----:B------:R1:W-:Y:S04]  /*27420*/  STL.64 [R1+0x1aa8], R4 ;  /* 0x001aa80401007387 */ /* 0x0003e80000100a00 */
[----:B------:R1:W-:Y:S02]  /*27430*/  STL.64 [R1+0x1b70], R6 ;  /* 0x001b700601007387 */ /* 0x0003e40000100a00 */
[----:B-1----:R-:W-:-:S04]  /*27440*/  IMAD.WIDE R4, R3, 0x4, R74 ;  /* 0x0000000403047825 */ /* 0x002fc800078e024a */
[C---:B------:R-:W-:Y:S01]  /*27450*/  IMAD.WIDE R6, R3.reuse, 0x4, R70 ;  /* 0x0000000403067825 */ /* 0x040fe200078e0246 */
[----:B------:R1:W-:Y:S04]  /*27460*/  STL.64 [R1+0x1b80], R4 ;  /* 0x001b800401007387 */ /* 0x0003e80000100a00 */
[----:B------:R-:W-:Y:S01]  /*27470*/  STL.64 [R1+0x33f0], R8 ;  /* 0x0033f00801007387 */ /* 0x000fe20000100a00 */
[----:B-1----:R-:W-:-:S03]  /*27480*/  IMAD.WIDE R4, R3, 0x4, R52 ;  /* 0x0000000403047825 */ /* 0x002fc600078e0234 */
[----:B------:R-:W4:Y:S04]  /*27490*/  LDL.LU.64 R52, [R1+0x1840] ;  /* 0x0018400001347983 */ /* 0x000f280000300a00 */
[----:B------:R1:W-:Y:S04]  /*274a0*/  STL.64 [R1+0x33e8], R6 ;  /* 0x0033e80601007387 */ /* 0x0003e80000100a00 */
[----:B------:R1:W-:Y:S04]  /*274b0*/  STL.64 [R1+0x3420], R4 ;  /* 0x0034200401007387 */ /* 0x0003e80000100a00 */
[----:B------:R-:W4:Y:S01]  /*274c0*/  LDL.LU.64 R130, [R1+0x1640] ;  /* 0x0016400001827983 */ /* 0x000f220000300a00 */
[----:B-1----:R-:W-:-:S04]  /*274d0*/  IMAD.WIDE R6, R3, 0x4, R68 ;  /* 0x0000000403067825 */ /* 0x002fc800078e0244 */
[C---:B------:R-:W-:Y:S01]  /*274e0*/  IMAD.WIDE R4, R3.reuse, 0x4, R50 ;  /* 0x0000000403047825 */ /* 0x040fe200078e0232 */
[----:B------:R1:W-:Y:S04]  /*274f0*/  STL.64 [R1+0x3418], R6 ;  /* 0x0034180601007387 */ /* 0x0003e80000100a00 */
[----:B------:R-:W4:Y:S04]  /*27500*/  LDL.LU.64 R50, [R1+0x1838] ;  /* 0x0018380001327983 */ /* 0x000f280000300a00 */
[----:B------:R2:W-:Y:S01]  /*27510*/  STL.64 [R1+0x3450], R4 ;  /* 0x0034500401007387 */ /* 0x0005e20000100a00 */
[----:B-1----:R-:W-:-:S03]  /*27520*/  IMAD.WIDE R6, R3, 0x4, R62 ;  /* 0x0000000403067825 */ /* 0x002fc600078e023e */
[----:B------:R-:W4:Y:S04]  /*27530*/  LDL.LU.64 R62, [R1+0xf28] ;  /* 0x000f2800013e7983 */ /* 0x000f280000300a00 */
[----:B------:R-:W-:Y:S04]  /*27540*/  STL.64 [R1+0x3448], R6 ;  /* 0x0034480601007387 */ /* 0x000fe80000100a00 */
[----:B------:R-:W4:Y:S01]  /*27550*/  LDL.LU.64 R68, [R1+0x1830] ;  /* 0x0018300001447983 */ /* 0x000f220000300a00 */
[----:B--2---:R-:W-:-:S03]  /*27560*/  IMAD.WIDE R4, R3, 0x4, R54 ;  /* 0x0000000403047825 */ /* 0x004fc600078e0236 */
[----:B------:R-:W2:Y:S04]  /*27570*/  LDL.LU.64 R54, [R1+0xf18] ;  /* 0x000f180001367983 */ /* 0x000ea80000300a00 */
[----:B------:R1:W-:Y:S02]  /*27580*/  STL.64 [R1+0x3480], R4 ;  /* 0x0034800401007387 */ /* 0x0003e40000100a00 */
[----:B-1----:R-:W-:-:S04]  /*27590*/  IMAD.WIDE R4, R3, 0x4, R66 ;  /* 0x0000000403047825 */ /* 0x002fc800078e0242 */
[C---:B---3--:R-:W-:Y:S02]  /*275a0*/  IMAD.WIDE R6, R3.reuse, 0x4, R48 ;  /* 0x0000000403067825 */ /* 0x048fe400078e0230 */
[----:B------:R-:W3:Y:S04]  /*275b0*/  LDL.LU.64 R48, [R1+0x1828] ;  /* 0x0018280001307983 */ /* 0x000ee80000300a00 */
        /* <DEDUP_REMOVED lines=10> */
[----:B-1----:R-:W-:-:S03]  /*27660*/  IMAD.WIDE R4, R3, 0x4, R58 ;  /* 0x0000000403047825 */ /* 0x002fc600078e023a */
[----:B------:R-:W3:Y:S04]  /*27670*/  LDL.LU.64 R58, [R1+0xbd0] ;  /* 0x000bd000013a7983 */ /* 0x000ee80000300a00 */
[----:B------:R1:W-:Y:S01]  /*27680*/  STL.64 [R1+0x3500], R4 ;  /* 0x0035000401007387 */ /* 0x0003e20000100a00 */
[----:B----4-:R-:W-:-:S03]  /*27690*/  IMAD.WIDE R6, R3, 0x4, R46 ;  /* 0x0000000403067825 */ /* 0x010fc600078e022e */
        /* <DEDUP_REMOVED lines=10> */
[----:B------:R-:W4:Y:S04]  /*27740*/  LDL.LU.64 R56, [R1+0xb30] ;  /* 0x000b300001387983 */ /* 0x000f280000300a00 */
[----:B------:R-:W4:Y:S01]  /*27750*/  LDL.LU.64 R64, [R1+0x17f0] ;  /* 0x0017f00001407983 */ /* 0x000f220000300a00 */
[----:B-1----:R-:W-:-:S03]  /*27760*/  IMAD.WIDE R4, R3, 0x4, R52 ;  /* 0x0000000403047825 */ /* 0x002fc600078e0234 */
[----:B------:R-:W4:Y:S04]  /*27770*/  LDL.LU.64 R52, [R1+0xa70] ;  /* 0x000a700001347983 */ /* 0x000f280000300a00 */
[----:B------:R1:W-:Y:S02]  /*27780*/  STL.64 [R1+0x3560], R4 ;  /* 0x0035600401007387 */ /* 0x0003e40000100a00 */
[----:B-1----:R-:W-:-:S04]  /*27790*/  IMAD.WIDE R4, R3, 0x4, R130 ;  /* 0x0000000403047825 */ /* 0x002fc800078e0282 */
[C---:B------:R-:W-:Y:S02]  /*277a0*/  IMAD.WIDE R6, R3.reuse, 0x4, R50 ;  /* 0x0000000403067825 */ /* 0x040fe400078e0232 */
[----:B------:R-:W4:Y:S04]  /*277b0*/  LDL.LU.64 R50, [R1+0x17e8] ;  /* 0x0017e80001327983 */ /* 0x000f280000300a00 */
[----:B------:R1:W-:Y:S04]  /*277c0*/  STL.64 [R1+0x3558], R4 ;  /* 0x0035580401007387 */ /* 0x0003e80000100a00 */
[----:B------:R1:W-:Y:S02]  /*277d0*/  STL.64 [R1+0x35d0], R6 ;  /* 0x0035d00601007387 */ /* 0x0003e40000100a00 */
[----:B-1----:R-:W-:-:S02]  /*277e0*/  IMAD.WIDE R4, R3, 0x4, R62 ;  /* 0x0000000403047825 */ /* 0x002fc400078e023e */
[----:B------:R-:W4:Y:S02]  /*277f0*/  LDL.LU.64 R62, [R1+0xa60] ;  /* 0x000a6000013e7983 */ /* 0x000f240000300a00 */
[C---:B------:R-:W-:Y:S02]  /*27800*/  IMAD.WIDE R6, R3.reuse, 0x4, R68 ;  /* 0x0000000403067825 */ /* 0x040fe400078e0244 */
[----:B------:R2:W-:Y:S04]  /*27810*/  STL.64 [R1+0x35c8], R4 ;  /* 0x0035c80401007387 */ /* 0x0005e80000100a00 */
[----:B------:R-:W4:Y:S04]  /*27820*/  LDL.LU.64 R68, [R1+0x18b0] ;  /* 0x0018b00001447983 */ /* 0x000f280000300a00 */
[----:B------:R-:W-:Y:S01]  /*27830*/  STL.64 [R1+0x35e0], R6 ;  /* 0x0035e00601007387 */ /* 0x000fe20000100a00 */
[----:B--2---:R-:W-:-:S03]  /*27840*/  IMAD.WIDE R4, R3, 0x4, R54 ;  /* 0x0000000403047825 */ /* 0x004fc600078e0236 */
[----:B------:R-:W2:Y:S04]  /*27850*/  LDL.LU.64 R54, [R1+0xa68] ;  /* 0x000a680001367983 */ /* 0x000ea80000300a00 */
[----:B------:R3:W-:Y:S02]  /*27860*/  STL.64 [R1+0x35d8], R4 ;  /* 0x0035d80401007387 */ /* 0x0007e40000100a00 */
[C---:B---3--:R-:W-:Y:S02]  /*27870*/  IMAD.WIDE R4, R3.reuse, 0x4, R48 ;  /* 0x0000000403047825 */ /* 0x048fe400078e0230 */
[----:B------:R-:W3:Y:S04]  /*27880*/  LDL.LU.64 R48, [R1+0x18b8] ;  /* 0x0018b80001307983 */ /* 0x000ee80000300a00 */
[----:B------:R1:W-:Y:S01]  /*27890*/  STL.64 [R1+0x35f0], R4 ;  /* 0x0035f00401007387 */ /* 0x0003e20000100a00 */
[----:B------:R-:W-:-:S04]  /*278a0*/  IMAD.WIDE R6, R3, 0x4, R128 ;  /* 0x0000000403067825 */ /* 0x000fc800078e0280 */
[C---:B-1----:R-:W-:Y:S01]  /*278b0*/  IMAD.WIDE R4, R3.reuse, 0x4, R126 ;  /* 0x0000000403047825 */ /* 0x042fe200078e027e */
[----:B------:R1:W-:Y:S03]  /*278c0*/  STL.64 [R1+0x35e8], R6 ;  /* 0x0035e80601007387 */ /* 0x0003e60000100a00 */
[C---:B------:R-:W-:Y:S01]  /*278d0*/  IMAD.WIDE R8, R3.reuse, 0x4, R124 ;  /* 0x0000000403087825 */ /* 0x040fe200078e027c */
[----:B------:R1:W-:Y:S03]  /*278e0*/  STL.64 [R1+0x3600], R4 ;  /* 0x0036000401007387 */ /* 0x0003e60000100a00 */
[C---:B-1----:R-:W-:Y:S01]  /*278f0*/  IMAD.WIDE R6, R3.reuse, 0x4, R122 ;  /* 0x0000000403067825 */ /* 0x042fe200078e027a */
[----:B------:R-:W-:Y:S03]  /*27900*/  STL.64 [R1+0x35f8], R8 ;  /* 0x0035f80801007387 */ /* 0x000fe60000100a00 */
[----:B------:R-:W-:-:S02]  /*27910*/  IMAD.WIDE R4, R3, 0x4, R60 ;  /* 0x0000000403047825 */ /* 0x000fc400078e023c */
[----:B------:R-:W3:Y:S04]  /*27920*/  LDL.LU.64 R60, [R1+0xa78] ;  /* 0x000a7800013c7983 */ /* 0x000ee80000300a00 */
[----:B------:R1:W-:Y:S04]  /*27930*/  STL.64 [R1+0x3610], R6 ;  /* 0x0036100601007387 */ /* 0x0003e80000100a00 */
[----:B------:R1:W-:Y:S02]  /*27940*/  STL.64 [R1+0x3608], R4 ;  /* 0x0036080401007387 */ /* 0x0003e40000100a00 */
[----:B-1----:R-:W-:-:S02]  /*27950*/  IMAD.WIDE R6, R3, 0x4, R66 ;  /* 0x0000000403067825 */ /* 0x002fc400078e0242 */
[----:B------:R-:W3:Y:S02]  /*27960*/  LDL.LU.64 R66, [R1+0x18c0] ;  /* 0x0018c00001427983 */ /* 0x000ee40000300a00 */
[C---:B------:R-:W-:Y:S02]  /*27970*/  IMAD.WIDE R4, R3.reuse, 0x4, R58 ;  /* 0x0000000403047825 */ /* 0x040fe400078e023a */
[----:B------:R-:W-:Y:S04]  /*27980*/  STL.64 [R1+0x3620], R6 ;  /* 0x0036200601007387 */ /* 0x000fe80000100a00 */
[----:B------:R-:W3:Y:S04]  /*27990*/  LDL.LU.64 R58, [R1+0xb38] ;  /* 0x000b3800013a7983 */ /* 0x000ee80000300a00 */
[----:B------:R4:W-:Y:S02]  /*279a0*/  STL.64 [R1+0x3618], R4 ;  /* 0x0036180401007387 */ /* 0x0009e40000100a00 */
[----:B----4-:R-:W-:-:S02]  /*279b0*/  IMAD.WIDE R4, R3, 0x4, R46 ;  /* 0x0000000403047825 */ /* 0x010fc400078e022e */
[----:B------:R-:W4:Y:S04]  /*279c0*/  LDL.LU.64 R46, [R1+0x18d8] ;  /* 0x0018d800012e7983 */ /* 0x000f280000300a00 */
        /* <DEDUP_REMOVED lines=17> */
[----:B------:R1:W-:Y:S02]  /*27ae0*/  STL.64 [R1+0x3658], R4 ;  /* 0x0036580401007387 */ /* 0x0003e40000100a00 */
[----:B-1----:R-:W-:-:S02]  /*27af0*/  IMAD.WIDE R6, R3, 0x4, R50 ;  /* 0x0000000403067825 */ /* 0x002fc400078e0232 */
[----:B------:R-:W4:Y:S04]  /*27b00*/  LDL.LU.64 R50, [R1+0x18f8] ;  /* 0x0018f80001327983 */ /* 0x000f280000300a00 */
[----:B------:R-:W-:Y:S04]  /*27b10*/  STL.64 [R1+0x3650], R6 ;  /* 0x0036500601007387 */ /* 0x000fe80000100a00 */
[----:B------:R-:W4:Y:S01]  /*27b20*/  LDL.LU.64 R64, [R1+0xbd8] ;  /* 0x000bd80001407983 */ /* 0x000f220000300a00 */
[----:B------:R-:W-:-:S03]  /*27b30*/  IMAD.WIDE R4, R3, 0x4, R62 ;  /* 0x0000000403047825 */ /* 0x000fc600078e023e */
[----:B------:R-:W4:Y:S04]  /*27b40*/  LDL.LU.64 R62, [R1+0x1900] ;  /* 0x00190000013e7983 */ /* 0x000f280000300a00 */
[----:B------:R1:W-:Y:S02]  /*27b50*/  STL.64 [R1+0x3648], R4 ;  /* 0x0036480401007387 */ /* 0x0003e40000100a00 */
[----:B-1----:R-:W-:-:S04]  /*27b60*/  IMAD.WIDE R4, R3, 0x4, R68 ;  /* 0x0000000403047825 */ /* 0x002fc800078e0244 */
[C---:B--2---:R-:W-:Y:S02]  /*27b70*/  IMAD.WIDE R6, R3.reuse, 0x4, R54 ;  /* 0x0000000403067825 */ /* 0x044fe400078e0236 */
[----:B------:R-:W2:Y:S04]  /*27b80*/  LDL.LU.64 R54, [R1+0xc98] ;  /* 0x000c980001367983 */ /* 0x000ea80000300a00 */
[----:B------:R3:W-:Y:S04]  /*27b90*/  STL.64 [R1+0xa60], R4 ;  /* 0x000a600401007387 */ /* 0x0007e80000100a00 */
[----:B------:R-:W-:Y:S04]  /*27ba0*/  STL.64 [R1+0xa68], R6 ;  /* 0x000a680601007387 */ /* 0x000fe80000100a00 */
[----:B------:R-:W2:Y:S04]  /*27bb0*/  LDL.LU.64 R128, [R1+0x1908] ;  /* 0x0019080001807983 */ /* 0x000ea80000300a00 */
[----:B------:R-:W2:Y:S01]  /*27bc0*/  LDL.LU.64 R126, [R1+0xcd8] ;  /* 0x000cd800017e7983 */ /* 0x000ea20000300a00 */
[----:B---3--:R-:W-:-:S05]  /*27bd0*/  IMAD.WIDE R4, R3, 0x4, R48 ;  /* 0x0000000403047825 */ /* 0x008fca00078e0230 */
[----:B------:R1:W-:Y:S04]  /*27be0*/  STL.64 [R1+0xa70], R4 ;  /* 0x000a700401007387 */ /* 0x0003e80000100a00 */
[----:B------:R-:W3:Y:S04]  /*27bf0*/  LDL.LU.64 R124, [R1+0x1910] ;  /* 0x00191000017c7983 */ /* 0x000ee80000300a00 */
[----:B------:R-:W3:Y:S04]  /*27c00*/  LDL.LU.64 R122, [R1+0xe00] ;  /* 0x000e0000017a7983 */ /* 0x000ee80000300a00 */
[----:B------:R-:W3:Y:S04]  /*27c10*/  LDL.LU.64 R48, [R1+0x1918] ;  /* 0x0019180001307983 */ /* 0x000ee80000300a00 */
[----:B------:R-:W3:Y:S01]  /*27c20*/  LDL.LU.64 R68, [R1+0xe08] ;  /* 0x000e080001447983 */ /* 0x000ee20000300a00 */
[----:B-1----:R-:W-:-:S03]  /*27c30*/  IMAD.WIDE R4, R3, 0x4, R60 ;  /* 0x0000000403047825 */ /* 0x002fc600078e023c */
[----:B------:R-:W3:Y:S04]  /*27c40*/  LDL.LU.64 R60, [R1+0x1948] ;  /* 0x00194800013c7983 */ /* 0x000ee80000300a00 */
[----:B------:R1:W-:Y:S02]  /*27c50*/  STL.64 [R1+0xa78], R4 ;  /* 0x000a780401007387 */ /* 0x0003e40000100a00 */
[----:B-1----:R-:W-:-:S04]  /*27c60*/  IMAD.WIDE R4, R3, 0x4, R66 ;  /* 0x0000000403047825 */ /* 0x002fc800078e0242 */
[C---:B------:R-:W-:Y:S02]  /*27c70*/  IMAD.WIDE R6, R3.reuse, 0x4, R58 ;  /* 0x0000000403067825 */ /* 0x040fe400078e023a */
[----:B------:R-:W3:Y:S04]  /*27c80*/  LDL.LU.64 R58, [R1+0xdf0] ;  /* 0x000df000013a7983 */ /* 0x000ee80000300a00 */
[----:B------:R4:W-:Y:S04]  /*27c90*/  STL.64 [R1+0xb30], R4 ;  /* 0x000b300401007387 */ /* 0x0009e80000100a00 */
[----:B------:R-:W-:Y:S04]  /*27ca0*/  STL.64 [R1+0xb38], R6 ;  /* 0x000b380601007387 */ /* 0x000fe80000100a00 */
[----:B------:R-:W3:Y:S01]  /*27cb0*/  LDL.LU.64 R120, [R1+0x1950] ;  /* 0x0019500001787983 */ /* 0x000ee20000300a00 */
[----:B----4-:R-:W-:-:S03]  /*27cc0*/  IMAD.WIDE R4, R3, 0x4, R46 ;  /* 0x0000000403047825 */ /* 0x010fc600078e022e */
        /* <DEDUP_REMOVED lines=20> */
[----:B-1----:R-:W-:-:S03]  /*27e10*/  IMAD.WIDE R4, R3, 0x4, R62 ;  /* 0x0000000403047825 */ /* 0x002fc600078e023e */
[----:B------:R-:W4:Y:S04]  /*27e20*/  LDL.LU.64 R62, [R1+0x1980] ;  /* 0x00198000013e7983 */ /* 0x000f280000300a00 */
[----:B------:R2:W-:Y:S02]  /*27e30*/  STL.64 [R1+0xc90], R4 ;  /* 0x000c900401007387 */ /* 0x0005e40000100a00 */
[C---:B--2---:R-:W-:Y:S02]  /*27e40*/  IMAD.WIDE R4, R3.reuse, 0x4, R54 ;  /* 0x0000000403047825 */ /* 0x044fe400078e0236 */
[----:B------:R-:W2:Y:S04]  /*27e50*/  LDL.LU.64 R54, [R1+0xce8] ;  /* 0x000ce80001367983 */ /* 0x000ea80000300a00 */
[----:B------:R1:W-:Y:S01]  /*27e60*/  STL.64 [R1+0xc98], R4 ;  /* 0x000c980401007387 */ /* 0x0003e20000100a00 */
[----:B------:R-:W-:-:S04]  /*27e70*/  IMAD.WIDE R6, R3, 0x4, R128 ;  /* 0x0000000403067825 */ /* 0x000fc800078e0280 */
[C---:B-1----:R-:W-:Y:S01]  /*27e80*/  IMAD.WIDE R4, R3.reuse, 0x4, R126 ;  /* 0x0000000403047825 */ /* 0x042fe200078e027e */
[----:B------:R1:W-:Y:S04]  /*27e90*/  STL.64 [R1+0xcd0], R6 ;  /* 0x000cd00601007387 */ /* 0x0003e80000100a00 */
[----:B------:R3:W-:Y:S02]  /*27ea0*/  STL.64 [R1+0xcd8], R4 ;  /* 0x000cd80401007387 */ /* 0x0007e40000100a00 */
[----:B---3--:R-:W-:-:S04]  /*27eb0*/  IMAD.WIDE R8, R3, 0x4, R124 ;  /* 0x0000000403087825 */ /* 0x008fc800078e027c */
[C---:B-1----:R-:W-:Y:S01]  /*27ec0*/  IMAD.WIDE R6, R3.reuse, 0x4, R122 ;  /* 0x0000000403067825 */ /* 0x042fe200078e027a */
[----:B------:R-:W-:Y:S03]  /*27ed0*/  STL.64 [R1+0xe88], R8 ;  /* 0x000e880801007387 */ /* 0x000fe60000100a00 */
[C---:B------:R-:W-:Y:S02]  /*27ee0*/  IMAD.WIDE R4, R3.reuse, 0x4, R48 ;  /* 0x0000000403047825 */ /* 0x040fe400078e0230 */
        /* <DEDUP_REMOVED lines=9> */
[----:B-1----:R-:W-:-:S02]  /*27f80*/  IMAD.WIDE R4, R3, 0x4, R58 ;  /* 0x0000000403047825 */ /* 0x002fc400078e023a */
[----:B------:R-:W3:Y:S04]  /*27f90*/  LDL.LU.64 R58, [R1+0xcc8] ;  /* 0x000cc800013a7983 */ /* 0x000ee80000300a00 */
[----:B------:R4:W-:Y:S01]  /*27fa0*/  STL.64 [R1+0x17c8], R4 ;  /* 0x0017c80401007387 */ /* 0x0009e20000100a00 */
[----:B------:R-:W-:-:S04]  /*27fb0*/  IMAD.WIDE R6, R3, 0x4, R120 ;  /* 0x0000000403067825 */ /* 0x000fc800078e0278 */
[C---:B----4-:R-:W-:Y:S01]  /*27fc0*/  IMAD.WIDE R4, R3.reuse, 0x4, R74 ;  /* 0x0000000403047825 */ /* 0x050fe200078e024a */
[----:B------:R-:W-:Y:S03]  /*27fd0*/  STL.64 [R1+0x17d8], R6 ;  /* 0x0017d80601007387 */ /* 0x000fe60000100a00 */
[C---:B------:R-:W-:Y:S01]  /*27fe0*/  IMAD.WIDE R8, R3.reuse, 0x4, R72 ;  /* 0x0000000403087825 */ /* 0x040fe200078e0248 */
[----:B------:R1:W-:Y:S04]  /*27ff0*/  STL.64 [R1+0x17f0], R4 ;  /* 0x0017f00401007387 */ /* 0x0003e80000100a00 */
[----:B------:R-:W-:Y:S01]  /*28000*/  STL.64 [R1+0x1890], R8 ;  /* 0x0018900801007387 */ /* 0x000fe20000100a00 */
[----:B-1----:R-:W-:-:S03]  /*28010*/  IMAD.WIDE R4, R3, 0x4, R46 ;  /* 0x0000000403047825 */ /* 0x002fc600078e022e */
[----:B------:R-:W4:Y:S01]  /*28020*/  LDL.LU.64 R46, [R1+0x19c0] ;  /* 0x0019c000012e7983 */ /* 0x000f220000300a00 */
[----:B------:R-:W-:-:S05]  /*28030*/  IMAD.WIDE R6, R3, 0x4, R70 ;  /* 0x0000000403067825 */ /* 0x000fca00078e0246 */
        /* <DEDUP_REMOVED lines=16> */
[C---:B------:R-:W-:Y:S02]  /*28140*/  IMAD.WIDE R6, R3.reuse, 0x4, R62 ;  /* 0x0000000403067825 */ /* 0x040fe400078e023e */
[----:B------:R-:W4:Y:S04]  /*28150*/  LDL.LU.64 R62, [R1+0x1a20] ;  /* 0x001a2000013e7983 */ /* 0x000f280000300a00 */
[----:B------:R2:W-:Y:S04]  /*28160*/  STL.64 [R1+0x1918], R4 ;  /* 0x0019180401007387 */ /* 0x0005e80000100a00 */
[----:B------:R-:W-:Y:S04]  /*28170*/  STL.64 [R1+0x1980], R6 ;  /* 0x0019800601007387 */ /* 0x000fe80000100a00 */
[----:B------:R-:W4:Y:S04]  /*28180*/  LDL.LU.64 R128, [R1+0xca8] ;  /* 0x000ca80001807983 */ /* 0x000f280000300a00 */
[----:B------:R-:W4:Y:S01]  /*28190*/  LDL.LU.64 R126, [R1+0x1a28] ;  /* 0x001a2800017e7983 */ /* 0x000f220000300a00 */
[----:B--2---:R-:W-:-:S05]  /*281a0*/  IMAD.WIDE R4, R3, 0x4, R54 ;  /* 0x0000000403047825 */ /* 0x004fca00078e0236 */
[----:B------:R3:W-:Y:S04]  /*281b0*/  STL.64 [R1+0x1988], R4 ;  /* 0x0019880401007387 */ /* 0x0007e80000100a00 */
[----:B------:R-:W2:Y:S04]  /*281c0*/  LDL.LU.64 R124, [R1+0xca0] ;  /* 0x000ca000017c7983 */ /* 0x000ea80000300a00 */
[----:B------:R-:W2:Y:S04]  /*281d0*/  LDL.LU.64 R122, [R1+0x1d60] ;  /* 0x001d6000017a7983 */ /* 0x000ea80000300a00 */
[----:B------:R-:W2:Y:S04]  /*281e0*/  LDL.LU.64 R54, [R1+0xc88] ;  /* 0x000c880001367983 */ /* 0x000ea80000300a00 */
[----:B------:R-:W2:Y:S01]  /*281f0*/  LDL.LU.64 R64, [R1+0x1d58] ;  /* 0x001d580001407983 */ /* 0x000ea20000300a00 */
[----:B---3--:R-:W-:-:S03]  /*28200*/  IMAD.WIDE R4, R3, 0x4, R48 ;  /* 0x0000000403047825 */ /* 0x008fc600078e0230 */
[----:B------:R-:W3:Y:S04]  /*28210*/  LDL.LU.64 R48, [R1+0xc80] ;  /* 0x000c800001307983 */ /* 0x000ee80000300a00 */
[----:B------:R1:W-:Y:S02]  /*28220*/  STL.64 [R1+0x1990], R4 ;  /* 0x0019900401007387 */ /* 0x0003e40000100a00 */
[----:B-1----:R-:W-:-:S04]  /*28230*/  IMAD.WIDE R4, R3, 0x4, R68 ;  /* 0x0000000403047825 */ /* 0x002fc800078e0244 */
[C---:B------:R-:W-:Y:S02]  /*28240*/  IMAD.WIDE R6, R3.reuse, 0x4, R60 ;  /* 0x0000000403067825 */ /* 0x040fe400078e023c */
[----:B------:R-:W3:Y:S04]  /*28250*/  LDL.LU.64 R60, [R1+0x1d50] ;  /* 0x001d5000013c7983 */ /* 0x000ee80000300a00 */
[----:B------:R1:W-:Y:S04]  /*28260*/  STL.64 [R1+0x1998], R4 ;  /* 0x0019980401007387 */ /* 0x0003e80000100a00 */
[----:B------:R-:W-:Y:S04]  /*28270*/  STL.64 [R1+0x19f0], R6 ;  /* 0x0019f00601007387 */ /* 0x000fe80000100a00 */
[----:B------:R-:W3:Y:S04]  /*28280*/  LDL.LU.64 R120, [R1+0xc78] ;  /* 0x000c780001787983 */ /* 0x000ee80000300a00 */
[----:B------:R-:W3:Y:S01]  /*28290*/  LDL.LU.64 R74, [R1+0x1d48] ;  /* 0x001d4800014a7983 */ /* 0x000ee20000300a00 */
[----:B-1----:R-:W-:-:S05]  /*282a0*/  IMAD.WIDE R4, R3, 0x4, R58 ;  /* 0x0000000403047825 */ /* 0x002fca00078e023a */
[----:B------:R4:W-:Y:S04]  /*282b0*/  STL.64 [R1+0x19f8], R4 ;  /* 0x0019f80401007387 */ /* 0x0009e80000100a00 */
[----:B------:R-:W3:Y:S04]  /*282c0*/  LDL.LU.64 R72, [R1+0xc70] ;  /* 0x000c700001487983 */ /* 0x000ee80000300a00 */
[----:B------:R-:W3:Y:S04]  /*282d0*/  LDL.LU.64 R70, [R1+0x1d40] ;  /* 0x001d400001467983 */ /* 0x000ee80000300a00 */
[----:B------:R-:W3:Y:S04]  /*282e0*/  LDL.LU.64 R58, [R1+0xc58] ;  /* 0x000c5800013a7983 */ /* 0x000ee80000300a00 */
[----:B------:R-:W3:Y:S01]  /*282f0*/  LDL.LU.64 R68, [R1+0x1d38] ;  /* 0x001d380001447983 */ /* 0x000ee20000300a00 */
[----:B----4-:R-:W-:-:S03]  /*28300*/  IMAD.WIDE R4, R3, 0x4, R46 ;  /* 0x0000000403047825 */ /* 0x010fc600078e022e */
        /* <DEDUP_REMOVED lines=16> */
[C---:B-1----:R-:W-:Y:S02]  /*28410*/  IMAD.WIDE R4, R3.reuse, 0x4, R62 ;  /* 0x0000000403047825 */ /* 0x042fe400078e023e */
[----:B------:R-:W4:Y:S04]  /*28420*/  LDL.LU.64 R62, [R1+0x1d20] ;  /* 0x001d2000013e7983 */ /* 0x000f280000300a00 */
[----:B------:R1:W-:Y:S01]  /*28430*/  STL.64 [R1+0x1a60], R4 ;  /* 0x001a600401007387 */ /* 0x0003e20000100a00 */
[----:B------:R-:W-:-:S04]  /*28440*/  IMAD.WIDE R6, R3, 0x4, R128 ;  /* 0x0000000403067825 */ /* 0x000fc800078e0280 */
[C---:B-1----:R-:W-:Y:S01]  /*28450*/  IMAD.WIDE R4, R3.reuse, 0x4, R126 ;  /* 0x0000000403047825 */ /* 0x042fe200078e027e */
[----:B------:R1:W-:Y:S04]  /*28460*/  STL.64 [R1+0x1a70], R6 ;  /* 0x001a700601007387 */ /* 0x0003e80000100a00 */
[----:B------:R1:W-:Y:S01]  /*28470*/  STL.64 [R1+0x1a80], R4 ;  /* 0x001a800401007387 */ /* 0x0003e20000100a00 */
[----:B--2---:R-:W-:-:S04]  /*28480*/  IMAD.WIDE R8, R3, 0x4, R124 ;  /* 0x0000000403087825 */ /* 0x004fc800078e027c */
[C---:B-1----:R-:W-:Y:S01]  /*28490*/  IMAD.WIDE R6, R3.reuse, 0x4, R122 ;  /* 0x0000000403067825 */ /* 0x042fe200078e027a */
[----:B------:R-:W-:Y:S03]  /*284a0*/  STL.64 [R1+0x1a88], R8 ;  /* 0x001a880801007387 */ /* 0x000fe60000100a00 */
[C---:B------:R-:W-:Y:S02]  /*284b0*/  IMAD.WIDE R4, R3.reuse, 0x4, R54 ;  /* 0x0000000403047825 */ /* 0x040fe400078e0236 */
[----:B------:R-:W2:Y:S04]  /*284c0*/  LDL.LU.64 R54, [R1+0xc38] ;  /* 0x000c380001367983 */ /* 0x000ea80000300a00 */
[----:B------:R1:W-:Y:S04]  /*284d0*/  STL.64 [R1+0x31c0], R6 ;  /* 0x0031c00601007387 */ /* 0x0003e80000100a00 */
[----:B------:R3:W-:Y:S01]  /*284e0*/  STL.64 [R1+0x31b8], R4 ;  /* 0x0031b80401007387 */ /* 0x0007e20000100a00 */
[----:B-1----:R-:W-:-:S03]  /*284f0*/  IMAD.WIDE R6, R3, 0x4, R64 ;  /* 0x0000000403067825 */ /* 0x002fc600078e0240 */
[----:B------:R-:W2:Y:S01]  /*28500*/  LDL.LU.64 R64, [R1+0x1d18] ;  /* 0x001d180001407983 */ /* 0x000ea20000300a00 */
[----:B---3--:R-:W-:-:S03]  /*28510*/  IMAD.WIDE R4, R3, 0x4, R48 ;  /* 0x0000000403047825 */ /* 0x008fc600078e0230 */
[----:B------:R-:W-:Y:S04]  /*28520*/  STL.64 [R1+0x31b0], R6 ;  /* 0x0031b00601007387 */ /* 0x000fe80000100a00 */
[----:B------:R-:W3:Y:S04]  /*28530*/  LDL.LU.64 R48, [R1+0xc30] ;  /* 0x000c300001307983 */ /* 0x000ee80000300a00 */
[----:B------:R1:W-:Y:S02]  /*28540*/  STL.64 [R1+0x31a8], R4 ;  /* 0x0031a80401007387 */ /* 0x0003e40000100a00 */
[----:B-1----:R-:W-:-:S02]  /*28550*/  IMAD.WIDE R4, R3, 0x4, R60 ;  /* 0x0000000403047825 */ /* 0x002fc400078e023c */
[----:B------:R-:W3:Y:S04]  /*28560*/  LDL.LU.64 R60, [R1+0x1d10] ;  /* 0x001d1000013c7983 */ /* 0x000ee80000300a00 */
[----:B------:R1:W-:Y:S01]  /*28570*/  STL.64 [R1+0x3200], R4 ;  /* 0x0032000401007387 */ /* 0x0003e20000100a00 */
[----:B------:R-:W-:-:S04]  /*28580*/  IMAD.WIDE R6, R3, 0x4, R120 ;  /* 0x0000000403067825 */ /* 0x000fc800078e0278 */
[C---:B-1----:R-:W-:Y:S01]  /*28590*/  IMAD.WIDE R4, R3.reuse, 0x4, R74 ;  /* 0x0000000403047825 */ /* 0x042fe200078e024a */
[----:B------:R1:W-:Y:S04]  /*285a0*/  STL.64 [R1+0x31f8], R6 ;  /* 0x0031f80601007387 */ /* 0x0003e80000100a00 */
[----:B------:R1:W-:Y:S01]  /*285b0*/  STL.64 [R1+0x31f0], R4 ;  /* 0x0031f00401007387 */ /* 0x0003e20000100a00 */
[----:B------:R-:W-:-:S04]  /*285c0*/  IMAD.WIDE R8, R3, 0x4, R72 ;  /* 0x0000000403087825 */ /* 0x000fc800078e0248 */
[C---:B-1----:R-:W-:Y:S01]  /*285d0*/  IMAD.WIDE R6, R3.reuse, 0x4, R70 ;  /* 0x0000000403067825 */ /* 0x042fe200078e0246 */
[----:B------:R-:W-:Y:S03]  /*285e0*/  STL.64 [R1+0x31e8], R8 ;  /* 0x0031e80801007387 */ /* 0x000fe60000100a00 */
[C---:B------:R-:W-:Y:S02]  /*285f0*/  IMAD.WIDE R4, R3.reuse, 0x4, R58 ;  /* 0x0000000403047825 */ /* 0x040fe400078e023a */
[----:B------:R-:W3:Y:S04]  /*28600*/  LDL.LU.64 R58, [R1+0xc28] ;  /* 0x000c2800013a7983 */ /* 0x000ee80000300a00 */
[----:B------:R1:W-:Y:S04]  /*28610*/  STL.64 [R1+0x3240], R6 ;  /* 0x0032400601007387 */ /* 0x0003e80000100a00 */
[----:B------:R4:W-:Y:S04]  /*28620*/  STL.64 [R1+0x3238], R4 ;  /* 0x0032380401007387 */ /* 0x0009e80000100a00 */
[----:B------:R-:W3:Y:S01]  /*28630*/  LDL.LU.64 R130, [R1+0x1d08] ;  /* 0x001d080001827983 */ /* 0x000ee20000300a00 */
[----:B-1----:R-:W-:-:S04]  /*28640*/  IMAD.WIDE R6, R3, 0x4, R68 ;  /* 0x0000000403067825 */ /* 0x002fc800078e0244 */
[C---:B----4-:R-:W-:Y:S01]  /*28650*/  IMAD.WIDE R4, R3.reuse, 0x4, R46 ;  /* 0x0000000403047825 */ /* 0x050fe200078e022e */
        /* <DEDUP_REMOVED lines=46> */
[----:B------:R1:W-:Y:S02]  /*28940*/  STL.64 [R1+0x32e8], R6 ;  /* 0x0032e80601007387 */ /* 0x0003e40000100a00 */
[C---:B-1----:R-:W-:Y:S02]  /*28950*/  IMAD.WIDE R4, R3.reuse, 0x4, R56 ;  /* 0x0000000403047825 */ /* 0x042fe400078e0238 */
[----:B------:R-:W4:Y:S04]  /*28960*/  LDL.LU.64 R56, [R1+0x1cb0] ;  /* 0x001cb00001387983 */ /* 0x000f280000300a00 */
[----:B------:R1:W-:Y:S01]  /*28970*/  STL.64 [R1+0x3340], R4 ;  /* 0x0033400401007387 */ /* 0x0003e20000100a00 */
[----:B------:R-:W-:-:S03]  /*28980*/  IMAD.WIDE R6, R3, 0x4, R68 ;  /* 0x0000000403067825 */ /* 0x000fc600078e0244 */
        /* <DEDUP_REMOVED lines=18> */
[----:B------:R2:W-:Y:S01]  /*28ab0*/  STL.64 [R1+0x33e0], R4 ;  /* 0x0033e00401007387 */ /* 0x0005e20000100a00 */
[----:B-1----:R-:W-:-:S03]  /*28ac0*/  IMAD.WIDE R6, R3, 0x4, R66 ;  /* 0x0000000403067825 */ /* 0x002fc600078e0242 */
        /* <DEDUP_REMOVED lines=21> */
[C---:B------:R-:W-:Y:S01]  /*28c20*/  IMAD.WIDE R4, R3.reuse, 0x4, R58 ;  /* 0x0000000403047825 */ /* 0x040fe200078e023a */
[----:B------:R4:W-:Y:S04]  /*28c30*/  STL.64 [R1+0x3438], R6 ;  /* 0x0034380601007387 */ /* 0x0009e80000100a00 */
[----:B------:R-:W3:Y:S04]  /*28c40*/  LDL.LU.64 R58, [R1+0x1c88] ;  /* 0x001c8800013a7983 */ /* 0x000ee80000300a00 */
[----:B------:R1:W-:Y:S01]  /*28c50*/  STL.64 [R1+0x3430], R4 ;  /* 0x0034300401007387 */ /* 0x0003e20000100a00 */
[----:B----4-:R-:W-:-:S03]  /*28c60*/  IMAD.WIDE R6, R3, 0x4, R46 ;  /* 0x0000000403067825 */ /* 0x010fc600078e022e */
[----:B------:R-:W4:Y:S04]  /*28c70*/  LDL.LU.64 R46, [R1+0xb70] ;  /* 0x000b7000012e7983 */ /* 0x000f280000300a00 */
[----:B------:R-:W-:Y:S04]  /*28c80*/  STL.64 [R1+0x3428], R6 ;  /* 0x0034280601007387 */ /* 0x000fe80000100a00 */
        /* <DEDUP_REMOVED lines=40> */
[----:B------:R1:W-:Y:S01]  /*28f10*/  STL.64 [R1+0x34b0], R6 ;  /* 0x0034b00601007387 */ /* 0x0003e20000100a00 */
[----:B----4-:R-:W-:-:S03]  /*28f20*/  IMAD.WIDE R4, R3, 0x4, R46 ;  /* 0x0000000403047825 */ /* 0x010fc600078e022e */
[----:B------:R-:W4:Y:S04]  /*28f30*/  LDL.LU.64 R46, [R1+0xaa0] ;  /* 0x000aa000012e7983 */ /* 0x000f280000300a00 */
[----:B------:R1:W-:Y:S02]  /*28f40*/  STL.64 [R1+0x34a8], R4 ;  /* 0x0034a80401007387 */ /* 0x0003e40000100a00 */
[C---:B-1----:R-:W-:Y:S02]  /*28f50*/  IMAD.WIDE R6, R3.reuse, 0x4, R64 ;  /* 0x0000000403067825 */ /* 0x042fe400078e0240 */
[----:B------:R-:W4:Y:S04]  /*28f60*/  LDL.LU.64 R64, [R1+0x1c38] ;  /* 0x001c380001407983 */ /* 0x000f280000300a00 */
[----:B------:R-:W-:Y:S01]  /*28f70*/  STL.64 [R1+0x34f0], R6 ;  /* 0x0034f00601007387 */ /* 0x000fe20000100a00 */
[----:B------:R-:W-:-:S03]  /*28f80*/  IMAD.WIDE R4, R3, 0x4, R56 ;  /* 0x0000000403047825 */ /* 0x000fc600078e0238 */
        /* <DEDUP_REMOVED lines=15> */
[----:B------:R1:W-:Y:S02]  /*29080*/  STL.64 [R1+0x3508], R4 ;  /* 0x0035080401007387 */ /* 0x0003e40000100a00 */
[----:B-1----:R-:W-:-:S02]  /*29090*/  IMAD.WIDE R6, R3, 0x4, R68 ;  /* 0x0000000403067825 */ /* 0x002fc400078e0244 */
[----:B------:R-:W4:Y:S02]  /*290a0*/  LDL.LU.64 R68, [R1+0x1d70] ;  /* 0x001d700001447983 */ /* 0x000f240000300a00 */
[C---:B------:R-:W-:Y:S02]  /*290b0*/  IMAD.WIDE R4, R3.reuse, 0x4, R62 ;  /* 0x0000000403047825 */ /* 0x040fe400078e023e */
[----:B------:R-:W-:Y:S04]  /*290c0*/  STL.64 [R1+0x3550], R6 ;  /* 0x0035500601007387 */ /* 0x000fe80000100a00 */
[----:B------:R-:W4:Y:S04]  /*290d0*/  LDL.LU.64 R62, [R1+0x1938] ;  /* 0x00193800013e7983 */ /* 0x000f280000300a00 */
[----:B------:R2:W-:Y:S02]  /*290e0*/  STL.64 [R1+0x3548], R4 ;  /* 0x0035480401007387 */ /* 0x0005e40000100a00 */
[----:B--2---:R-:W-:-:S02]  /*290f0*/  IMAD.WIDE R4, R3, 0x4, R54 ;  /* 0x0000000403047825 */ /* 0x004fc400078e0236 */
[----:B------:R-:W2:Y:S04]  /*29100*/  LDL.LU.64 R54, [R1+0x1d80] ;  /* 0x001d800001367983 */ /* 0x000ea80000300a00 */
[----:B------:R1:W-:Y:S01]  /*29110*/  STL.64 [R1+0x3540], R4 ;  /* 0x0035400401007387 */ /* 0x0003e20000100a00 */
[----:B------:R-:W-:-:S04]  /*29120*/  IMAD.WIDE R6, R3, 0x4, R120 ;  /* 0x0000000403067825 */ /* 0x000fc800078e0278 */
[C---:B-1----:R-:W-:Y:S01]  /*29130*/  IMAD.WIDE R4, R3.reuse, 0x4, R74 ;  /* 0x0000000403047825 */ /* 0x042fe200078e024a */
[----:B------:R1:W-:Y:S04]  /*29140*/  STL.64 [R1+0x3538], R6 ;  /* 0x0035380601007387 */ /* 0x0003e80000100a00 */
[----:B------:R1:W-:Y:S01]  /*29150*/  STL.64 [R1+0x35c0], R4 ;  /* 0x0035c00401007387 */ /* 0x0003e20000100a00 */
[----:B---3--:R-:W-:-:S04]  /*29160*/  IMAD.WIDE R8, R3, 0x4, R72 ;  /* 0x0000000403087825 */ /* 0x008fc800078e0248 */
        /* <DEDUP_REMOVED lines=12> */
[----:B-1----:R-:W-:-:S03]  /*29230*/  IMAD.WIDE R6, R3, 0x4, R58 ;  /* 0x0000000403067825 */ /* 0x002fc600078e023a */
[----:B------:R-:W3:Y:S04]  /*29240*/  LDL.LU.64 R58, [R1+0x1da8] ;  /* 0x001da800013a7983 */ /* 0x000ee80000300a00 */
[----:B------:R-:W-:Y:S04]  /*29250*/  STL.64 [R1+0x3590], R6 ;  /* 0x0035900601007387 */ /* 0x000fe80000100a00 */
        /* <DEDUP_REMOVED lines=11> */
[----:B-1----:R-:W-:-:S05]  /*29310*/  IMAD.WIDE R4, R3, 0x4, R52 ;  /* 0x0000000403047825 */ /* 0x002fca00078e0234 */
        /* <DEDUP_REMOVED lines=28> */
[----:B------:R1:W-:Y:S02]  /*294e0*/  STL.64 [R1+0xb68], R6 ;  /* 0x000b680601007387 */ /* 0x0003e40000100a00 */
[----:B-1----:R-:W-:-:S02]  /*294f0*/  IMAD.WIDE R4, R3, 0x4, R58 ;  /* 0x0000000403047825 */ /* 0x002fc400078e023a */
[----:B------:R-:W3:Y:S02]  /*29500*/  LDL.LU.64 R58, [R1+0x1ef0] ;  /* 0x001ef000013a7983 */ /* 0x000ee40000300a00 */
[C---:B------:R-:W-:Y:S02]  /*29510*/  IMAD.WIDE R6, R3.reuse, 0x4, R66 ;  /* 0x0000000403067825 */ /* 0x040fe400078e0242 */
[----:B------:R4:W-:Y:S04]  /*29520*/  STL.64 [R1+0xb70], R4 ;  /* 0x000b700401007387 */ /* 0x0009e80000100a00 */
[----:B------:R-:W3:Y:S04]  /*29530*/  LDL.LU.64 R66, [R1+0x1758] ;  /* 0x0017580001427983 */ /* 0x000ee80000300a00 */
[----:B------:R-:W-:Y:S01]  /*29540*/  STL.64 [R1+0xb78], R6 ;  /* 0x000b780601007387 */ /* 0x000fe20000100a00 */
[----:B----4-:R-:W-:-:S03]  /*29550*/  IMAD.WIDE R4, R3, 0x4, R46 ;  /* 0x0000000403047825 */ /* 0x010fc600078e022e */
        /* <DEDUP_REMOVED lines=22> */
[----:B-1----:R-:W-:-:S02]  /*296c0*/  IMAD.WIDE R4, R3, 0x4, R62 ;  /* 0x0000000403047825 */ /* 0x002fc400078e023e */
        /* <DEDUP_REMOVED lines=12> */
[----:B------:R3:W-:Y:S04]  /*29790*/  STL.64 [R1+0x1738], R4 ;  /* 0x0017380401007387 */ /* 0x0007e80000100a00 */
[----:B------:R-:W2:Y:S01]  /*297a0*/  LDL.LU.64 R130, [R1+0xf10] ;  /* 0x000f100001827983 */ /* 0x000ea20000300a00 */
[----:B-1----:R-:W-:-:S05]  /*297b0*/  IMAD.WIDE R6, R3, 0x4, R68 ;  /* 0x0000000403067825 */ /* 0x002fca00078e0244 */
[----:B------:R1:W-:Y:S01]  /*297c0*/  STL.64 [R1+0x1748], R6 ;  /* 0x0017480601007387 */ /* 0x0003e20000100a00 */
[----:B---3--:R-:W-:-:S03]  /*297d0*/  IMAD.WIDE R4, R3, 0x4, R48 ;  /* 0x0000000403047825 */ /* 0x008fc600078e0230 */
[----:B------:R-:W3:Y:S04]  /*297e0*/  LDL.LU.64 R48, [R1+0x1f28] ;  /* 0x001f280001307983 */ /* 0x000ee80000300a00 */
[----:B------:R1:W-:Y:S02]  /*297f0*/  STL.64 [R1+0x1780], R4 ;  /* 0x0017800401007387 */ /* 0x0003e40000100a00 */
[C---:B-1----:R-:W-:Y:S02]  /*29800*/  IMAD.WIDE R6, R3.reuse, 0x4, R60 ;  /* 0x0000000403067825 */ /* 0x042fe400078e023c */
[----:B------:R-:W3:Y:S04]  /*29810*/  LDL.LU.64 R60, [R1+0xf00] ;  /* 0x000f0000013c7983 */ /* 0x000ee80000300a00 */
[----:B------:R4:W-:Y:S04]  /*29820*/  STL.64 [R1+0x1788], R6 ;  /* 0x0017880601007387 */ /* 0x0009e80000100a00 */
[----:B------:R-:W3:Y:S01]  /*29830*/  LDL.LU.64 R68, [R1+0x1f30] ;  /* 0x001f300001447983 */ /* 0x000ee20000300a00 */
[----:B------:R-:W-:-:S03]  /*29840*/  IMAD.WIDE R4, R3, 0x4, R58 ;  /* 0x0000000403047825 */ /* 0x000fc600078e023a */
[----:B------:R-:W3:Y:S04]  /*29850*/  LDL.LU.64 R58, [R1+0xef8] ;  /* 0x000ef800013a7983 */ /* 0x000ee80000300a00 */
[----:B------:R1:W-:Y:S01]  /*29860*/  STL.64 [R1+0x1798], R4 ;  /* 0x0017980401007387 */ /* 0x0003e20000100a00 */
[----:B----4-:R-:W-:-:S03]  /*29870*/  IMAD.WIDE R6, R3, 0x4, R46 ;  /* 0x0000000403067825 */ /* 0x010fc600078e022e */
[----:B------:R-:W4:Y:S01]  /*29880*/  LDL.LU.64 R46, [R1+0x1f40] ;  /* 0x001f4000012e7983 */ /* 0x000f220000300a00 */
[----:B-1----:R-:W-:-:S05]  /*29890*/  IMAD.WIDE R4, R3, 0x4, R66 ;  /* 0x0000000403047825 */ /* 0x002fca00078e0242 */
        /* <DEDUP_REMOVED lines=40> */
[----:B-1----:R-:W-:-:S03]  /*29b20*/  IMAD.WIDE R4, R3, 0x4, R58 ;  /* 0x0000000403047825 */ /* 0x002fc600078e023a */
[----:B------:R-:W3:Y:S04]  /*29b30*/  LDL.LU.64 R58, [R1+0xe60] ;  /* 0x000e6000013a7983 */ /* 0x000ee80000300a00 */
[----:B------:R4:W-:Y:S02]  /*29b40*/  STL.64 [R1+0x1970], R4 ;  /* 0x0019700401007387 */ /* 0x0009e40000100a00 */
[C---:B----4-:R-:W-:Y:S02]  /*29b50*/  IMAD.WIDE R4, R3.reuse, 0x4, R46 ;  /* 0x0000000403047825 */ /* 0x050fe400078e022e */
        /* <DEDUP_REMOVED lines=32> */
[----:B------:R2:W-:Y:S04]  /*29d60*/  STL.64 [R1+0x1cc8], R4 ;  /* 0x001cc80401007387 */ /* 0x0005e80000100a00 */
[----:B------:R-:W4:Y:S01]  /*29d70*/  LDL.LU.64 R130, [R1+0x2058] ;  /* 0x0020580001827983 */ /* 0x000f220000300a00 */
[----:B-1----:R-:W-:-:S05]  /*29d80*/  IMAD.WIDE R6, R3, 0x4, R62 ;  /* 0x0000000403067825 */ /* 0x002fca00078e023e */
[----:B------:R3:W-:Y:S01]  /*29d90*/  STL.64 [R1+0x1cc0], R6 ;  /* 0x001cc00601007387 */ /* 0x0007e20000100a00 */
[----:B--2---:R-:W-:-:S03]  /*29da0*/  IMAD.WIDE R4, R3, 0x4, R54 ;  /* 0x0000000403047825 */ /* 0x004fc600078e0236 */
[----:B------:R-:W2:Y:S04]  /*29db0*/  LDL.LU.64 R54, [R1+0xe30] ;  /* 0x000e300001367983 */ /* 0x000ea80000300a00 */
[----:B------:R1:W-:Y:S01]  /*29dc0*/  STL.64 [R1+0x1cb8], R4 ;  /* 0x001cb80401007387 */ /* 0x0003e20000100a00 */
[----:B---3--:R-:W-:-:S03]  /*29dd0*/  IMAD.WIDE R6, R3, 0x4, R48 ;  /* 0x0000000403067825 */ /* 0x008fc600078e0230 */
[----:B------:R-:W3:Y:S04]  /*29de0*/  LDL.LU.64 R48, [R1+0x2050] ;  /* 0x0020500001307983 */ /* 0x000ee80000300a00 */
[----:B------:R-:W-:Y:S04]  /*29df0*/  STL.64 [R1+0x1cf0], R6 ;  /* 0x001cf00601007387 */ /* 0x000fe80000100a00 */
        /* <DEDUP_REMOVED lines=11> */
[----:B----4-:R-:W-:-:S05]  /*29eb0*/  IMAD.WIDE R4, R3, 0x4, R46 ;  /* 0x0000000403047825 */ /* 0x010fca00078e022e */
        /* <DEDUP_REMOVED lines=28> */
[----:B------:R1:W-:Y:S01]  /*2a080*/  STL.64 [R1+0x1d18], R6 ;  /* 0x001d180601007387 */ /* 0x0003e20000100a00 */
[----:B---3--:R-:W-:-:S03]  /*2a090*/  IMAD.WIDE R4, R3, 0x4, R48 ;  /* 0x0000000403047825 */ /* 0x008fc600078e0230 */
[----:B------:R-:W3:Y:S04]  /*2a0a0*/  LDL.LU.64 R48, [R1+0x2000] ;  /* 0x0020000001307983 */ /* 0x000ee80000300a00 */
[----:B------:R1:W-:Y:S02]  /*2a0b0*/  STL.64 [R1+0x1d50], R4 ;  /* 0x001d500401007387 */ /* 0x0003e40000100a00 */
[C---:B-1----:R-:W-:Y:S02]  /*2a0c0*/  IMAD.WIDE R6, R3.reuse, 0x4, R62 ;  /* 0x0000000403067825 */ /* 0x042fe400078e023e */
[----:B------:R-:W3:Y:S04]  /*2a0d0*/  LDL.LU.64 R62, [R1+0xda8] ;  /* 0x000da800013e7983 */ /* 0x000ee80000300a00 */
[----:B------:R-:W-:Y:S01]  /*2a0e0*/  STL.64 [R1+0x1d48], R6 ;  /* 0x001d480601007387 */ /* 0x000fe20000100a00 */
[----:B------:R-:W-:-:S03]  /*2a0f0*/  IMAD.WIDE R4, R3, 0x4, R60 ;  /* 0x0000000403047825 */ /* 0x000fc600078e023c */
[----:B------:R-:W3:Y:S04]  /*2a100*/  LDL.LU.64 R60, [R1+0x1ff8] ;  /* 0x001ff800013c7983 */ /* 0x000ee80000300a00 */
[----:B------:R1:W-:Y:S02]  /*2a110*/  STL.64 [R1+0x1d40], R4 ;  /* 0x001d400401007387 */ /* 0x0003e40000100a00 */
[C---:B-1----:R-:W-:Y:S02]  /*2a120*/  IMAD.WIDE R4, R3.reuse, 0x4, R58 ;  /* 0x0000000403047825 */ /* 0x042fe400078e023a */
[----:B------:R-:W3:Y:S04]  /*2a130*/  LDL.LU.64 R58, [R1+0xda0] ;  /* 0x000da000013a7983 */ /* 0x000ee80000300a00 */
[----:B------:R1:W-:Y:S01]  /*2a140*/  STL.64 [R1+0x1d38], R4 ;  /* 0x001d380401007387 */ /* 0x0003e20000100a00 */
[----:B------:R-:W-:-:S04]  /*2a150*/  IMAD.WIDE R6, R3, 0x4, R128 ;  /* 0x0000000403067825 */ /* 0x000fc800078e0280 */
[C---:B-1----:R-:W-:Y:S01]  /*2a160*/  IMAD.WIDE R4, R3.reuse, 0x4, R126 ;  /* 0x0000000403047825 */ /* 0x042fe200078e027e */
[----:B------:R-:W-:Y:S04]  /*2a170*/  STL.64 [R1+0x1d80], R6 ;  /* 0x001d800601007387 */ /* 0x000fe80000100a00 */
[----:B------:R1:W-:Y:S01]  /*2a180*/  STL.64 [R1+0x1d70], R4 ;  /* 0x001d700401007387 */ /* 0x0003e20000100a00 */
[----:B----4-:R-:W-:-:S05]  /*2a190*/  IMAD.WIDE R8, R3, 0x4, R124 ;  /* 0x0000000403087825 */ /* 0x010fca00078e027c */
[----:B------:R-:W-:Y:S01]  /*2a1a0*/  STL.64 [R1+0x1d60], R8 ;  /* 0x001d600801007387 */ /* 0x000fe20000100a00 */
[----:B-1----:R-:W-:-:S03]  /*2a1b0*/  IMAD.WIDE R4, R3, 0x4, R46 ;  /* 0x0000000403047825 */ /* 0x002fc600078e022e */
[----:B------:R-:W4:Y:S01]  /*2a1c0*/  LDL.LU.64 R46, [R1+0x1ff0] ;  /* 0x001ff000012e7983 */ /* 0x000f220000300a00 */
[----:B------:R-:W-:-:S05]  /*2a1d0*/  IMAD.WIDE R6, R3, 0x4, R122 ;  /* 0x0000000403067825 */ /* 0x000fca00078e027a */
[----:B------:R1:W-:Y:S04]  /*2a1e0*/  STL.64 [R1+0x1d58], R6 ;  /* 0x001d580601007387 */ /* 0x0003e80000100a00 */
[----:B------:R1:W-:Y:S02]  /*2a1f0*/  STL.64 [R1+0x30f0], R4 ;  /* 0x0030f00401007387 */ /* 0x0003e40000100a00 */
[C---:B-1----:R-:W-:Y:S02]  /*2a200*/  IMAD.WIDE R6, R3.reuse, 0x4, R68 ;  /* 0x0000000403067825 */ /* 0x042fe400078e0244 */
[----:B------:R-:W4:Y:S02]  /*2a210*/  LDL.LU.64 R68, [R1+0xd98] ;  /* 0x000d980001447983 */ /* 0x000f240000300a00 */
[----:B------:R-:W-:-:S02]  /*2a220*/  IMAD.WIDE R4, R3, 0x4, R56 ;  /* 0x0000000403047825 */ /* 0x000fc400078e0238 */
        /* <DEDUP_REMOVED lines=23> */
[----:B--2---:R-:W-:-:S03]  /*2a3a0*/  IMAD.WIDE R6, R3, 0x4, R54 ;  /* 0x0000000403067825 */ /* 0x004fc600078e0236 */
[----:B------:R-:W2:Y:S04]  /*2a3b0*/  LDL.LU.64 R54, [R1+0xd80] ;  /* 0x000d800001367983 */ /* 0x000ea80000300a00 */
[----:B------:R-:W-:Y:S04]  /*2a3c0*/  STL.64 [R1+0x3168], R6 ;  /* 0x0031680601007387 */ /* 0x000fe80000100a00 */
[----:B------:R-:W2:Y:S01]  /*2a3d0*/  LDL.LU.64 R64, [R1+0x1fd0] ;  /* 0x001fd00001407983 */ /* 0x000ea20000300a00 */
[----:B---3--:R-:W-:-:S03]  /*2a3e0*/  IMAD.WIDE R4, R3, 0x4, R48 ;  /* 0x0000000403047825 */ /* 0x008fc600078e0230 */
[----:B------:R-:W3:Y:S04]  /*2a3f0*/  LDL.LU.64 R48, [R1+0xd78] ;  /* 0x000d780001307983 */ /* 0x000ee80000300a00 */
[----:B------:R1:W-:Y:S02]  /*2a400*/  STL.64 [R1+0x31a0], R4 ;  /* 0x0031a00401007387 */ /* 0x0003e40000100a00 */
[C---:B-1----:R-:W-:Y:S02]  /*2a410*/  IMAD.WIDE R4, R3.reuse, 0x4, R62 ;  /* 0x0000000403047825 */ /* 0x042fe400078e023e */
[----:B------:R-:W3:Y:S02]  /*2a420*/  LDL.LU.64 R62, [R1+0x1fc8] ;  /* 0x001fc800013e7983 */ /* 0x000ee40000300a00 */
[----:B------:R-:W-:-:S02]  /*2a430*/  IMAD.WIDE R6, R3, 0x4, R60 ;  /* 0x0000000403067825 */ /* 0x000fc400078e023c */
        /* <DEDUP_REMOVED lines=33> */
[----:B------:R1:W-:Y:S01]  /*2a650*/  STL.64 [R1+0x3210], R6 ;  /* 0x0032100601007387 */ /* 0x0003e20000100a00 */
[----:B--2---:R-:W-:-:S03]  /*2a660*/  IMAD.WIDE R4, R3, 0x4, R54 ;  /* 0x0000000403047825 */ /* 0x004fc600078e0236 */
[----:B------:R-:W2:Y:S04]  /*2a670*/  LDL.LU.64 R54, [R1+0xd18] ;  /* 0x000d180001367983 */ /* 0x000ea80000300a00 */
[----:B------:R3:W-:Y:S01]  /*2a680*/  STL.64 [R1+0x3208], R4 ;  /* 0x0032080401007387 */ /* 0x0007e20000100a00 */
[----:B-1----:R-:W-:-:S03]  /*2a690*/  IMAD.WIDE R6, R3, 0x4, R64 ;  /* 0x0000000403067825 */ /* 0x002fc600078e0240 */
[----:B------:R-:W2:Y:S04]  /*2a6a0*/  LDL.LU.64 R64, [R1+0x1f70] ;  /* 0x001f700001407983 */ /* 0x000ea80000300a00 */
[----:B------:R-:W-:Y:S01]  /*2a6b0*/  STL.64 [R1+0x3260], R6 ;  /* 0x0032600601007387 */ /* 0x000fe20000100a00 */
[----:B---3--:R-:W-:-:S03]  /*2a6c0*/  IMAD.WIDE R4, R3, 0x4, R48 ;  /* 0x0000000403047825 */ /* 0x008fc600078e0230 */
[----:B------:R-:W3:Y:S04]  /*2a6d0*/  LDL.LU.64 R48, [R1+0xd08] ;  /* 0x000d080001307983 */ /* 0x000ee80000300a00 */
[----:B------:R1:W-:Y:S02]  /*2a6e0*/  STL.64 [R1+0x3258], R4 ;  /* 0x0032580401007387 */ /* 0x0003e40000100a00 */
[C---:B-1----:R-:W-:Y:S02]  /*2a6f0*/  IMAD.WIDE R4, R3.reuse, 0x4, R62 ;  /* 0x0000000403047825 */ /* 0x042fe400078e023e */
        /* <DEDUP_REMOVED lines=12> */
[----:B------:R4:W-:Y:S01]  /*2a7c0*/  STL.64 [R1+0x3288], R4 ;  /* 0x0032880401007387 */ /* 0x0009e20000100a00 */
[----:B-1----:R-:W-:-:S03]  /*2a7d0*/  IMAD.WIDE R6, R3, 0x4, R58 ;  /* 0x0000000403067825 */ /* 0x002fc600078e023a */
[----:B------:R-:W3:Y:S01]  /*2a7e0*/  LDL.LU.64 R58, [R1+0x1f78] ;  /* 0x001f7800013a7983 */ /* 0x000ee20000300a00 */
[----:B----4-:R-:W-:-:S03]  /*2a7f0*/  IMAD.WIDE R4, R3, 0x4, R46 ;  /* 0x0000000403047825 */ /* 0x010fc600078e022e */
        /* <DEDUP_REMOVED lines=22> */
[----:B------:R2:W-:Y:S04]  /*2a960*/  STL.64 [R1+0x33b8], R4 ;  /* 0x0033b80401007387 */ /* 0x0005e80000100a00 */
[----:B------:R-:W4:Y:S01]  /*2a970*/  LDL.LU.64 R68, [R1+0x20b8] ;  /* 0x0020b80001447983 */ /* 0x000f220000300a00 */
[----:B-1----:R-:W-:-:S05]  /*2a980*/  IMAD.WIDE R6, R3, 0x4, R66 ;  /* 0x0000000403067825 */ /* 0x002fca00078e0242 */
        /* <DEDUP_REMOVED lines=43> */
[----:B------:R-:W4:Y:S04]  /*2ac40*/  LDL.LU.64 R68, [R1+0x2118] ;  /* 0x0021180001447983 */ /* 0x000f280000300a00 */
[----:B------:R2:W-:Y:S01]  /*2ac50*/  STL.64 [R1+0xab0], R4 ;  /* 0x000ab00401007387 */ /* 0x0005e20000100a00 */
[----:B------:R-:W-:-:S03]  /*2ac60*/  IMAD.WIDE R6, R3, 0x4, R66 ;  /* 0x0000000403067825 */ /* 0x000fc600078e0242 */
        /* <DEDUP_REMOVED lines=20> */
[----:B------:R-:W3:Y:S04]  /*2adb0*/  LDL.LU.64 R62, [R1+0x1c20] ;  /* 0x001c2000013e7983 */ /* 0x000ee80000300a00 */
[----:B------:R-:W-:Y:S01]  /*2adc0*/  STL.64 [R1+0xc18], R6 ;  /* 0x000c180601007387 */ /* 0x000fe20000100a00 */
[----:B------:R-:W-:-:S03]  /*2add0*/  IMAD.WIDE R4, R3, 0x4, R60 ;  /* 0x0000000403047825 */ /* 0x000fc600078e023c */
        /* <DEDUP_REMOVED lines=14> */
[----:B------:R-:W-:Y:S01]  /*2aec0*/  STL.64 [R1+0xe28], R6 ;  /* 0x000e280601007387 */ /* 0x000fe20000100a00 */
[----:B------:R-:W-:-:S03]  /*2aed0*/  IMAD.WIDE R198, R3, 0x4, R56 ;  /* 0x0000000403c67825 */ /* 0x000fc600078e0238 */
[----:B------:R1:W-:Y:S04]  /*2aee0*/  STL.64 [R1+0xe60], R4 ;  /* 0x000e600401007387 */ /* 0x0003e80000100a00 */
[----:B------:R-:W4:Y:S01]  /*2aef0*/  LDL.LU.64 R56, [R1+0x1c10] ;  /* 0x001c100001387983 */ /* 0x000f220000300a00 */
[----:B-1----:R-:W-:-:S03]  /*2af00*/  IMAD.WIDE R4, R3, 0x4, R52 ;  /* 0x0000000403047825 */ /* 0x002fc600078e0234 */
[----:B------:R-:W4:Y:S04]  /*2af10*/  LDL.LU.64 R52, [R1+0x2140] ;  /* 0x0021400001347983 */ /* 0x000f280000300a00 */
[----:B------:R1:W-:Y:S02]  /*2af20*/  STL.64 [R1+0x1750], R4 ;  /* 0x0017500401007387 */ /* 0x0003e40000100a00 */
[C---:B-1----:R-:W-:Y:S02]  /*2af30*/  IMAD.WIDE R4, R3.reuse, 0x4, R50 ;  /* 0x0000000403047825 */ /* 0x042fe400078e0232 */
[----:B------:R-:W4:Y:S04]  /*2af40*/  LDL.LU.64 R50, [R1+0x19e8] ;  /* 0x0019e80001327983 */ /* 0x000f280000300a00 */
[----:B------:R3:W-:Y:S04]  /*2af50*/  STL.64 [R1+0x1758], R4 ;  /* 0x0017580401007387 */ /* 0x0007e80000100a00 */
[----:B------:R-:W-:Y:S04]  /*2af60*/  STL.64 [R1+0xe68], R198 ;  /* 0x000e68c601007387 */ /* 0x000fe80000100a00 */
[----:B------:R-:W-:Y:S01]  /*2af70*/  STL.64 [R1+0x3d98], R198 ;  /* 0x003d98c601007387 */ /* 0x000fe20000100a00 */
[----:B------:R-:W-:-:S03]  /*2af80*/  IMAD.WIDE R196, R3, 0x4, R68 ;  /* 0x0000000403c47825 */ /* 0x000fc600078e0244 */
[----:B------:R-:W4:Y:S01]  /*2af90*/  LDL.LU.64 R68, [R1+0x2148] ;  /* 0x0021480001447983 */ /* 0x000f220000300a00 */
[----:B------:R-:W-:-:S04]  /*2afa0*/  IMAD.WIDE R194, R3, 0x4, R66 ;  /* 0x0000000403c27825 */ /* 0x000fc800078e0242 */
[----:B--2---:R-:W-:-:S05]  /*2afb0*/  IMAD.WIDE R6, R3, 0x4, R54 ;  /* 0x0000000403067825 */ /* 0x004fca00078e0236 */
[----:B------:R1:W-:Y:S04]  /*2afc0*/  STL.64 [R1+0x17b0], R6 ;  /* 0x0017b00601007387 */ /* 0x0003e80000100a00 */
[----:B------:R-:W2:Y:S04]  /*2afd0*/  LDL.LU.64 R66, [R1+0x1ab8] ;  /* 0x001ab80001427983 */ /* 0x000ea80000300a00 */
[----:B------:R-:W2:Y:S01]  /*2afe0*/  LDL.LU.64 R54, [R1+0x2150] ;  /* 0x0021500001367983 */ /* 0x000ea20000300a00 */
[----:B---3--:R-:W-:-:S05]  /*2aff0*/  IMAD.WIDE R4, R3, 0x4, R48 ;  /* 0x0000000403047825 */ /* 0x008fca00078e0230 */
[----:B------:R4:W-:Y:S04]  /*2b000*/  STL.64 [R1+0x17c0], R4 ;  /* 0x0017c00401007387 */ /* 0x0009e80000100a00 */
[----:B------:R-:W3:Y:S04]  /*2b010*/  LDL.LU.64 R48, [R1+0x19b0] ;  /* 0x0019b00001307983 */ /* 0x000ee80000300a00 */
[----:B------:R-:W-:Y:S04]  /*2b020*/  STL.64 [R1+0x1760], R196 ;  /* 0x001760c401007387 */ /* 0x000fe80000100a00 */
[----:B------:R-:W-:Y:S04]  /*2b030*/  STL.64 [R1+0x3da0], R196 ;  /* 0x003da0c401007387 */ /* 0x000fe80000100a00 */
[----:B------:R-:W-:Y:S04]  /*2b040*/  STL.64 [R1+0x1768], R194 ;  /* 0x001768c201007387 */ /* 0x000fe80000100a00 */
[----:B------:R-:W-:Y:S01]  /*2b050*/  STL.64 [R1+0x3da8], R194 ;  /* 0x003da8c201007387 */ /* 0x000fe20000100a00 */
[----:B------:R-:W-:-:S03]  /*2b060*/  IMAD.WIDE R192, R3, 0x4, R64 ;  /* 0x0000000403c07825 */ /* 0x000fc600078e0240 */
[----:B------:R-:W3:Y:S01]  /*2b070*/  LDL.LU.64 R64, [R1+0x2158] ;  /* 0x0021580001407983 */ /* 0x000ee20000300a00 */
[----:B------:R-:W-:-:S04]  /*2b080*/  IMAD.WIDE R190, R3, 0x4, R62 ;  /* 0x0000000403be7825 */ /* 0x000fc800078e023e */
[----:B-1----:R-:W-:-:S05]  /*2b090*/  IMAD.WIDE R6, R3, 0x4, R60 ;  /* 0x0000000403067825 */ /* 0x002fca00078e023c */
[----:B------:R-:W-:Y:S04]  /*2b0a0*/  STL.64 [R1+0x1800], R6 ;  /* 0x0018000601007387 */ /* 0x000fe80000100a00 */
[----:B------:R-:W3:Y:S01]  /*2b0b0*/  LDL.LU.64 R62, [R1+0x19c8] ;  /* 0x0019c800013e7983 */ /* 0x000ee20000300a00 */
[----:B----4-:R-:W-:-:S03]  /*2b0c0*/  IMAD.WIDE R4, R3, 0x4, R46 ;  /* 0x0000000403047825 */ /* 0x010fc600078e022e */
[----:B------:R-:W4:Y:S04]  /*2b0d0*/  LDL.LU.64 R46, [R1+0x2160] ;  /* 0x00216000012e7983 */ /* 0x000f280000300a00 */
[----:B------:R1:W-:Y:S04]  /*2b0e0*/  STL.64 [R1+0x1808], R4 ;  /* 0x0018080401007387 */ /* 0x0003e80000100a00 */
[----:B------:R-:W4:Y:S04]  /*2b0f0*/  LDL.LU.64 R60, [R1+0x19a0] ;  /* 0x0019a000013c7983 */ /* 0x000f280000300a00 */
[----:B------:R-:W-:Y:S04]  /*2b100*/  STL.64 [R1+0x17d0], R192 ;  /* 0x0017d0c001007387 */ /* 0x000fe80000100a00 */
[----:B------:R-:W-:Y:S04]  /*2b110*/  STL.64 [R1+0x3db0], R192 ;  /* 0x003db0c001007387 */ /* 0x000fe80000100a00 */
[----:B------:R-:W-:Y:S04]  /*2b120*/  STL.64 [R1+0x17e0], R190 ;  /* 0x0017e0be01007387 */ /* 0x000fe80000100a00 */
[----:B------:R-:W-:Y:S01]  /*2b130*/  STL.64 [R1+0x3db8], R190 ;  /* 0x003db8be01007387 */ /* 0x000fe20000100a00 */
[----:B-1----:R-:W-:-:S03]  /*2b140*/  IMAD.WIDE R4, R3, 0x4, R58 ;  /* 0x0000000403047825 */ /* 0x002fc600078e023a */
[----:B------:R-:W4:Y:S01]  /*2b150*/  LDL.LU.64 R58, [R1+0x2168] ;  /* 0x00216800013a7983 */ /* 0x000f220000300a00 */
[----:B------:R-:W-:-:S04]  /*2b160*/  IMAD.WIDE R6, R3, 0x4, R56 ;  /* 0x0000000403067825 */ /* 0x000fc800078e0238 */
[----:B------:R-:W-:-:S05]  /*2b170*/  IMAD.WIDE R10, R3, 0x4, R52 ;  /* 0x00000004030a7825 */ /* 0x000fca00078e0234 */
[----:B------:R-:W-:Y:S04]  /*2b180*/  STL.64 [R1+0x1848], R10 ;  /* 0x0018480a01007387 */ /* 0x000fe80000100a00 */
[----:B------:R-:W4:Y:S04]  /*2b190*/  LDL.LU.64 R56, [R1+0x19a8] ;  /* 0x0019a80001387983 */ /* 0x000f280000300a00 */
[----:B------:R-:W4:Y:S01]  /*2b1a0*/  LDL.LU.64 R52, [R1+0x2170] ;  /* 0x0021700001347983 */ /* 0x000f220000300a00 */
[----:B------:R-:W-:-:S05]  /*2b1b0*/  IMAD.WIDE R8, R3, 0x4, R50 ;  /* 0x0000000403087825 */ /* 0x000fca00078e0232 */
[----:B------:R1:W-:Y:S04]  /*2b1c0*/  STL.64 [R1+0x1850], R8 ;  /* 0x0018500801007387 */ /* 0x0003e80000100a00 */
[----:B------:R-:W4:Y:S04]  /*2b1d0*/  LDL.LU.64 R50, [R1+0x19d8] ;  /* 0x0019d80001327983 */ /* 0x000f280000300a00 */
[----:B------:R-:W-:Y:S04]  /*2b1e0*/  STL.64 [R1+0x1810], R4 ;  /* 0x0018100401007387 */ /* 0x000fe80000100a00 */
[----:B------:R-:W-:Y:S04]  /*2b1f0*/  STL.64 [R1+0x3dc0], R4 ;  /* 0x003dc00401007387 */ /* 0x000fe80000100a00 */
[----:B------:R-:W-:Y:S04]  /*2b200*/  STL.64 [R1+0x1818], R6 ;  /* 0x0018180601007387 */ /* 0x000fe80000100a00 */
[----:B------:R2:W-:Y:S01]  /*2b210*/  STL.64 [R1+0x3dc8], R6 ;  /* 0x003dc80601007387 */ /* 0x0005e20000100a00 */
[----:B-1----:R-:W-:-:S03]  /*2b220*/  IMAD.WIDE R8, R3, 0x4, R68 ;  /* 0x0000000403087825 */ /* 0x002fc600078e0244 */
[----:B------:R-:W4:Y:S01]  /*2b230*/  LDL.LU.64 R68, [R1+0x2178] ;  /* 0x0021780001447983 */ /* 0x000f220000300a00 */
[----:B--2---:R-:W-:-:S04]  /*2b240*/  IMAD.WIDE R6, R3, 0x4, R54 ;  /* 0x0000000403067825 */ /* 0x004fc800078e0236 */
[C---:B------:R-:W-:Y:S01]  /*2b250*/  IMAD.WIDE R206, R3.reuse, 0x4, R66 ;  /* 0x0000000403ce7825 */ /* 0x040fe200078e0242 */
        /* <DEDUP_REMOVED lines=10> */
[----:B----4-:R-:W-:-:S03]  /*2b300*/  IMAD.WIDE R6, R3, 0x4, R46 ;  /* 0x0000000403067825 */ /* 0x010fc600078e022e */
[----:B------:R-:W4:Y:S01]  /*2b310*/  LDL.LU.64 R46, [R1+0x2188] ;  /* 0x00218800012e7983 */ /* 0x000f220000300a00 */
[----:B------:R-:W-:-:S03]  /*2b320*/  IMAD.WIDE R204, R3, 0x4, R64 ;  /* 0x0000000403cc7825 */ /* 0x000fc600078e0240 */
[----:B------:R1:W-:Y:S02]  /*2b330*/  STL.64 [R1+0x1920], R6 ;  /* 0x0019200601007387 */ /* 0x0003e40000100a00 */
[C---:B-1----:R-:W-:Y:S02]  /*2b340*/  IMAD.WIDE R4, R3.reuse, 0x4, R60 ;  /* 0x0000000403047825 */ /* 0x042fe400078e023c */
[----:B------:R-:W4:Y:S02]  /*2b350*/  LDL.LU.64 R64, [R1+0x1bf8] ;  /* 0x001bf80001407983 */ /* 0x000f240000300a00 */
[C---:B------:R-:W-:Y:S02]  /*2b360*/  IMAD.WIDE R214, R3.reuse, 0x4, R62 ;  /* 0x0000000403d67825 */ /* 0x040fe400078e023e */
[----:B------:R-:W4:Y:S04]  /*2b370*/  LDL.LU.64 R62, [R1+0x2190] ;  /* 0x00219000013e7983 */ /* 0x000f280000300a00 */
[----:B------:R1:W-:Y:S04]  /*2b380*/  STL.64 [R1+0x1928], R4 ;  /* 0x0019280401007387 */ /* 0x0003e80000100a00 */
[----:B------:R-:W4:Y:S04]  /*2b390*/  LDL.LU.64 R60, [R1+0x1bf0] ;  /* 0x001bf000013c7983 */ /* 0x000f280000300a00 */
[----:B------:R-:W-:Y:S04]  /*2b3a0*/  STL.64 [R1+0x18c0], R204 ;  /* 0x0018c0cc01007387 */ /* 0x000fe80000100a00 */
[----:B------:R-:W-:Y:S04]  /*2b3b0*/  STL.64 [R1+0x3de0], R204 ;  /* 0x003de0cc01007387 */ /* 0x000fe80000100a00 */
[----:B------:R-:W-:Y:S04]  /*2b3c0*/  STL.64 [R1+0x18c8], R214 ;  /* 0x0018c8d601007387 */ /* 0x000fe80000100a00 */
[----:B------:R-:W-:Y:S01]  /*2b3d0*/  STL.64 [R1+0x3de8], R214 ;  /* 0x003de8d601007387 */ /* 0x000fe20000100a00 */
[----:B------:R-:W-:-:S03]  /*2b3e0*/  IMAD.WIDE R212, R3, 0x4, R58 ;  /* 0x0000000403d47825 */ /* 0x000fc600078e023a */
[----:B------:R-:W4:Y:S01]  /*2b3f0*/  LDL.LU.64 R58, [R1+0x2198] ;  /* 0x00219800013a7983 */ /* 0x000f220000300a00 */
[----:B------:R-:W-:-:S04]  /*2b400*/  IMAD.WIDE R6, R3, 0x4, R52 ;  /* 0x0000000403067825 */ /* 0x000fc800078e0234 */
[C---:B------:R-:W-:Y:S01]  /*2b410*/  IMAD.WIDE R218, R3.reuse, 0x4, R56 ;  /* 0x0000000403da7825 */ /* 0x040fe200078e0238 */
[----:B------:R2:W-:Y:S04]  /*2b420*/  STL.64 [R1+0x19a0], R6 ;  /* 0x0019a00601007387 */ /* 0x0005e80000100a00 */
[----:B------:R-:W4:Y:S04]  /*2b430*/  LDL.LU.64 R56, [R1+0x1be8] ;  /* 0x001be80001387983 */ /* 0x000f280000300a00 */
[----:B------:R-:W4:Y:S01]  /*2b440*/  LDL.LU.64 R52, [R1+0x21a0] ;  /* 0x0021a00001347983 */ /* 0x000f220000300a00 */
[----:B-1----:R-:W-:-:S05]  /*2b450*/  IMAD.WIDE R4, R3, 0x4, R50 ;  /* 0x0000000403047825 */ /* 0x002fca00078e0232 */
[----:B------:R3:W-:Y:S04]  /*2b460*/  STL.64 [R1+0x19a8], R4 ;  /* 0x0019a80401007387 */ /* 0x0007e80000100a00 */
[----:B------:R-:W4:Y:S04]  /*2b470*/  LDL.LU.64 R50, [R1+0x1be0] ;  /* 0x001be00001327983 */ /* 0x000f280000300a00 */
[----:B------:R-:W-:Y:S04]  /*2b480*/  STL.64 [R1+0x1938], R212 ;  /* 0x001938d401007387 */ /* 0x000fe80000100a00 */
[----:B------:R-:W-:Y:S01]  /*2b490*/  STL.64 [R1+0x3df0], R212 ;  /* 0x003df0d401007387 */ /* 0x000fe20000100a00 */
[----:B------:R-:W-:-:S03]  /*2b4a0*/  IMAD.WIDE R216, R3, 0x4, R68 ;  /* 0x0000000403d87825 */ /* 0x000fc600078e0244 */
[----:B------:R-:W-:Y:S04]  /*2b4b0*/  STL.64 [R1+0x1940], R218 ;  /* 0x001940da01007387 */ /* 0x000fe80000100a00 */
[----:B------:R-:W-:Y:S04]  /*2b4c0*/  STL.64 [R1+0x3df8], R218 ;  /* 0x003df8da01007387 */ /* 0x000fe80000100a00 */
        /* <DEDUP_REMOVED lines=8> */
[----:B------:R-:W2:Y:S04]  /*2b550*/  LDL.LU.64 R48, [R1+0x1bd0] ;  /* 0x001bd00001307983 */ /* 0x000ea80000300a00 */
[----:B------:R-:W-:Y:S04]  /*2b560*/  STL.64 [R1+0x19b0], R216 ;  /* 0x0019b0d801007387 */ /* 0x000fe80000100a00 */
[----:B------:R-:W-:Y:S01]  /*2b570*/  STL.64 [R1+0x3e00], R216 ;  /* 0x003e00d801007387 */ /* 0x000fe20000100a00 */
[----:B----4-:R-:W-:-:S03]  /*2b580*/  IMAD.WIDE R220, R3, 0x4, R46 ;  /* 0x0000000403dc7825 */ /* 0x010fc600078e022e */
[----:B------:R-:W4:Y:S04]  /*2b590*/  LDL.LU.64 R46, [R1+0x21b8] ;  /* 0x0021b800012e7983 */ /* 0x000f280000300a00 */
[----:B------:R-:W-:Y:S01]  /*2b5a0*/  STL.64 [R1+0x19c8], R222 ;  /* 0x0019c8de01007387 */ /* 0x000fe20000100a00 */
[----:B------:R-:W-:-:S04]  /*2b5b0*/  IMAD.WIDE R30, R3, 0x4, R64 ;  /* 0x00000004031e7825 */ /* 0x000fc800078e0240 */
[C---:B-1----:R-:W-:Y:S01]  /*2b5c0*/  IMAD.WIDE R6, R3.reuse, 0x4, R62 ;  /* 0x0000000403067825 */ /* 0x042fe200078e023e */
[----:B------:R-:W-:Y:S04]  /*2b5d0*/  STL.64 [R1+0x3e08], R222 ;  /* 0x003e08de01007387 */ /* 0x000fe80000100a00 */
[----:B------:R-:W4:Y:S01]  /*2b5e0*/  LDL.LU.64 R64, [R1+0x1bc8] ;  /* 0x001bc80001407983 */ /* 0x000f220000300a00 */
[----:B---3--:R-:W-:-:S03]  /*2b5f0*/  IMAD.WIDE R4, R3, 0x4, R60 ;  /* 0x0000000403047825 */ /* 0x008fc600078e023c */
[----:B------:R1:W-:Y:S04]  /*2b600*/  STL.64 [R1+0x1c18], R6 ;  /* 0x001c180601007387 */ /* 0x0003e80000100a00 */
[----:B------:R-:W3:Y:S04]  /*2b610*/  LDL.LU.64 R62, [R1+0x2268] ;  /* 0x00226800013e7983 */ /* 0x000ee80000300a00 */
[----:B------:R1:W-:Y:S04]  /*2b620*/  STL.64 [R1+0x1bf0], R4 ;  /* 0x001bf00401007387 */ /* 0x0003e80000100a00 */
[----:B------:R-:W3:Y:S04]  /*2b630*/  LDL.LU.64 R60, [R1+0x1bc0] ;  /* 0x001bc000013c7983 */ /* 0x000ee80000300a00 */
[----:B------:R-:W-:Y:S04]  /*2b640*/  STL.64 [R1+0x1c10], R220 ;  /* 0x001c10dc01007387 */ /* 0x000fe80000100a00 */
[----:B------:R-:W-:Y:S01]  /*2b650*/  STL.64 [R1+0x3e10], R220 ;  /* 0x003e10dc01007387 */ /* 0x000fe20000100a00 */
[----:B------:R-:W-:-:S03]  /*2b660*/  IMAD.WIDE R28, R3, 0x4, R58 ;  /* 0x00000004031c7825 */ /* 0x000fc600078e023a */
[----:B------:R-:W3:Y:S04]  /*2b670*/  LDL.LU.64 R58, [R1+0x2260] ;  /* 0x00226000013a7983 */ /* 0x000ee80000300a00 */
[----:B------:R-:W-:Y:S04]  /*2b680*/  STL.64 [R1+0x1bf8], R30 ;  /* 0x001bf81e01007387 */ /* 0x000fe80000100a00 */
[----:B------:R-:W-:Y:S01]  /*2b690*/  STL.64 [R1+0x3e18], R30 ;  /* 0x003e181e01007387 */ /* 0x000fe20000100a00 */
[----:B-1----:R-:W-:-:S03]  /*2b6a0*/  IMAD.WIDE R6, R3, 0x4, R52 ;  /* 0x0000000403067825 */ /* 0x002fc600078e0234 */
[----:B------:R-:W3:Y:S01]  /*2b6b0*/  LDL.LU.64 R52, [R1+0x1bb8] ;  /* 0x001bb80001347983 */ /* 0x000ee20000300a00 */
[----:B------:R-:W-:-:S03]  /*2b6c0*/  IMAD.WIDE R34, R3, 0x4, R56 ;  /* 0x0000000403227825 */ /* 0x000fc600078e0238 */
[----:B------:R2:W-:Y:S04]  /*2b6d0*/  STL.64 [R1+0x1c28], R6 ;  /* 0x001c280601007387 */ /* 0x0005e80000100a00 */
[----:B------:R-:W3:Y:S01]  /*2b6e0*/  LDL.LU.64 R56, [R1+0x22b0] ;  /* 0x0022b00001387983 */ /* 0x000ee20000300a00 */
[----:B------:R-:W-:-:S05]  /*2b6f0*/  IMAD.WIDE R4, R3, 0x4, R50 ;  /* 0x0000000403047825 */ /* 0x000fca00078e0232 */
[----:B------:R1:W-:Y:S04]  /*2b700*/  STL.64 [R1+0x1be0], R4 ;  /* 0x001be00401007387 */ /* 0x0003e80000100a00 */
[----:B------:R-:W3:Y:S04]  /*2b710*/  LDL.LU.64 R50, [R1+0x1bb0] ;  /* 0x001bb00001327983 */ /* 0x000ee80000300a00 */
[----:B------:R-:W-:Y:S04]  /*2b720*/  STL.64 [R1+0x1c20], R28 ;  /* 0x001c201c01007387 */ /* 0x000fe80000100a00 */
[----:B------:R-:W-:Y:S01]  /*2b730*/  STL.64 [R1+0x3e20], R28 ;  /* 0x003e201c01007387 */ /* 0x000fe20000100a00 */
[----:B------:R-:W-:-:S03]  /*2b740*/  IMAD.WIDE R32, R3, 0x4, R68 ;  /* 0x0000000403207825 */ /* 0x000fc600078e0244 */
[----:B------:R-:W-:Y:S04]  /*2b750*/  STL.64 [R1+0x1be8], R34 ;  /* 0x001be82201007387 */ /* 0x000fe80000100a00 */
[----:B------:R-:W-:Y:S01]  /*2b760*/  STL.64 [R1+0x3e28], R34 ;  /* 0x003e282201007387 */ /* 0x000fe20000100a00 */
[----:B--2---:R-:W-:-:S03]  /*2b770*/  IMAD.WIDE R6, R3, 0x4, R54 ;  /* 0x0000000403067825 */ /* 0x004fc600078e0236 */
[----:B------:R-:W2:Y:S04]  /*2b780*/  LDL.LU.64 R54, [R1+0x22a8] ;  /* 0x0022a80001367983 */ /* 0x000ea80000300a00 */
[----:B------:R-:W-:Y:S04]  /*2b790*/  STL.64 [R1+0x1c38], R6 ;  /* 0x001c380601007387 */ /* 0x000fe80000100a00 */
[----:B------:R-:W-:Y:S01]  /*2b7a0*/  STL.64 [R1+0x1c30], R32 ;  /* 0x001c302001007387 */ /* 0x000fe20000100a00 */
[----:B-1----:R-:W-:-:S03]  /*2b7b0*/  IMAD.WIDE R4, R3, 0x4, R48 ;  /* 0x0000000403047825 */ /* 0x002fc600078e0230 */
[----:B------:R-:W-:Y:S04]  /*2b7c0*/  STL.64 [R1+0x3e30], R32 ;  /* 0x003e302001007387 */ /* 0x000fe80000100a00 */
[----:B------:R3:W-:Y:S04]  /*2b7d0*/  STL.64 [R1+0x1bd0], R4 ;  /* 0x001bd00401007387 */ /* 0x0007e80000100a00 */
[----:B------:R-:W2:Y:S01]  /*2b7e0*/  LDL.LU.64 R48, [R1+0x1ba8] ;  /* 0x001ba80001307983 */ /* 0x000ea20000300a00 */
[----:B----4-:R-:W-:-:S03]  /*2b7f0*/  IMAD.WIDE R36, R3, 0x4, R46 ;  /* 0x0000000403247825 */ /* 0x010fc600078e022e */
[----:B------:R-:W4:Y:S01]  /*2b800*/  LDL.LU.64 R46, [R1+0x22a0] ;  /* 0x0022a000012e7983 */ /* 0x000f220000300a00 */
[----:B------:R-:W-:-:S05]  /*2b810*/  IMAD.WIDE R38, R3, 0x4, R66 ;  /* 0x0000000403267825 */ /* 0x000fca00078e0242 */
[----:B------:R-:W-:Y:S04]  /*2b820*/  STL.64 [R1+0x1bd8], R38 ;  /* 0x001bd82601007387 */ /* 0x000fe80000100a00 */
[----:B------:R-:W-:Y:S01]  /*2b830*/  STL.64 [R1+0x3e38], R38 ;  /* 0x003e382601007387 */ /* 0x000fe20000100a00 */
[----:B------:R-:W-:-:S04]  /*2b840*/  IMAD.WIDE R226, R3, 0x4, R64 ;  /* 0x0000000403e27825 */ /* 0x000fc800078e0240 */
[C---:B---3--:R-:W-:Y:S02]  /*2b850*/  IMAD.WIDE R4, R3.reuse, 0x4, R62 ;  /* 0x0000000403047825 */ /* 0x048fe400078e023e */
[----:B------:R-:W3:Y:S04]  /*2b860*/  LDL.LU.64 R62, [R1+0x1ba0] ;  /* 0x001ba000013e7983 */ /* 0x000ee80000300a00 */
[----:B------:R1:W-:Y:S01]  /*2b870*/  STL.64 [R1+0x1c50], R4 ;  /* 0x001c500401007387 */ /* 0x0003e20000100a00 */
[----:B------:R-:W-:-:S03]  /*2b880*/  IMAD.WIDE R206, R3, 0x4, R60 ;  /* 0x0000000403ce7825 */ /* 0x000fc600078e023c */
[----:B------:R-:W-:Y:S04]  /*2b890*/  STL.64 [R1+0x1c40], R36 ;  /* 0x001c402401007387 */ /* 0x000fe80000100a00 */
[----:B------:R-:W-:Y:S01]  /*2b8a0*/  STL.64 [R1+0x3e40], R36 ;  /* 0x003e402401007387 */ /* 0x000fe20000100a00 */
[----:B------:R-:W-:-:S03]  /*2b8b0*/  IMAD.WIDE R224, R3, 0x4, R58 ;  /* 0x0000000403e07825 */ /* 0x000fc600078e023a */
        /* <DEDUP_REMOVED lines=14> */
[----:B------:R-:W-:Y:S04]  /*2b9a0*/  STL.64 [R1+0x3e98], R198 ;  /* 0x003e98c601007387 */ /* 0x000fe80000100a00 */
[----:B------:R-:W3:Y:S04]  /*2b9b0*/  LDL.LU.64 R60, [R1+0x2288] ;  /* 0x00228800013c7983 */ /* 0x000ee80000300a00 */
[----:B------:R-:W-:Y:S04]  /*2b9c0*/  STL.64 [R1+0x1c58], R196 ;  /* 0x001c58c401007387 */ /* 0x000fe80000100a00 */
[----:B------:R-:W-:Y:S04]  /*2b9d0*/  STL.64 [R1+0x3ea0], R196 ;  /* 0x003ea0c401007387 */ /* 0x000fe80000100a00 */
[----:B------:R-:W-:Y:S04]  /*2b9e0*/  STL.64 [R1+0x1bb8], R230 ;  /* 0x001bb8e601007387 */ /* 0x000fe80000100a00 */
[----:B------:R-:W-:Y:S01]  /*2b9f0*/  STL.64 [R1+0x3e58], R230 ;  /* 0x003e58e601007387 */ /* 0x000fe20000100a00 */
[----:B--2---:R-:W-:-:S04]  /*2ba00*/  IMAD.WIDE R228, R3, 0x4, R54 ;  /* 0x0000000403e47825 */ /* 0x004fc800078e0236 */
[C---:B------:R-:W-:Y:S02]  /*2ba10*/  IMAD.WIDE R234, R3.reuse, 0x4, R48 ;  /* 0x0000000403ea7825 */ /* 0x040fe400078e0230 */
[----:B------:R-:W2:Y:S04]  /*2ba20*/  LDL.LU.64 R48, [R1+0x1b88] ;  /* 0x001b880001307983 */ /* 0x000ea80000300a00 */
[----:B------:R-:W2:Y:S01]  /*2ba30*/  LDL.LU.64 R54, [R1+0x2280] ;  /* 0x0022800001367983 */ /* 0x000ea20000300a00 */
[----:B----4-:R-:W-:-:S03]  /*2ba40*/  IMAD.WIDE R194, R3, 0x4, R46 ;  /* 0x0000000403c27825 */ /* 0x010fc600078e022e */
[----:B------:R-:W1:Y:S04]  /*2ba50*/  LDL.LU.64 R46, [R1+0x1b78] ;  /* 0x001b7800012e7983 */ /* 0x000e680000300a00 */
[----:B------:R-:W-:Y:S04]  /*2ba60*/  STL.64 [R1+0x1bb0], R228 ;  /* 0x001bb0e401007387 */ /* 0x000fe80000100a00 */
[----:B------:R-:W-:Y:S04]  /*2ba70*/  STL.64 [R1+0x3e60], R228 ;  /* 0x003e60e401007387 */ /* 0x000fe80000100a00 */
[----:B------:R-:W-:Y:S04]  /*2ba80*/  STL.64 [R1+0x1c70], R194 ;  /* 0x001c70c201007387 */ /* 0x000fe80000100a00 */
[----:B------:R-:W-:Y:S01]  /*2ba90*/  STL.64 [R1+0x3ea8], R194 ;  /* 0x003ea8c201007387 */ /* 0x000fe20000100a00 */
[----:B---3--:R-:W-:-:S03]  /*2baa0*/  IMAD.WIDE R192, R3, 0x4, R62 ;  /* 0x0000000403c07825 */ /* 0x008fc600078e023e */
[----:B------:R-:W3:Y:S04]  /*2bab0*/  LDL.LU.64 R62, [R1+0x2278] ;  /* 0x00227800013e7983 */ /* 0x000ee80000300a00 */
[----:B------:R-:W-:Y:S04]  /*2bac0*/  STL.64 [R1+0x1c68], R192 ;  /* 0x001c68c001007387 */ /* 0x000fe80000100a00 */
[----:B------:R-:W-:Y:S04]  /*2bad0*/  STL.64 [R1+0x3eb0], R192 ;  /* 0x003eb0c001007387 */ /* 0x000fe80000100a00 */
[----:B------:R-:W-:Y:S04]  /*2bae0*/  STL.64 [R1+0x1ba8], R234 ;  /* 0x001ba8ea01007387 */ /* 0x000fe80000100a00 */
[----:B------:R-:W-:Y:S01]  /*2baf0*/  STL.64 [R1+0x3e68], R234 ;  /* 0x003e68ea01007387 */ /* 0x000fe20000100a00 */
[----:B------:R-:W-:-:S04]  /*2bb00*/  IMAD.WIDE R232, R3, 0x4, R58 ;  /* 0x0000000403e87825 */ /* 0x000fc800078e023a */
[C---:B------:R-:W-:Y:S02]  /*2bb10*/  IMAD.WIDE R238, R3.reuse, 0x4, R52 ;  /* 0x0000000403ee7825 */ /* 0x040fe400078e0234 */
[----:B------:R-:W4:Y:S04]  /*2bb20*/  LDL.LU.64 R52, [R1+0x1b68] ;  /* 0x001b680001347983 */ /* 0x000f280000300a00 */
[----:B------:R-:W4:Y:S01]  /*2bb30*/  LDL.LU.64 R58, [R1+0x2270] ;  /* 0x00227000013a7983 */ /* 0x000f220000300a00 */
[----:B------:R-:W-:-:S03]  /*2bb40*/  IMAD.WIDE R190, R3, 0x4, R56 ;  /* 0x0000000403be7825 */ /* 0x000fc600078e0238 */
[----:B------:R-:W4:Y:S01]  /*2bb50*/  LDL.LU.64 R56, [R1+0x1b60] ;  /* 0x001b600001387983 */ /* 0x000f220000300a00 */
[----:B------:R-:W-:-:S03]  /*2bb60*/  IMAD.WIDE R8, R3, 0x4, R50 ;  /* 0x0000000403087825 */ /* 0x000fc600078e0232 */
[----:B------:R-:W4:Y:S04]  /*2bb70*/  LDL.LU.64 R50, [R1+0x2258] ;  /* 0x0022580001327983 */ /* 0x000f280000300a00 */
[----:B------:R-:W-:Y:S04]  /*2bb80*/  STL.64 [R1+0x1ba0], R232 ;  /* 0x001ba0e801007387 */ /* 0x000fe80000100a00 */
[----:B------:R-:W-:Y:S04]  /*2bb90*/  STL.64 [R1+0x3e70], R232 ;  /* 0x003e70e801007387 */ /* 0x000fe80000100a00 */
[----:B------:R-:W-:Y:S04]  /*2bba0*/  STL.64 [R1+0x1c80], R190 ;  /* 0x001c80be01007387 */ /* 0x000fe80000100a00 */
[----:B------:R-:W-:Y:S04]  /*2bbb0*/  STL.64 [R1+0x3eb8], R190 ;  /* 0x003eb8be01007387 */ /* 0x000fe80000100a00 */
[----:B------:R-:W-:Y:S01]  /*2bbc0*/  STL.64 [R1+0x1c78], R8 ;  /* 0x001c780801007387 */ /* 0x000fe20000100a00 */
[----:B------:R-:W-:-:S03]  /*2bbd0*/  IMAD.WIDE R236, R3, 0x4, R60 ;  /* 0x0000000403ec7825 */ /* 0x000fc600078e023c */
[----:B------:R-:W-:Y:S04]  /*2bbe0*/  STL.64 [R1+0x3ec0], R8 ;  /* 0x003ec00801007387 */ /* 0x000fe80000100a00 */
[----:B------:R-:W-:Y:S04]  /*2bbf0*/  STL.64 [R1+0x1b98], R238 ;  /* 0x001b98ee01007387 */ /* 0x000fe80000100a00 */
[----:B------:R-:W-:Y:S01]  /*2bc00*/  STL.64 [R1+0x3e78], R238 ;  /* 0x003e78ee01007387 */ /* 0x000fe20000100a00 */
[----:B--2---:R-:W-:-:S03]  /*2bc10*/  IMAD.WIDE R42, R3, 0x4, R48 ;  /* 0x00000004032a7825 */ /* 0x004fc600078e0230 */
[----:B------:R-:W2:Y:S01]  /*2bc20*/  LDL.LU.64 R48, [R1+0x1b58] ;  /* 0x001b580001307983 */ /* 0x000ea20000300a00 */
[----:B------:R-:W-:-:S03]  /*2bc30*/  IMAD.WIDE R6, R3, 0x4, R54 ;  /* 0x0000000403067825 */ /* 0x000fc600078e0236 */
[----:B------:R-:W2:Y:S04]  /*2bc40*/  LDL.LU.64 R60, [R1+0x2250] ;  /* 0x00225000013c7983 */ /* 0x000ea80000300a00 */
[----:B------:R-:W2:Y:S01]  /*2bc50*/  LDL.LU.64 R54, [R1+0x1b50] ;  /* 0x001b500001367983 */ /* 0x000ea20000300a00 */
[----:B-1----:R-:W-:-:S03]  /*2bc60*/  IMAD.WIDE R4, R3, 0x4, R46 ;  /* 0x0000000403047825 */ /* 0x002fc600078e022e */
[----:B------:R-:W2:Y:S04]  /*2bc70*/  LDL.LU.64 R46, [R1+0x2248] ;  /* 0x00224800012e7983 */ /* 0x000ea80000300a00 */
[----:B------:R-:W-:Y:S04]  /*2bc80*/  STL.64 [R1+0x1b90], R236 ;  /* 0x001b90ec01007387 */ /* 0x000fe80000100a00 */
[----:B------:R-:W-:Y:S04]  /*2bc90*/  STL.64 [R1+0x3e80], R236 ;  /* 0x003e80ec01007387 */ /* 0x000fe80000100a00 */
[----:B------:R-:W-:Y:S04]  /*2bca0*/  STL.64 [R1+0x1c90], R6 ;  /* 0x001c900601007387 */ /* 0x000fe80000100a00 */
[----:B------:R-:W-:Y:S04]  /*2bcb0*/  STL.64 [R1+0x3ec8], R6 ;  /* 0x003ec80601007387 */ /* 0x000fe80000100a00 */
[----:B------:R-:W-:Y:S01]  /*2bcc0*/  STL.64 [R1+0x1c88], R4 ;  /* 0x001c880401007387 */ /* 0x000fe20000100a00 */
[----:B---3--:R-:W-:-:S03]  /*2bcd0*/  IMAD.WIDE R40, R3, 0x4, R62 ;  /* 0x0000000403287825 */ /* 0x008fc600078e023e */
[----:B------:R-:W-:Y:S04]  /*2bce0*/  STL.64 [R1+0x3ed0], R4 ;  /* 0x003ed00401007387 */ /* 0x000fe80000100a00 */
[----:B------:R-:W-:Y:S04]  /*2bcf0*/  STL.64 [R1+0x1b88], R42 ;  /* 0x001b882a01007387 */ /* 0x000fe80000100a00 */
[----:B------:R1:W-:Y:S01]  /*2bd00*/  STL.64 [R1+0x3e88], R42 ;  /* 0x003e882a01007387 */ /* 0x0003e20000100a00 */
[----:B----4-:R-:W-:-:S03]  /*2bd10*/  IMAD.WIDE R78, R3, 0x4, R52 ;  /* 0x00000004034e7825 */ /* 0x010fc600078e0234 */
[----:B------:R-:W3:Y:S01]  /*2bd20*/  LDL.LU.64 R52, [R1+0x1b48] ;  /* 0x001b480001347983 */ /* 0x000ee20000300a00 */
[----:B-1----:R-:W-:-:S03]  /*2bd30*/  IMAD.WIDE R42, R3, 0x4, R58 ;  /* 0x00000004032a7825 */ /* 0x002fc600078e023a */
[----:B------:R-:W4:Y:S04]  /*2bd40*/  LDL.LU.64 R64, [R1+0x2240] ;  /* 0x0022400001407983 */ /* 0x000f280000300a00 */
[----:B------:R-:W4:Y:S01]  /*2bd50*/  LDL.LU.64 R62, [R1+0x1b40] ;  /* 0x001b4000013e7983 */ /* 0x000f220000300a00 */
[----:B------:R-:W-:-:S03]  /*2bd60*/  IMAD.WIDE R236, R3, 0x4, R56 ;  /* 0x0000000403ec7825 */ /* 0x000fc600078e0238 */
[----:B------:R-:W-:Y:S04]  /*2bd70*/  STL.64 [R1+0x1b78], R40 ;  /* 0x001b782801007387 */ /* 0x000fe80000100a00 */
[----:B------:R-:W-:Y:S01]  /*2bd80*/  STL.64 [R1+0x3ed8], R40 ;  /* 0x003ed82801007387 */ /* 0x000fe20000100a00 */
[----:B------:R-:W-:-:S03]  /*2bd90*/  IMAD.WIDE R76, R3, 0x4, R50 ;  /* 0x00000004034c7825 */ /* 0x000fc600078e0232 */
[----:B------:R-:W4:Y:S04]  /*2bda0*/  LDL.LU.64 R50, [R1+0x2238] ;  /* 0x0022380001327983 */ /* 0x000f280000300a00 */
[----:B------:R-:W-:Y:S04]  /*2bdb0*/  STL.64 [R1+0x2f80], R42 ;  /* 0x002f802a01007387 */ /* 0x000fe80000100a00 */
[----:B------:R-:W-:Y:S04]  /*2bdc0*/  STL.64 [R1+0x3ee0], R42 ;  /* 0x003ee02a01007387 */ /* 0x000fe80000100a00 */
[----:B------:R-:W-:Y:S04]  /*2bdd0*/  STL.64 [R1+0x1b68], R78 ;  /* 0x001b684e01007387 */ /* 0x000fe80000100a00 */
[----:B------:R1:W-:Y:S04]  /*2bde0*/  STL.64 [R1+0x3ee8], R78 ;  /* 0x003ee84e01007387 */ /* 0x0003e80000100a00 */
[----:B------:R-:W-:Y:S04]  /*2bdf0*/  STL.64 [R1+0x2f78], R236 ;  /* 0x002f78ec01007387 */ /* 0x000fe80000100a00 */
[----:B------:R-:W-:Y:S04]  /*2be00*/  STL.64 [R1+0x3ef0], R236 ;  /* 0x003ef0ec01007387 */ /* 0x000fe80000100a00 */
[----:B------:R-:W4:Y:S04]  /*2be10*/  LDL.LU.64 R58, [R1+0x1b38] ;  /* 0x001b3800013a7983 */ /* 0x000f280000300a00 */
[----:B------:R-:W4:Y:S01]  /*2be20*/  LDL.LU.64 R56, [R1+0x2230] ;  /* 0x0022300001387983 */ /* 0x000f220000300a00 */
[----:B--2---:R-:W-:-:S03]  /*2be30*/  IMAD.WIDE R82, R3, 0x4, R48 ;  /* 0x0000000403527825 */ /* 0x004fc600078e0230 */
[----:B------:R-:W2:Y:S04]  /*2be40*/  LDL.LU.64 R48, [R1+0x1b30] ;  /* 0x001b300001307983 */ /* 0x000ea80000300a00 */
[----:B------:R-:W-:Y:S04]  /*2be50*/  STL.64 [R1+0x2f70], R76 ;  /* 0x002f704c01007387 */ /* 0x000fe80000100a00 */
[----:B------:R-:W-:Y:S01]  /*2be60*/  STL.64 [R1+0x3ef8], R76 ;  /* 0x003ef84c01007387 */ /* 0x000fe20000100a00 */
[----:B------:R-:W-:-:S03]  /*2be70*/  IMAD.WIDE R80, R3, 0x4, R46 ;  /* 0x0000000403507825 */ /* 0x000fc600078e022e */
[----:B------:R-:W2:Y:S01]  /*2be80*/  LDL.LU.64 R46, [R1+0x2228] ;  /* 0x00222800012e7983 */ /* 0x000ea20000300a00 */
[----:B------:R-:W-:-:S04]  /*2be90*/  IMAD.WIDE R238, R3, 0x4, R60 ;  /* 0x0000000403ee7825 */ /* 0x000fc800078e023c */
[C---:B------:R-:W-:Y:S01]  /*2bea0*/  IMAD.WIDE R232, R3.reuse, 0x4, R54 ;  /* 0x0000000403e87825 */ /* 0x040fe200078e0236 */
[----:B------:R-:W-:Y:S04]  /*2beb0*/  STL.64 [R1+0x2fb0], R238 ;  /* 0x002fb0ee01007387 */ /* 0x000fe80000100a00 */
[----:B------:R-:W-:Y:S04]  /*2bec0*/  STL.64 [R1+0x3f00], R238 ;  /* 0x003f00ee01007387 */ /* 0x000fe80000100a00 */
[----:B------:R-:W-:Y:S04]  /*2bed0*/  STL.64 [R1+0x1b60], R82 ;  /* 0x001b605201007387 */ /* 0x000fe80000100a00 */
[----:B------:R-:W-:Y:S04]  /*2bee0*/  STL.64 [R1+0x3f08], R82 ;  /* 0x003f085201007387 */ /* 0x000fe80000100a00 */
[----:B------:R-:W-:Y:S04]  /*2bef0*/  STL.64 [R1+0x2fa8], R232 ;  /* 0x002fa8e801007387 */ /* 0x000fe80000100a00 */
[----:B------:R-:W-:Y:S04]  /*2bf00*/  STL.64 [R1+0x3f10], R232 ;  /* 0x003f10e801007387 */ /* 0x000fe80000100a00 */
[----:B------:R-:W2:Y:S04]  /*2bf10*/  LDL.LU.64 R60, [R1+0x1b28] ;  /* 0x001b2800013c7983 */ /* 0x000ea80000300a00 */
[----:B------:R-:W2:Y:S01]  /*2bf20*/  LDL.LU.64 R54, [R1+0x2220] ;  /* 0x0022200001367983 */ /* 0x000ea20000300a00 */
[----:B---3--:R-:W-:-:S03]  /*2bf30*/  IMAD.WIDE R246, R3, 0x4, R52 ;  /* 0x0000000403f67825 */ /* 0x008fc600078e0234 */
[----:B------:R-:W3:Y:S01]  /*2bf40*/  LDL.LU.64 R52, [R1+0x1b20] ;  /* 0x001b200001347983 */ /* 0x000ee20000300a00 */
[----:B----4-:R-:W-:-:S03]  /*2bf50*/  IMAD.WIDE R234, R3, 0x4, R64 ;  /* 0x0000000403ea7825 */ /* 0x010fc600078e0240 */
[----:B------:R-:W-:Y:S01]  /*2bf60*/  STL.64 [R1+0x2fa0], R80 ;  /* 0x002fa05001007387 */ /* 0x000fe20000100a00 */
[----:B------:R-:W-:-:S03]  /*2bf70*/  IMAD.WIDE R228, R3, 0x4, R62 ;  /* 0x0000000403e47825 */ /* 0x000fc600078e023e */
[----:B------:R-:W-:Y:S01]  /*2bf80*/  STL.64 [R1+0x3f18], R80 ;  /* 0x003f185001007387 */ /* 0x000fe20000100a00 */
[----:B------:R-:W-:-:S03]  /*2bf90*/  IMAD.WIDE R244, R3, 0x4, R50 ;  /* 0x0000000403f47825 */ /* 0x000fc600078e0232 */
[----:B------:R-:W4:Y:S04]  /*2bfa0*/  LDL.LU.64 R50, [R1+0x2218] ;  /* 0x0022180001327983 */ /* 0x000f280000300a00 */
[----:B------:R-:W-:Y:S04]  /*2bfb0*/  STL.64 [R1+0x2fe0], R234 ;  /* 0x002fe0ea01007387 */ /* 0x000fe80000100a00 */
[----:B------:R-:W-:Y:S04]  /*2bfc0*/  STL.64 [R1+0x3f20], R234 ;  /* 0x003f20ea01007387 */ /* 0x000fe80000100a00 */
[----:B------:R-:W-:Y:S04]  /*2bfd0*/  STL.64 [R1+0x2f98], R246 ;  /* 0x002f98f601007387 */ /* 0x000fe80000100a00 */
[----:B------:R-:W-:Y:S04]  /*2bfe0*/  STL.64 [R1+0x3f28], R246 ;  /* 0x003f28f601007387 */ /* 0x000fe80000100a00 */
[----:B------:R-:W-:Y:S04]  /*2bff0*/  STL.64 [R1+0x2fd8], R228 ;  /* 0x002fd8e401007387 */ /* 0x000fe80000100a00 */
[----:B------:R-:W-:Y:S01]  /*2c000*/  STL.64 [R1+0x3f30], R228 ;  /* 0x003f30e401007387 */ /* 0x000fe20000100a00 */
[----:B------:R-:W-:-:S03]  /*2c010*/  IMAD.WIDE R250, R3, 0x4, R58 ;  /* 0x0000000403fa7825 */ /* 0x000fc600078e023a */
[----:B------:R-:W4:Y:S01]  /*2c020*/  LDL.LU.64 R58, [R1+0x1b18] ;  /* 0x001b1800013a7983 */ /* 0x000f220000300a00 */
[----:B------:R-:W-:-:S03]  /*2c030*/  IMAD.WIDE R230, R3, 0x4, R56 ;  /* 0x0000000403e67825 */ /* 0x000fc600078e0238 */
[----:B------:R-:W4:Y:S01]  /*2c040*/  LDL.LU.64 R56, [R1+0x2210] ;  /* 0x0022100001387983 */ /* 0x000f220000300a00 */
[----:B--2---:R-:W-:-:S03]  /*2c050*/  IMAD.WIDE R224, R3, 0x4, R48 ;  /* 0x0000000403e07825 */ /* 0x004fc600078e0230 */
[----:B------:R-:W2:Y:S04]  /*2c060*/  LDL.LU.64 R48, [R1+0x1b10] ;  /* 0x001b100001307983 */ /* 0x000ea80000300a00 */
[----:B------:R-:W-:Y:S04]  /*2c070*/  STL.64 [R1+0x2fd0], R244 ;  /* 0x002fd0f401007387 */ /* 0x000fe80000100a00 */
[----:B------:R-:W-:Y:S01]  /*2c080*/  STL.64 [R1+0x3f38], R244 ;  /* 0x003f38f401007387 */ /* 0x000fe20000100a00 */
[----:B------:R-:W-:-:S03]  /*2c090*/  IMAD.WIDE R248, R3, 0x4, R46 ;  /* 0x0000000403f87825 */ /* 0x000fc600078e022e */
[----:B------:R-:W2:Y:S04]  /*2c0a0*/  LDL.LU.64 R46, [R1+0x2208] ;  /* 0x00220800012e7983 */ /* 0x000ea80000300a00 */
        /* <DEDUP_REMOVED lines=8> */
[----:B------:R-:W-:-:S03]  /*2c130*/  IMAD.WIDE R226, R3, 0x4, R54 ;  /* 0x0000000403e27825 */ /* 0x000fc600078e0236 */
[----:B------:R-:W2:Y:S01]  /*2c140*/  LDL.LU.64 R62, [R1+0x1b00] ;  /* 0x001b0000013e7983 */ /* 0x000ea20000300a00 */
[----:B------:R-:W-:-:S03]  /*2c150*/  IMAD.WIDE R86, R3, 0x4, R60 ;  /* 0x0000000403567825 */ /* 0x000fc600078e023c */
[----:B------:R-:W2:Y:S04]  /*2c160*/  LDL.LU.64 R54, [R1+0x21f8] ;  /* 0x0021f80001367983 */ /* 0x000ea80000300a00 */
[----:B------:R-:W-:Y:S04]  /*2c170*/  STL.64 [R1+0x2ff8], R248 ;  /* 0x002ff8f801007387 */ /* 0x000fe80000100a00 */
[----:B------:R-:W-:Y:S04]  /*2c180*/  STL.64 [R1+0x3f58], R248 ;  /* 0x003f58f801007387 */ /* 0x000fe80000100a00 */
[----:B------:R-:W2:Y:S01]  /*2c190*/  LDL.LU.64 R60, [R1+0x1af8] ;  /* 0x001af800013c7983 */ /* 0x000ea20000300a00 */
[----:B---3--:R-:W-:-:S03]  /*2c1a0*/  IMAD.WIDE R36, R3, 0x4, R52 ;  /* 0x0000000403247825 */ /* 0x008fc600078e0234 */
[----:B------:R-:W3:Y:S01]  /*2c1b0*/  LDL.LU.64 R52, [R1+0x21f0] ;  /* 0x0021f00001347983 */ /* 0x000ee20000300a00 */
[----:B----4-:R-:W-:-:S03]  /*2c1c0*/  IMAD.WIDE R84, R3, 0x4, R50 ;  /* 0x0000000403547825 */ /* 0x010fc600078e0232 */
[----:B------:R-:W4:Y:S04]  /*2c1d0*/  LDL.LU.64 R50, [R1+0x1af0] ;  /* 0x001af00001327983 */ /* 0x000f280000300a00 */
[----:B------:R-:W-:Y:S04]  /*2c1e0*/  STL.64 [R1+0x3028], R226 ;  /* 0x003028e201007387 */ /* 0x000fe80000100a00 */
[----:B------:R1:W-:Y:S04]  /*2c1f0*/  STL.64 [R1+0x3f60], R226 ;  /* 0x003f60e201007387 */ /* 0x0003e80000100a00 */
[----:B------:R-:W-:Y:S04]  /*2c200*/  STL.64 [R1+0x2ff0], R86 ;  /* 0x002ff05601007387 */ /* 0x000fe80000100a00 */
[----:B------:R1:W-:Y:S04]  /*2c210*/  STL.64 [R1+0x3f68], R86 ;  /* 0x003f685601007387 */ /* 0x0003e80000100a00 */
[----:B------:R-:W-:Y:S04]  /*2c220*/  STL.64 [R1+0x3020], R36 ;  /* 0x0030202401007387 */ /* 0x000fe80000100a00 */
[----:B------:R-:W-:Y:S01]  /*2c230*/  STL.64 [R1+0x3f70], R36 ;  /* 0x003f702401007387 */ /* 0x000fe20000100a00 */
[----:B------:R-:W-:-:S03]  /*2c240*/  IMAD.WIDE R90, R3, 0x4, R58 ;  /* 0x00000004035a7825 */ /* 0x000fc600078e023a */
[----:B------:R-:W4:Y:S04]  /*2c250*/  LDL.LU.64 R58, [R1+0x21e8] ;  /* 0x0021e800013a7983 */ /* 0x000f280000300a00 */
[----:B------:R-:W-:Y:S04]  /*2c260*/  STL.64 [R1+0x3018], R84 ;  /* 0x0030185401007387 */ /* 0x000fe80000100a00 */
[----:B------:R1:W-:Y:S04]  /*2c270*/  STL.64 [R1+0x3f78], R84 ;  /* 0x003f785401007387 */ /* 0x0003e80000100a00 */
[----:B------:R-:W4:Y:S01]  /*2c280*/  LDL.LU.64 R64, [R1+0x1ae8] ;  /* 0x001ae80001407983 */ /* 0x000f220000300a00 */
[----:B------:R-:W-:-:S04]  /*2c290*/  IMAD.WIDE R38, R3, 0x4, R56 ;  /* 0x0000000403267825 */ /* 0x000fc800078e0238 */
[C---:B--2---:R-:W-:Y:S02]  /*2c2a0*/  IMAD.WIDE R32, R3.reuse, 0x4, R48 ;  /* 0x0000000403207825 */ /* 0x044fe400078e0230 */
[----:B------:R-:W2:Y:S02]  /*2c2b0*/  LDL.LU.64 R48, [R1+0x21e0] ;  /* 0x0021e00001307983 */ /* 0x000ea40000300a00 */
[C---:B------:R-:W-:Y:S02]  /*2c2c0*/  IMAD.WIDE R88, R3.reuse, 0x4, R46 ;  /* 0x0000000403587825 */ /* 0x040fe400078e022e */
[----:B------:R-:W2:Y:S04]  /*2c2d0*/  LDL.LU.64 R46, [R1+0x1ae0] ;  /* 0x001ae000012e7983 */ /* 0x000ea80000300a00 */
[----:B------:R-:W2:Y:S04]  /*2c2e0*/  LDL.LU.64 R56, [R1+0x21d0] ;  /* 0x0021d00001387983 */ /* 0x000ea80000300a00 */
[----:B------:R-:W-:Y:S04]  /*2c2f0*/  STL.64 [R1+0x3048], R38 ;  /* 0x0030482601007387 */ /* 0x000fe80000100a00 */
[----:B------:R1:W-:Y:S04]  /*2c300*/  STL.64 [R1+0x3f80], R38 ;  /* 0x003f802601007387 */ /* 0x0003e80000100a00 */
[----:B------:R-:W-:Y:S04]  /*2c310*/  STL.64 [R1+0x3010], R90 ;  /* 0x0030105a01007387 */ /* 0x000fe80000100a00 */
[----:B------:R-:W-:Y:S04]  /*2c320*/  STL.64 [R1+0x3040], R32 ;  /* 0x0030402001007387 */ /* 0x000fe80000100a00 */
[----:B------:R-:W-:Y:S01]  /*2c330*/  STL.64 [R1+0x3038], R88 ;  /* 0x0030385801007387 */ /* 0x000fe20000100a00 */
[----:B------:R-:W-:-:S03]  /*2c340*/  IMAD.WIDE R94, R3, 0x4, R68 ;  /* 0x00000004035e7825 */ /* 0x000fc600078e0244 */
[----:B------:R-:W2:Y:S01]  /*2c350*/  LDL.LU.64 R68, [R1+0x1ad0] ;  /* 0x001ad00001447983 */ /* 0x000ea20000300a00 */
[----:B------:R-:W-:-:S04]  /*2c360*/  IMAD.WIDE R34, R3, 0x4, R66 ;  /* 0x0000000403227825 */ /* 0x000fc800078e0242 */
[C---:B------:R-:W-:Y:S02]  /*2c370*/  IMAD.WIDE R28, R3.reuse, 0x4, R62 ;  /* 0x00000004031c7825 */ /* 0x040fe400078e023e */
[----:B------:R-:W2:Y:S02]  /*2c380*/  LDL.LU.64 R62, [R1+0x21c0] ;  /* 0x0021c000013e7983 */ /* 0x000ea40000300a00 */
[C---:B------:R-:W-:Y:S02]  /*2c390*/  IMAD.WIDE R92, R3.reuse, 0x4, R54 ;  /* 0x00000004035c7825 */ /* 0x040fe400078e0236 */
[----:B------:R-:W2:Y:S04]  /*2c3a0*/  LDL.LU.64 R54, [R1+0x1ac0] ;  /* 0x001ac00001367983 */ /* 0x000ea80000300a00 */
[----:B------:R-:W2:Y:S04]  /*2c3b0*/  LDL.LU.64 R66, [R1+0x21d8] ;  /* 0x0021d80001427983 */ /* 0x000ea80000300a00 */
[----:B------:R-:W-:Y:S04]  /*2c3c0*/  STL.64 [R1+0x30b0], R34 ;  /* 0x0030b02201007387 */ /* 0x000fe80000100a00 */
[----:B------:R-:W-:Y:S01]  /*2c3d0*/  STL.64 [R1+0x3030], R94 ;  /* 0x0030305e01007387 */ /* 0x000fe20000100a00 */
[----:B------:R-:W-:-:S03]  /*2c3e0*/  IMAD.WIDE R98, R3, 0x4, R60 ;  /* 0x0000000403627825 */ /* 0x000fc600078e023c */
[----:B------:R-:W-:Y:S01]  /*2c3f0*/  STL.64 [R1+0x30a8], R28 ;  /* 0x0030a81c01007387 */ /* 0x000fe20000100a00 */
[----:B---3--:R-:W-:-:S03]  /*2c400*/  IMAD.WIDE R30, R3, 0x4, R52 ;  /* 0x00000004031e7825 */ /* 0x008fc600078e0234 */
[----:B------:R-:W3:Y:S01]  /*2c410*/  LDL.LU.64 R52, [R1+0x1ad8] ;  /* 0x001ad80001347983 */ /* 0x000ee20000300a00 */
[----:B----4-:R-:W-:-:S03]  /*2c420*/  IMAD.WIDE R220, R3, 0x4, R50 ;  /* 0x0000000403dc7825 */ /* 0x010fc600078e0232 */
[----:B------:R-:W4:Y:S04]  /*2c430*/  LDL.LU.64 R50, [R1+0x21c8] ;  /* 0x0021c80001327983 */ /* 0x000f280000300a00 */
[----:B------:R-:W-:Y:S04]  /*2c440*/  STL.64 [R1+0x30a0], R92 ;  /* 0x0030a05c01007387 */ /* 0x000fe80000100a00 */
[----:B------:R-:W4:Y:S01]  /*2c450*/  LDL.LU.64 R60, [R1+0x1ac8] ;  /* 0x001ac800013c7983 */ /* 0x000f220000300a00 */
[----:B------:R-:W-:-:S03]  /*2c460*/  IMAD.WIDE R96, R3, 0x4, R58 ;  /* 0x0000000403607825 */ /* 0x000fc600078e023a */
[----:B------:R-:W4:Y:S04]  /*2c470*/  LDL.LU.64 R58, [R1+0x22b8] ;  /* 0x0022b800013a7983 */ /* 0x000f280000300a00 */
[----:B------:R-:W-:Y:S04]  /*2c480*/  STL.64 [R1+0x30d0], R30 ;  /* 0x0030d01e01007387 */ /* 0x000fe80000100a00 */
[----:B------:R-:W-:Y:S04]  /*2c490*/  STL.64 [R1+0x3098], R98 ;  /* 0x0030986201007387 */ /* 0x000fe80000100a00 */
[----:B------:R-:W-:Y:S01]  /*2c4a0*/  STL.64 [R1+0x30c8], R220 ;  /* 0x0030c8dc01007387 */ /* 0x000fe20000100a00 */
[----:B------:R-:W-:-:S04]  /*2c4b0*/  IMAD.WIDE R102, R3, 0x4, R64 ;  /* 0x0000000403667825 */ /* 0x000fc800078e0240 */
[C---:B--2---:R-:W-:Y:S02]  /*2c4c0*/  IMAD.WIDE R222, R3.reuse, 0x4, R48 ;  /* 0x0000000403de7825 */ /* 0x044fe400078e0230 */
[----:B------:R-:W2:Y:S02]  /*2c4d0*/  LDL.LU.64 R48, [R1+0x20e8] ;  /* 0x0020e80001307983 */ /* 0x000ea40000300a00 */
[C---:B------:R-:W-:Y:S02]  /*2c4e0*/  IMAD.WIDE R216, R3.reuse, 0x4, R46 ;  /* 0x0000000403d87825 */ /* 0x040fe400078e022e */
[----:B------:R-:W2:Y:S02]  /*2c4f0*/  LDL.LU.64 R46, [R1+0x22c0] ;  /* 0x0022c000012e7983 */ /* 0x000ea40000300a00 */
[C---:B------:R-:W-:Y:S02]  /*2c500*/  IMAD.WIDE R218, R3.reuse, 0x4, R56 ;  /* 0x0000000403da7825 */ /* 0x040fe400078e0238 */
[----:B------:R-:W-:Y:S04]  /*2c510*/  STL.64 [R1+0x30c0], R96 ;  /* 0x0030c06001007387 */ /* 0x000fe80000100a00 */
[----:B------:R-:W2:Y:S04]  /*2c520*/  LDL.LU.64 R64, [R1+0x20c8] ;  /* 0x0020c80001407983 */ /* 0x000ea80000300a00 */
[----:B------:R-:W2:Y:S04]  /*2c530*/  LDL.LU.64 R56, [R1+0x22c8] ;  /* 0x0022c80001387983 */ /* 0x000ea80000300a00 */
[----:B------:R-:W-:Y:S04]  /*2c540*/  STL.64 [R1+0x3160], R222 ;  /* 0x003160de01007387 */ /* 0x000fe80000100a00 */
[----:B------:R-:W-:Y:S04]  /*2c550*/  STL.64 [R1+0x30b8], R102 ;  /* 0x0030b86601007387 */ /* 0x000fe80000100a00 */
[----:B------:R-:W-:Y:S01]  /*2c560*/  STL.64 [R1+0x3158], R216 ;  /* 0x003158d801007387 */ /* 0x000fe20000100a00 */
[----:B------:R-:W-:-:S04]  /*2c570*/  IMAD.WIDE R212, R3, 0x4, R68 ;  /* 0x0000000403d47825 */ /* 0x000fc800078e0244 */
[C---:B------:R-:W-:Y:S02]  /*2c580*/  IMAD.WIDE R214, R3.reuse, 0x4, R62 ;  /* 0x0000000403d67825 */ /* 0x040fe400078e023e */
[----:B------:R-:W2:Y:S02]  /*2c590*/  LDL.LU.64 R62, [R1+0x20a8] ;  /* 0x0020a800013e7983 */ /* 0x000ea40000300a00 */
[C---:B------:R-:W-:Y:S02]  /*2c5a0*/  IMAD.WIDE R204, R3.reuse, 0x4, R54 ;  /* 0x0000000403cc7825 */ /* 0x040fe400078e0236 */
[----:B------:R-:W-:Y:S02]  /*2c5b0*/  STL.64 [R1+0x3150], R218 ;  /* 0x003150da01007387 */ /* 0x000fe40000100a00 */
[C---:B------:R-:W-:Y:S02]  /*2c5c0*/  IMAD.WIDE R100, R3.reuse, 0x4, R66 ;  /* 0x0000000403647825 */ /* 0x040fe400078e0242 */
[----:B------:R-:W2:Y:S04]  /*2c5d0*/  LDL.LU.64 R54, [R1+0x22d0] ;  /* 0x0022d00001367983 */ /* 0x000ea80000300a00 */
[----:B------:R-:W2:Y:S04]  /*2c5e0*/  LDL.LU.64 R66, [R1+0x1f50] ;  /* 0x001f500001427983 */ /* 0x000ea80000300a00 */
[----:B------:R-:W-:Y:S01]  /*2c5f0*/  STL.64 [R1+0x3148], R212 ;  /* 0x003148d401007387 */ /* 0x000fe20000100a00 */
[----:B---3--:R-:W-:-:S03]  /*2c600*/  IMAD.WIDE R106, R3, 0x4, R52 ;  /* 0x00000004036a7825 */ /* 0x008fc600078e0234 */
[----:B------:R-:W3:Y:S04]  /*2c610*/  LDL.LU.64 R52, [R1+0x22d8] ;  /* 0x0022d80001347983 */ /* 0x000ee80000300a00 */
[----:B------:R-:W-:Y:S01]  /*2c620*/  STL.64 [R1+0x3140], R214 ;  /* 0x003140d601007387 */ /* 0x000fe20000100a00 */
[----:B----4-:R-:W-:-:S03]  /*2c630*/  IMAD.WIDE R104, R3, 0x4, R50 ;  /* 0x0000000403687825 */ /* 0x010fc600078e0232 */
[----:B------:R-:W4:Y:S04]  /*2c640*/  LDL.LU.64 R50, [R1+0x1f38] ;  /* 0x001f380001327983 */ /* 0x000f280000300a00 */
[----:B------:R-:W-:Y:S01]  /*2c650*/  STL.64 [R1+0x3138], R204 ;  /* 0x003138cc01007387 */ /* 0x000fe20000100a00 */
[----:B------:R-:W-:-:S03]  /*2c660*/  IMAD.WIDE R110, R3, 0x4, R60 ;  /* 0x00000004036e7825 */ /* 0x000fc600078e023c */
[----:B------:R-:W4:Y:S04]  /*2c670*/  LDL.LU.64 R60, [R1+0x22e0] ;  /* 0x0022e000013c7983 */ /* 0x000f280000300a00 */
[----:B------:R-:W-:Y:S01]  /*2c680*/  STL.64 [R1+0x3130], R100 ;  /* 0x0031306401007387 */ /* 0x000fe20000100a00 */
[----:B------:R-:W-:-:S03]  /*2c690*/  IMAD.WIDE R112, R3, 0x4, R58 ;  /* 0x0000000403707825 */ /* 0x000fc600078e023a */
[----:B------:R-:W4:Y:S04]  /*2c6a0*/  LDL.LU.64 R58, [R1+0x1f18] ;  /* 0x001f1800013a7983 */ /* 0x000f280000300a00 */
[----:B------:R-:W-:Y:S01]  /*2c6b0*/  STL.64 [R1+0x3128], R106 ;  /* 0x0031286a01007387 */ /* 0x000fe20000100a00 */
[----:B--2---:R-:W-:-:S03]  /*2c6c0*/  IMAD.WIDE R118, R3, 0x4, R48 ;  /* 0x0000000403767825 */ /* 0x004fc600078e0230 */
[----:B------:R-:W2:Y:S04]  /*2c6d0*/  LDL.LU.64 R48, [R1+0x22e8] ;  /* 0x0022e80001307983 */ /* 0x000ea80000300a00 */
[----:B------:R-:W-:Y:S01]  /*2c6e0*/  STL.64 [R1+0x3120], R104 ;  /* 0x0031206801007387 */ /* 0x000fe20000100a00 */
[----:B------:R-:W-:-:S03]  /*2c6f0*/  IMAD.WIDE R116, R3, 0x4, R46 ;  /* 0x0000000403747825 */ /* 0x000fc600078e022e */
[----:B------:R-:W2:Y:S04]  /*2c700*/  LDL.LU.64 R46, [R1+0x1f00] ;  /* 0x001f0000012e7983 */ /* 0x000ea80000300a00 */
[----:B------:R-:W-:Y:S01]  /*2c710*/  STL.64 [R1+0x3118], R110 ;  /* 0x0031186e01007387 */ /* 0x000fe20000100a00 */
[----:B------:R-:W-:-:S03]  /*2c720*/  IMAD.WIDE R10, R3, 0x4, R64 ;  /* 0x00000004030a7825 */ /* 0x000fc600078e0240 */
[----:B------:R-:W2:Y:S01]  /*2c730*/  LDL.LU.64 R64, [R1+0x22f0] ;  /* 0x0022f00001407983 */ /* 0x000ea20000300a00 */
[----:B------:R-:W-:-:S03]  /*2c740*/  IMAD.WIDE R12, R3, 0x4, R56 ;  /* 0x00000004030c7825 */ /* 0x000fc600078e0238 */
[----:B------:R-:W-:Y:S04]  /*2c750*/  STL.64 [R1+0xac0], R112 ;  /* 0x000ac07001007387 */ /* 0x000fe80000100a00 */
        /* <DEDUP_REMOVED lines=93> */
[----:B------:R-:W-:Y:S04]  /*2cd30*/  STL.64 [R1+0x1af8], R168 ;  /* 0x001af8a801007387 */ /* 0x000fe80000100a00 */
[----:B------:R-:W2:Y:S04]  /*2cd40*/  LDL.LU.64 R70, [R1+0x2370] ;  /* 0x0023700001467983 */ /* 0x000ea80000300a00 */
[----:B------:R-:W-:Y:S01]  /*2cd50*/  STL.64 [R1+0x1af0], R170 ;  /* 0x001af0aa01007387 */ /* 0x000fe20000100a00 */
[----:B------:R-:W-:-:S03]  /*2cd60*/  IMAD.WIDE R178, R3, 0x4, R56 ;  /* 0x0000000403b27825 */ /* 0x000fc600078e0238 */
[----:B------:R-:W2:Y:S04]  /*2cd70*/  LDL.LU.64 R68, [R1+0x1e50] ;  /* 0x001e500001447983 */ /* 0x000ea80000300a00 */
[----:B------:R-:W2:Y:S01]  /*2cd80*/  LDL.LU.64 R56, [R1+0x2378] ;  /* 0x0023780001387983 */ /* 0x000ea20000300a00 */
[----:B------:R-:W-:-:S03]  /*2cd90*/  IMAD.WIDE R176, R3, 0x4, R64 ;  /* 0x0000000403b07825 */ /* 0x000fc600078e0240 */
[----:B------:R-:W-:Y:S04]  /*2cda0*/  STL.64 [R1+0x1b08], R172 ;  /* 0x001b08ac01007387 */ /* 0x000fe80000100a00 */
[----:B------:R-:W2:Y:S04]  /*2cdb0*/  LDL.LU.64 R66, [R1+0x1e48] ;  /* 0x001e480001427983 */ /* 0x000ea80000300a00 */
[----:B------:R-:W-:Y:S01]  /*2cdc0*/  STL.64 [R1+0x1b00], R174 ;  /* 0x001b00ae01007387 */ /* 0x000fe20000100a00 */
[----:B------:R-:W-:-:S03]  /*2cdd0*/  IMAD.WIDE R180, R3, 0x4, R62 ;  /* 0x0000000403b47825 */ /* 0x000fc600078e023e */
[----:B------:R-:W2:Y:S01]  /*2cde0*/  LDL.LU.64 R64, [R1+0x2380] ;  /* 0x0023800001407983 */ /* 0x000ea20000300a00 */
        /* <DEDUP_REMOVED lines=8> */
[----:B------:R-:W-:Y:S04]  /*2ce70*/  STL.64 [R1+0x1b28], R180 ;  /* 0x001b28b401007387 */ /* 0x000fe80000100a00 */
[----:B------:R-:W4:Y:S01]  /*2ce80*/  LDL.LU.64 R62, [R1+0x2390] ;  /* 0x00239000013e7983 */ /* 0x000f220000300a00 */
[----:B------:R-:W-:-:S03]  /*2ce90*/  IMAD.WIDE R188, R3, 0x4, R60 ;  /* 0x0000000403bc7825 */ /* 0x000fc600078e023c */
[----:B------:R-:W-:Y:S01]  /*2cea0*/  STL.64 [R1+0x1b20], R182 ;  /* 0x001b20b601007387 */ /* 0x000fe20000100a00 */
[----:B------:R-:W-:-:S03]  /*2ceb0*/  IMAD.WIDE R130, R3, 0x4, R58 ;  /* 0x0000000403827825 */ /* 0x000fc600078e023a */
[----:B------:R-:W4:Y:S04]  /*2cec0*/  LDL.LU.64 R58, [R1+0x1e30] ;  /* 0x001e3000013a7983 */ /* 0x000f280000300a00 */
[----:B------:R-:W-:Y:S04]  /*2ced0*/  STL.64 [R1+0x1b38], R184 ;  /* 0x001b38b801007387 */ /* 0x000fe80000100a00 */
[----:B------:R-:W4:Y:S01]  /*2cee0*/  LDL.LU.64 R60, [R1+0x23a0] ;  /* 0x0023a000013c7983 */ /* 0x000f220000300a00 */
[----:B--2---:R-:W-:-:S03]  /*2cef0*/  IMAD.WIDE R128, R3, 0x4, R48 ;  /* 0x0000000403807825 */ /* 0x004fc600078e0230 */
[----:B------:R-:W2:Y:S04]  /*2cf00*/  LDL.LU.64 R48, [R1+0x2398] ;  /* 0x0023980001307983 */ /* 0x000ea80000300a00 */
[----:B------:R-:W-:Y:S01]  /*2cf10*/  STL.64 [R1+0x1b30], R186 ;  /* 0x001b30ba01007387 */ /* 0x000fe20000100a00 */
[----:B------:R-:W-:-:S03]  /*2cf20*/  IMAD.WIDE R126, R3, 0x4, R46 ;  /* 0x00000004037e7825 */ /* 0x000fc600078e022e */
[----:B------:R-:W2:Y:S04]  /*2cf30*/  LDL.LU.64 R46, [R1+0x1df0] ;  /* 0x001df000012e7983 */ /* 0x000ea80000300a00 */
[----:B------:R-:W-:Y:S04]  /*2cf40*/  STL.64 [R1+0x1b48], R188 ;  /* 0x001b48bc01007387 */ /* 0x000fe80000100a00 */
[----:B------:R-:W-:Y:S04]  /*2cf50*/  STL.64 [R1+0x1b40], R130 ;  /* 0x001b408201007387 */ /* 0x000fe80000100a00 */
[----:B------:R-:W-:Y:S01]  /*2cf60*/  STL.64 [R1+0x1b58], R128 ;  /* 0x001b588001007387 */ /* 0x000fe20000100a00 */
[----:B------:R-:W-:-:S03]  /*2cf70*/  IMAD.WIDE R120, R3, 0x4, R56 ;  /* 0x0000000403787825 */ /* 0x000fc600078e0238 */
[----:B------:R-:W2:Y:S01]  /*2cf80*/  LDL.LU.64 R56, [R1+0x23a8] ;  /* 0x0023a80001387983 */ /* 0x000ea20000300a00 */
        /* <DEDUP_REMOVED lines=8> */
[----:B------:R-:W-:-:S03]  /*2d010*/  IMAD.WIDE R70, R3, 0x4, R54 ;  /* 0x0000000403467825 */ /* 0x000fc600078e0236 */
[----:B------:R-:W2:Y:S01]  /*2d020*/  LDL.LU.64 R54, [R1+0x1e20] ;  /* 0x001e200001367983 */ /* 0x000ea20000300a00 */
[----:B---3--:R-:W-:-:S03]  /*2d030*/  IMAD.WIDE R68, R3, 0x4, R52 ;  /* 0x0000000403447825 */ /* 0x008fc600078e0234 */
[----:B------:R-:W3:Y:S04]  /*2d040*/  LDL.LU.64 R52, [R1+0x23b0] ;  /* 0x0023b00001347983 */ /* 0x000ee80000300a00 */
[----:B------:R-:W-:Y:S01]  /*2d050*/  STL.64 [R1+0x2f50], R74 ;  /* 0x002f504a01007387 */ /* 0x000fe20000100a00 */
[----:B----4-:R-:W-:-:S03]  /*2d060*/  IMAD.WIDE R66, R3, 0x4, R50 ;  /* 0x0000000403427825 */ /* 0x010fc600078e0232 */
[----:B------:R-:W4:Y:S04]  /*2d070*/  LDL.LU.64 R50, [R1+0x1e18] ;  /* 0x001e180001327983 */ /* 0x000f280000300a00 */
[----:B------:R-:W-:Y:S01]  /*2d080*/  STL.64 [R1+0x2f68], R72 ;  /* 0x002f684801007387 */ /* 0x000fe20000100a00 */
[----:B------:R-:W-:-:S03]  /*2d090*/  IMAD.WIDE R64, R3, 0x4, R62 ;  /* 0x0000000403407825 */ /* 0x000fc600078e023e */
[----:B------:R-:W-:Y:S01]  /*2d0a0*/  STL.64 [R1+0x2f60], R70 ;  /* 0x002f604601007387 */ /* 0x000fe20000100a00 */
[----:B------:R-:W-:-:S03]  /*2d0b0*/  IMAD.WIDE R62, R3, 0x4, R58 ;  /* 0x00000004033e7825 */ /* 0x000fc600078e023a */
[----:B------:R-:W4:Y:S04]  /*2d0c0*/  LDL.LU.64 R58, [R1+0x1e28] ;  /* 0x001e2800013a7983 */ /* 0x000f280000300a00 */
[----:B------:R-:W-:Y:S04]  /*2d0d0*/  STL.64 [R1+0x2f90], R68 ;  /* 0x002f904401007387 */ /* 0x000fe80000100a00 */
[----:B------:R-:W-:Y:S01]  /*2d0e0*/  STL.64 [R1+0x2f88], R66 ;  /* 0x002f884201007387 */ /* 0x000fe20000100a00 */
[----:B------:R-:W-:-:S04]  /*2d0f0*/  IMAD.WIDE R60, R3, 0x4, R60 ;  /* 0x00000004033c7825 */ /* 0x000fc800078e023c */
[C---:B--2---:R-:W-:Y:S02]  /*2d100*/  IMAD.WIDE R108, R3.reuse, 0x4, R48 ;  /* 0x00000004036c7825 */ /* 0x044fe400078e0230 */
[----:B------:R-:W2:Y:S04]  /*2d110*/  LDL.LU.64 R48, [R1+0x23b8] ;  /* 0x0023b80001307983 */ /* 0x000ea80000300a00 */
[----:B------:R-:W-:Y:S01]  /*2d120*/  STL.64 [R1+0x2fc0], R64 ;  /* 0x002fc04001007387 */ /* 0x000fe20000100a00 */
[----:B------:R-:W-:-:S03]  /*2d130*/  IMAD.WIDE R114, R3, 0x4, R46 ;  /* 0x0000000403727825 */ /* 0x000fc600078e022e */
[----:B------:R-:W2:Y:S04]  /*2d140*/  LDL.LU.64 R46, [R1+0x1e10] ;  /* 0x001e1000012e7983 */ /* 0x000ea80000300a00 */
[----:B------:R-:W2:Y:S04]  /*2d150*/  LDL.LU.64 R200, [R1+0x830] ;  /* 0x0008300001c87983 */ /* 0x000ea80000300a00 */
[----:B------:R-:W2:Y:S04]  /*2d160*/  LDL.LU.64 R202, [R1+0x838] ;  /* 0x0008380001ca7983 */ /* 0x000ea80000300a00 */
[----:B------:R-:W2:Y:S04]  /*2d170*/  LDL.LU.64 R4, [R1+0x8a0] ;  /* 0x0008a00001047983 */ /* 0x000ea80000300a00 */
[----:B------:R-:W-:Y:S04]  /*2d180*/  STL.64 [R1+0x2fb8], R62 ;  /* 0x002fb83e01007387 */ /* 0x000fe80000100a00 */
[----:B------:R-:W-:Y:S04]  /*2d190*/  STL.64 [R1+0x3058], R108 ;  /* 0x0030586c01007387 */ /* 0x000fe80000100a00 */
[----:B-1----:R-:W2:Y:S04]  /*2d1a0*/  LDL.LU.64 R78, [R1+0x8a8] ;  /* 0x0008a800014e7983 */ /* 0x002ea80000300a00 */
[----:B------:R-:W2:Y:S04]  /*2d1b0*/  LDL.LU.64 R196, [R1+0x8b0] ;  /* 0x0008b00001c47983 */ /* 0x000ea80000300a00 */
[----:B------:R-:W2:Y:S04]  /*2d1c0*/  LDL.LU.64 R194, [R1+0x8b8] ;  /* 0x0008b80001c27983 */ /* 0x000ea80000300a00 */
[----:B------:R-:W2:Y:S04]  /*2d1d0*/  LDL.LU.64 R42, [R1+0x8c0] ;  /* 0x0008c000012a7983 */ /* 0x000ea80000300a00 */
[----:B------:R-:W2:Y:S04]  /*2d1e0*/  LDL.LU.64 R40, [R1+0x8c8] ;  /* 0x0008c80001287983 */ /* 0x000ea80000300a00 */
[----:B------:R-:W-:Y:S01]  /*2d1f0*/  STL.64 [R1+0x2fe8], R60 ;  /* 0x002fe83c01007387 */ /* 0x000fe20000100a00 */
[----:B------:R-:W-:-:S03]  /*2d200*/  IMAD.WIDE R56, R3, 0x4, R56 ;  /* 0x0000000403387825 */ /* 0x000fc600078e0238 */
[----:B------:R-:W-:Y:S04]  /*2d210*/  STL.64 [R1+0x3050], R114 ;  /* 0x0030507201007387 */ /* 0x000fe80000100a00 */
[----:B------:R-:W2:Y:S04]  /*2d220*/  LDL.LU.64 R208, [R1+0x8d0] ;  /* 0x0008d00001d07983 */ /* 0x000ea80000300a00 */
[----:B------:R-:W2:Y:S04]  /*2d230*/  LDL.LU.64 R210, [R1+0x8d8] ;  /* 0x0008d80001d27983 */ /* 0x000ea80000300a00 */
[----:B------:R-:W2:Y:S04]  /*2d240*/  LDL.LU.64 R6, [R1+0x8e0] ;  /* 0x0008e00001067983 */ /* 0x000ea80000300a00 */
[----:B------:R-:W2:Y:S04]  /*2d250*/  LDL.LU.64 R198, [R1+0x940] ;  /* 0x0009400001c67983 */ /* 0x000ea80000300a00 */
[----:B------:R-:W2:Y:S04]  /*2d260*/  LDL.LU.64 R8, [R1+0x950] ;  /* 0x0009500001087983 */ /* 0x000ea80000300a00 */
[----:B------:R-:W-:Y:S04]  /*2d270*/  STL.64 [R1+0x3068], R56 ;  /* 0x0030683801007387 */ /* 0x000fe80000100a00 */
[----:B------:R-:W2:Y:S04]  /*2d280*/  LDL.LU.64 R190, [R1+0x958] ;  /* 0x0009580001be7983 */ /* 0x000ea80000300a00 */
[----:B------:R-:W2:Y:S04]  /*2d290*/  LDL.LU.64 R192, [R1+0x960] ;  /* 0x0009600001c07983 */ /* 0x000ea80000300a00 */
[----:B------:R-:W2:Y:S01]  /*2d2a0*/  LDL.LU.64 R206, [R1+0x968] ;  /* 0x0009680001ce7983 */ /* 0x000ea20000300a00 */
[----:B------:R-:W-:-:S04]  /*2d2b0*/  IMAD.WIDE R54, R3, 0x4, R54 ;  /* 0x0000000403367825 */ /* 0x000fc800078e0236 */
[C---:B---3--:R-:W-:Y:S01]  /*2d2c0*/  IMAD.WIDE R52, R3.reuse, 0x4, R52 ;  /* 0x0000000403347825 */ /* 0x048fe200078e0234 */
[----:B------:R-:W-:Y:S04]  /*2d2d0*/  STL.64 [R1+0x3060], R54 ;  /* 0x0030603601007387 */ /* 0x000fe80000100a00 */
[----:B------:R-:W-:Y:S01]  /*2d2e0*/  STL.64 [R1+0x3080], R52 ;  /* 0x0030803401007387 */ /* 0x000fe20000100a00 */
[----:B----4-:R-:W-:-:S04]  /*2d2f0*/  IMAD.WIDE R50, R3, 0x4, R50 ;  /* 0x0000000403327825 */ /* 0x010fc800078e0232 */
[----:B------:R-:W-:-:S05]  /*2d300*/  IMAD.WIDE R58, R3, 0x4, R58 ;  /* 0x00000004033a7825 */ /* 0x000fca00078e023a */
[----:B------:R-:W-:Y:S04]  /*2d310*/  STL.64 [R1+0x3070], R58 ;  /* 0x0030703a01007387 */ /* 0x000fe80000100a00 */
[----:B------:R-:W-:Y:S01]  /*2d320*/  STL.64 [R1+0x3078], R50 ;  /* 0x0030783201007387 */ /* 0x000fe20000100a00 */
[----:B--2---:R-:W-:-:S05]  /*2d330*/  IMAD.WIDE R48, R3, 0x4, R48 ;  /* 0x0000000403307825 */ /* 0x004fca00078e0230 */
[----:B------:R-:W-:Y:S01]  /*2d340*/  STL.64 [R1+0x3090], R48 ;  /* 0x0030903001007387 */ /* 0x000fe20000100a00 */
[----:B------:R-:W-:-:S05]  /*2d350*/  IMAD.WIDE R46, R3, 0x4, R46 ;  /* 0x00000004032e7825 */ /* 0x000fca00078e022e */
[----:B------:R-:W-:Y:S01]  /*2d360*/  STL.64 [R1+0x3088], R46 ;  /* 0x0030882e01007387 */ /* 0x000fe20000100a00 */
[----:B------:R-:W-:-:S05]  /*2d370*/  IMAD.WIDE R4, R252, 0x4, R4 ;  /* 0x00000004fc047825 */ /* 0x000fca00078e0204 */
[----:B------:R1:W-:Y:S01]  /*2d380*/  STL.64 [R1+0x288], R4 ;  /* 0x0002880401007387 */ /* 0x0003e20000100a00 */
[----:B------:R-:W-:-:S04]  /*2d390*/  IMAD.WIDE R226, R252, 0x4, R78 ;  /* 0x00000004fce27825 */ /* 0x000fc800078e024e */
[C---:B------:R-:W-:Y:S01]  /*2d3a0*/  IMAD.WIDE R196, R252.reuse, 0x4, R196 ;  /* 0x00000004fcc47825 */ /* 0x040fe200078e02c4 */
[----:B------:R-:W-:Y:S03]  /*2d3b0*/  STL.64 [R1+0x2a0], R226 ;  /* 0x0002a0e201007387 */ /* 0x000fe60000100a00 */
        /* <DEDUP_REMOVED lines=8> */
[C---:B------:R-:W-:Y:S01]  /*2d440*/  IMAD.WIDE R198, R252.reuse, 0x4, R198 ;  /* 0x00000004fcc67825 */ /* 0x040fe200078e02c6 */
[----:B------:R-:W-:Y:S03]  /*2d450*/  STL.64 [R1+0x730], R224 ;  /* 0x000730e001007387 */ /* 0x000fe60000100a00 */
[C---:B------:R-:W-:Y:S01]  /*2d460*/  IMAD.WIDE R86, R252.reuse, 0x4, R8 ;  /* 0x00000004fc567825 */ /* 0x040fe200078e0208 */
[----:B------:R2:W-:Y:S04]  /*2d470*/  STL.64 [R1+0x738], R198 ;  /* 0x000738c601007387 */ /* 0x0005e80000100a00 */
[----:B------:R3:W-:Y:S01]  /*2d480*/  STL.64 [R1+0x7b0], R86 ;  /* 0x0007b05601007387 */ /* 0x0007e20000100a00 */
[----:B------:R-:W-:-:S03]  /*2d490*/  IMAD.WIDE R84, R252, 0x4, R190 ;  /* 0x00000004fc547825 */ /* 0x000fc600078e02be */
[----:B------:R-:W4:Y:S01]  /*2d4a0*/  LDL.64 R190, [R1+0xa50] ;  /* 0x000a500001be7983 */ /* 0x000f220000100a00 */
[----:B------:R-:W-:-:S03]  /*2d4b0*/  IMAD.WIDE R38, R252, 0x4, R192 ;  /* 0x00000004fc267825 */ /* 0x000fc600078e02c0 */
[----:B------:R-:W-:Y:S01]  /*2d4c0*/  STL.64 [R1+0x7b8], R84 ;  /* 0x0007b85401007387 */ /* 0x000fe20000100a00 */
[----:B------:R-:W-:-:S03]  /*2d4d0*/  IMAD.WIDE R36, R252, 0x4, R206 ;  /* 0x00000004fc247825 */ /* 0x000fc600078e02ce */
[----:B------:R-:W4:Y:S04]  /*2d4e0*/  LDL.64 R238, [R1+0xa58] ;  /* 0x000a580001ee7983 */ /* 0x000f280000100a00 */
[----:B------:R-:W-:Y:S04]  /*2d4f0*/  STL.64 [R1+0x830], R38 ;  /* 0x0008302601007387 */ /* 0x000fe80000100a00 */
[----:B------:R-:W4:Y:S04]  /*2d500*/  LDL.64 R6, [R1+0xae0] ;  /* 0x000ae00001067983 */ /* 0x000f280000100a00 */
[----:B------:R1:W-:Y:S04]  /*2d510*/  STL.64 [R1+0x838], R36 ;  /* 0x0008382401007387 */ /* 0x0003e80000100a00 */
[----:B------:R-:W4:Y:S04]  /*2d520*/  LDL.64 R76, [R1+0xae8] ;  /* 0x000ae800014c7983 */ /* 0x000f280000100a00 */
[----:B------:R-:W4:Y:S01]  /*2d530*/  LDL.64 R206, [R1+0xbb0] ;  /* 0x000bb00001ce7983 */ /* 0x000f220000100a00 */
[----:B------:R-:W-:-:S03]  /*2d540*/  IMAD.WIDE R200, R252, 0x4, R200 ;  /* 0x00000004fcc87825 */ /* 0x000fc600078e02c8 */
[----:B------:R-:W4:Y:S01]  /*2d550*/  LDL.64 R236, [R1+0xbb8] ;  /* 0x000bb80001ec7983 */ /* 0x000f220000100a00 */
[----:B------:R-:W-:-:S03]  /*2d560*/  IMAD.WIDE R202, R252, 0x4, R202 ;  /* 0x00000004fcca7825 */ /* 0x000fc600078e02ca */
[----:B------:R1:W-:Y:S01]  /*2d570*/  LDGSTS.E [R44+0x2e600], [R200.64], !P3 ;  /* 0x2e600000c82c7fae */ /* 0x0003e2000d921844 */
[----:B------:R-:W-:-:S03]  /*2d580*/  IMAD.WIDE R208, R252, 0x4, R208 ;  /* 0x00000004fcd07825 */ /* 0x000fc600078e02d0 */
[----:B------:R-:W4:Y:S01]  /*2d590*/  LDL.64 R8, [R1+0xc60] ;  /* 0x000c600001087983 */ /* 0x000f220000100a00 */
[----:B------:R-:W-:-:S03]  /*2d5a0*/  IMAD.WIDE R210, R252, 0x4, R210 ;  /* 0x00000004fcd27825 */ /* 0x000fc600078e02d2 */
[----:B------:R1:W-:Y:S04]  /*2d5b0*/  LDGSTS.E [R44+0x2e680], [R202.64], !P3 ;  /* 0x2e680000ca2c7fae */ /* 0x0003e8000d921844 */
[----:B------:R1:W-:Y:S04]  /*2d5c0*/  LDGSTS.E [R44+0x2e700], [R208.64], !P3 ;  /* 0x2e700000d02c7fae */ /* 0x0003e8000d921844 */
[----:B------:R-:W4:Y:S04]  /*2d5d0*/  LDL.64 R78, [R1+0xc68] ;  /* 0x000c6800014e7983 */ /* 0x000f280000100a00 */
[----:B------:R1:W-:Y:S04]  /*2d5e0*/  LDGSTS.E [R44+0x2e780], [R210.64], !P3 ;  /* 0x2e780000d22c7fae */ /* 0x0003e8000d921844 */
[----:B------:R-:W4:Y:S04]  /*2d5f0*/  LDL.64 R42, [R1+0xde0] ;  /* 0x000de000012a7983 */ /* 0x000f280000100a00 */
[----:B------:R1:W-:Y:S04]  /*2d600*/  LDGSTS.E [R44+0x2ee00], [R4.64], !P4 ;  /* 0x2ee00000042c7fae */ /* 0x0003e8000e121844 */
[----:B------:R-:W4:Y:S04]  /*2d610*/  LDL.64 R40, [R1+0xde8] ;  /* 0x000de80001287983 */ /* 0x000f280000100a00 */
[----:B------:R2:W-:Y:S04]  /*2d620*/  LDGSTS.E [R44+0x2ee80], [R226.64], !P4 ;  /* 0x2ee80000e22c7fae */ /* 0x0005e8000e121844 */
[----:B-1----:R-:W4:Y:S01]  /*2d630*/  LDL.64 R4, [R1+0x1790] ;  /* 0x0017900001047983 */ /* 0x002f220000100a00 */
[----:B------:R-:W-:-:S03]  /*2d640*/  SEL R0, R0, RZ, P6 ;  /* 0x000000ff00007207 */ /* 0x000fc60003000000 */
[----:B------:R-:W4:Y:S04]  /*2d650*/  LDL.64 R192, [R1+0x17a8] ;  /* 0x0017a80001c07983 */ /* 0x000f280000100a00 */
[----:B------:R1:W-:Y:S04]  /*2d660*/  LDGSTS.E [R44+0x2ef00], [R224.64], !P4 ;  /* 0x2ef00000e02c7fae */ /* 0x0003e8000e121844 */
[----:B------:R2:W-:Y:S04]  /*2d670*/  LDGSTS.E [R44+0x2ef80], [R198.64], !P4 ;  /* 0x2ef80000c62c7fae */ /* 0x0005e8000e121844 */
[----:B------:R1:W-:Y:S01]  /*2d680*/  LDGSTS.E [R44+0x2f600], [R196.64], !P2 ;  /* 0x2f600000c42c7fae */ /* 0x0003e2000d121844 */
[----:B------:R-:W-:-:S02]  /*2d690*/  SEL R2, R2, RZ, P6 ;  /* 0x000000ff02027207 */ /* 0x000fc40003000000 */
[----:B------:R-:W-:Y:S01]  /*2d6a0*/  ISETP.NE.U32.AND P1, PT, R0, RZ, PT ;  /* 0x000000ff0000720c */ /* 0x000fe20003f25070 */
[----:B------:R3:W-:Y:S01]  /*2d6b0*/  LDGSTS.E [R44+0x2f680], [R194.64], !P2 ;  /* 0x2f680000c22c7fae */ /* 0x0007e2000d121844 */
[----:B------:R-:W-:-:S03]  /*2d6c0*/  MOV R0, c[0x0][0x180] ;  /* 0x0000600000007a02 */ /* 0x000fc60000000f00 */
[----:B--2---:R-:W2:Y:S04]  /*2d6d0*/  LDL.64 R198, [R1+0x1930] ;  /* 0x0019300001c67983 */ /* 0x004ea80000100a00 */
[----:B-1----:R-:W2:Y:S01]  /*2d6e0*/  LDL.64 R196, [R1+0x1880] ;  /* 0x0018800001c47983 */ /* 0x002ea20000100a00 */
[----:B------:R-:W-:-:S03]  /*2d6f0*/  ISETP.NE.U32.AND P6, PT, R2, RZ, PT ;  /* 0x000000ff0200720c */ /* 0x000fc60003fc5070 */
[----:B---3--:R-:W3:Y:S01]  /*2d700*/  LDL.64 R194, [R1+0x1888] ;  /* 0x0018880001c27983 */ /* 0x008ee20000100a00 */
[----:B------:R-:W-:-:S03]  /*2d710*/  IADD3 R2, R0, -0x80, RZ ;  /* 0xffffff8000027810 */ /* 0x000fc60007ffe0ff */
[----:B------:R1:W-:Y:S01]  /*2d720*/  LDGSTS.E [R44+0x2f700], [R86.64], !P2 ;  /* 0x2f700000562c7fae */ /* 0x0003e2000d121844 */
[----:B------:R-:W-:-:S03]  /*2d730*/  ISETP.GE.U32.AND P5, PT, R2, 0x7fffff41, PT ;  /* 0x7fffff410200780c */ /* 0x000fc60003fa6070 */
[----:B------:R1:W-:Y:S04]  /*2d740*/  LDGSTS.E [R44+0x2f780], [R84.64], !P2 ;  /* 0x2f780000542c7fae */ /* 0x0003e8000d121844 */
[----:B------:R-:W3:Y:S04]  /*2d750*/  LDL.64 R250, [R1+0x1a78] ;  /* 0x001a780001fa7983 */ /* 0x000ee80000100a00 */
[----:B------:R-:W3:Y:S04]  /*2d760*/  LDL.64 R230, [R1+0x1a90] ;  /* 0x001a900001e67983 */ /* 0x000ee80000100a00 */
[----:B------:R1:W-:Y:S04]  /*2d770*/  LDGSTS.E [R44+0x2fe00], [R82.64], !P5 ;  /* 0x2fe00000522c7fae */ /* 0x0003e8000e921844 */
[----:B------:R1:W-:Y:S04]  /*2d780*/  LDGSTS.E [R44+0x2fe80], [R80.64], !P5 ;  /* 0x2fe80000502c7fae */ /* 0x0003e8000e921844 */
[----:B------:R1:W-:Y:S04]  /*2d790*/  LDGSTS.E [R44+0x2ff00], [R38.64], !P5 ;  /* 0x2ff00000262c7fae */ /* 0x0003e8000e921844 */
[----:B------:R1:W-:Y:S04]  /*2d7a0*/  LDGSTS.E [R44+0x2ff80], [R36.64], !P5 ;  /* 0x2ff80000242c7fae */ /* 0x0003e8000e921844 */
[----:B------:R-:W0:Y:S04]  /*2d7b0*/  LDGDEPBAR ;  /* 0x00000000000079af */ /* 0x000e280000000000 */
[----:B------:R-:W3:Y:S04]  /*2d7c0*/  LDL.64 R244, [R1+0x1a98] ;  /* 0x001a980001f47983 */ /* 0x000ee80000100a00 */
[----:B------:R-:W3:Y:S04]  /*2d7d0*/  LDL.64 R228, [R1+0x1b70] ;  /* 0x001b700001e47983 */ /* 0x000ee80000100a00 */
[----:B------:R-:W3:Y:S04]  /*2d7e0*/  LDL.64 R246, [R1+0x1b80] ;  /* 0x001b800001f67983 */ /* 0x000ee80000100a00 */
[----:B------:R-:W3:Y:S04]  /*2d7f0*/  LDL.64 R234, [R1+0x33f0] ;  /* 0x0033f00001ea7983 */ /* 0x000ee80000100a00 */
[----:B-1----:R-:W3:Y:S04]  /*2d800*/  LDL.64 R80, [R1+0x33e8] ;  /* 0x0033e80001507983 */ /* 0x002ee80000100a00 */
[----:B------:R-:W3:Y:S04]  /*2d810*/  LDL.64 R232, [R1+0x3420] ;  /* 0x0034200001e87983 */ /* 0x000ee80000100a00 */
[----:B------:R-:W3:Y:S04]  /*2d820*/  LDL.64 R82, [R1+0x3450] ;  /* 0x0034500001527983 */ /* 0x000ee80000100a00 */
[----:B------:R-:W1:Y:S04]  /*2d830*/  S2R R2, SR_TID.X ;  /* 0x0000000000027919 */ /* 0x000e680000002100 */
        /* <DEDUP_REMOVED lines=8> */
[----:B------:R1:W-:Y:S04]  /*2d8c0*/  LDGSTS.E [R45+0x10080], [R238.64], P1 ;  /* 0x10080000ee2d7fae */ /* 0x0003e80008921844 */
[----:B----4-:R-:W4:Y:S04]  /*2d8d0*/  LDL.64 R190, [R1+0x1978] ;  /* 0x0019780001be7983 */ /* 0x010f280000100a00 */
[----:B------:R1:W-:Y:S04]  /*2d8e0*/  LDGSTS.E [R45+0x10800], [R6.64], P6 ;  /* 0x10800000062d7fae */ /* 0x0003e8000b121844 */
[----:B-1----:R-:W4:Y:S04]  /*2d8f0*/  LDL.64 R238, [R1+0x3480] ;  /* 0x0034800001ee7983 */ /* 0x002f280000100a00 */
[----:B------:R1:W-:Y:S04]  /*2d900*/  LDGSTS.E [R45+0x10880], [R76.64], P1 ;  /* 0x108800004c2d7fae */ /* 0x0003e80008921844 */
[----:B------:R-:W4:Y:S04]  /*2d910*/  LDL.64 R6, [R1+0x1a10] ;  /* 0x001a100001067983 */ /* 0x000f280000100a00 */
[----:B------:R1:W-:Y:S04]  /*2d920*/  LDGSTS.E [R45+0x11000], [R206.64], P6 ;  /* 0x11000000ce2d7fae */ /* 0x0003e8000b121844 */
[----:B------:R1:W-:Y:S04]  /*2d930*/  LDGSTS.E [R45+0x11080], [R236.64], P1 ;  /* 0x11080000ec2d7fae */ /* 0x0003e80008921844 */
[----:B------:R1:W-:Y:S04]  /*2d940*/  LDGSTS.E [R45+0x11800], [R8.64], P6 ;  /* 0x11800000082d7fae */ /* 0x0003e8000b121844 */
[----:B-1----:R-:W4:Y:S04]  /*2d950*/  LDL.64 R206, [R1+0x1a18] ;  /* 0x001a180001ce7983 */ /* 0x002f280000100a00 */
[----:B------:R-:W4:Y:S04]  /*2d960*/  LDL.64 R76, [R1+0x34d0] ;  /* 0x0034d000014c7983 */ /* 0x000f280000100a00 */
[----:B------:R-:W4:Y:S04]  /*2d970*/  LDL.64 R8, [R1+0x1a68] ;  /* 0x001a680001087983 */ /* 0x000f280000100a00 */
[----:B------:R1:W-:Y:S04]  /*2d980*/  LDGSTS.E [R45+0x11880], [R78.64], P1 ;  /* 0x118800004e2d7fae */ /* 0x0003e80008921844 */
[----:B------:R1:W-:Y:S04]  /*2d990*/  LDGSTS.E [R45+0x12000], [R42.64], P6 ;  /* 0x120000002a2d7fae */ /* 0x0003e8000b121844 */
[----:B------:R-:W4:Y:S04]  /*2d9a0*/  LDL.64 R236, [R1+0x3500] ;  /* 0x0035000001ec7983 */ /* 0x000f280000100a00 */
[----:B------:R1:W-:Y:S04]  /*2d9b0*/  LDGSTS.E [R45+0x12080], [R40.64], P1 ;  /* 0x12080000282d7fae */ /* 0x0003e80008921844 */
[----:B-1----:R-:W4:Y:S04]  /*2d9c0*/  LDL.64 R78, [R1+0x3530] ;  /* 0x00353000014e7983 */ /* 0x002f280000100a00 */
[----:B------:R1:W-:Y:S04]  /*2d9d0*/  LDGSTS.E [R45+0x12800], [R4.64], P6 ;  /* 0x12800000042d7fae */ /* 0x0003e8000b121844 */
[----:B------:R1:W-:Y:S04]  /*2d9e0*/  LDGSTS.E [R45+0x12880], [R192.64], P1 ;  /* 0x12880000c02d7fae */ /* 0x0003e80008921844 */
[----:B------:R-:W4:Y:S04]  /*2d9f0*/  LDL.64 R42, [R1+0x3528] ;  /* 0x00352800012a7983 */ /* 0x000f280000100a00 */
[----:B------:R-:W4:Y:S04]  /*2da00*/  LDL.64 R40, [R1+0x3560] ;  /* 0x0035600001287983 */ /* 0x000f280000100a00 */
[----:B-1----:R-:W4:Y:S04]  /*2da10*/  LDL.64 R192, [R1+0x1aa0] ;  /* 0x001aa00001c07983 */ /* 0x002f280000100a00 */
[----:B------:R-:W4:Y:S04]  /*2da20*/  LDL.64 R4, [R1+0x3558] ;  /* 0x0035580001047983 */ /* 0x000f280000100a00 */
[----:B--2---:R1:W-:Y:S04]  /*2da30*/  LDGSTS.E [R45+0x13000], [R196.64], P6 ;  /* 0x13000000c42d7fae */ /* 0x0043e8000b121844 */
[----:B---3--:R2:W-:Y:S04]  /*2da40*/  LDGSTS.E [R45+0x13080], [R194.64], P1 ;  /* 0x13080000c22d7fae */ /* 0x0085e80008921844 */
[----:B------:R3:W-:Y:S04]  /*2da50*/  LDGSTS.E [R45+0x13800], [R198.64], P6 ;  /* 0x13800000c62d7fae */ /* 0x0007e8000b121844 */
[----:B-1----:R-:W4:Y:S04]  /*2da60*/  LDL.64 R196, [R1+0x1aa8] ;  /* 0x001aa80001c47983 */ /* 0x002f280000100a00 */
[----:B--2---:R-:W2:Y:S04]  /*2da70*/  LDL.64 R194, [R1+0x3418] ;  /* 0x0034180001c27983 */ /* 0x004ea80000100a00 */
[----:B---3--:R-:W3:Y:S04]  /*2da80*/  LDL.64 R198, [R1+0x3448] ;  /* 0x0034480001c67983 */ /* 0x008ee80000100a00 */
[----:B----4-:R1:W-:Y:S04]  /*2da90*/  LDGSTS.E [R45+0x13880], [R190.64], P1 ;  /* 0x13880000be2d7fae */ /* 0x0103e80008921844 */
[----:B-1----:R-:W4:Y:S04]  /*2daa0*/  LDL.64 R190, [R1+0x3478] ;  /* 0x0034780001be7983 */ /* 0x002f280000100a00 */
[----:B------:R1:W-:Y:S04]  /*2dab0*/  LDGSTS.E [R45+0x14000], [R6.64], P6 ;  /* 0x14000000062d7fae */ /* 0x0003e8000b121844 */
[----:B-1----:R-:W4:Y:S04]  /*2dac0*/  LDL.64 R6, [R1+0x34c8] ;  /* 0x0034c80001067983 */ /* 0x002f280000100a00 */
[----:B------:R1:W-:Y:S04]  /*2dad0*/  LDGSTS.E [R45+0x14080], [R206.64], P1 ;  /* 0x14080000ce2d7fae */ /* 0x0003e80008921844 */
[----:B------:R1:W-:Y:S04]  /*2dae0*/  LDGSTS.E [R45+0x14800], [R8.64], P6 ;  /* 0x14800000082d7fae */ /* 0x0003e8000b121844 */
[----:B-1----:R-:W4:Y:S04]  /*2daf0*/  LDL.64 R206, [R1+0x34f8] ;  /* 0x0034f80001ce7983 */ /* 0x002f280000100a00 */
[----:B------:R1:W-:Y:S04]  /*2db00*/  LDGSTS.E [R45+0x14880], [R250.64], P1 ;  /* 0x14880000fa2d7fae */ /* 0x0003e80008921844 */
[----:B------:R-:W4:Y:S04]  /*2db10*/  LDL.64 R8, [R1+0x35d0] ;  /* 0x0035d00001087983 */ /* 0x000f280000100a00 */
[----:B------:R1:W-:Y:S04]  /*2db20*/  LDGSTS.E [R45+0x15000], [R230.64], P6 ;  /* 0x15000000e62d7fae */ /* 0x0003e8000b121844 */
[----:B------:R1:W-:Y:S04]  /*2db30*/  LDGSTS.E [R45+0x15080], [R244.64], P1 ;  /* 0x15080000f42d7fae */ /* 0x0003e80008921844 */
[----:B-1----:R-:W4:Y:S04]  /*2db40*/  LDL.64 R250, [R1+0x3610] ;  /* 0x0036100001fa7983 */ /* 0x002f280000100a00 */
[----:B------:R-:W4:Y:S04]  /*2db50*/  LDL.64 R230, [R1+0x3608] ;  /* 0x0036080001e67983 */ /* 0x000f280000100a00 */
[----:B------:R-:W4:Y:S04]  /*2db60*/  LDL.64 R244, [R1+0x3620] ;  /* 0x0036200001f47983 */ /* 0x000f280000100a00 */
[----:B------:R1:W-:Y:S04]  /*2db70*/  LDGSTS.E [R45+0x15800], [R192.64], P6 ;  /* 0x15800000c02d7fae */ /* 0x0003e8000b121844 */
[----:B-1----:R-:W4:Y:S04]  /*2db80*/  LDL.64 R192, [R1+0x35c8] ;  /* 0x0035c80001c07983 */ /* 0x002f280000100a00 */
[----:B------:R1:W-:Y:S04]  /*2db90*/  LDGSTS.E [R45+0x15880], [R196.64], P1 ;  /* 0x15880000c42d7fae */ /* 0x0003e80008921844 */
[----:B------:R1:W-:Y:S04]  /*2dba0*/  LDGSTS.E [R45+0x16000], [R228.64], P6 ;  /* 0x16000000e42d7fae */ /* 0x0003e8000b121844 */
[----:B------:R1:W-:Y:S04]  /*2dbb0*/  LDGSTS.E [R45+0x16080], [R246.64], P1 ;  /* 0x16080000f62d7fae */ /* 0x0003e80008921844 */
[----:B------:R2:W-:Y:S04]  /*2dbc0*/  LDGSTS.E [R45+0x16800], [R234.64], P6 ;  /* 0x16800000ea2d7fae */ /* 0x0005e8000b121844 */
[----:B------:R2:W-:Y:S04]  /*2dbd0*/  LDGSTS.E [R45+0x16880], [R80.64], P1 ;  /* 0x16880000502d7fae */ /* 0x0005e80008921844 */
[----:B-1----:R-:W4:Y:S04]  /*2dbe0*/  LDL.64 R196, [R1+0x35e0] ;  /* 0x0035e00001c47983 */ /* 0x002f280000100a00 */
[----:B------:R1:W-:Y:S04]  /*2dbf0*/  LDGSTS.E [R45+0x17000], [R232.64], P6 ;  /* 0x17000000e82d7fae */ /* 0x0003e8000b121844 */
[----:B--2---:R2:W-:Y:S04]  /*2dc00*/  LDGSTS.E [R45+0x17080], [R194.64], P1 ;  /* 0x17080000c22d7fae */ /* 0x0045e80008921844 */
[----:B------:R1:W-:Y:S04]  /*2dc10*/  LDGSTS.E [R45+0x17800], [R82.64], P6 ;  /* 0x17800000522d7fae */ /* 0x0003e8000b121844 */
[----:B---3--:R3:W-:Y:S04]  /*2dc20*/  LDGSTS.E [R45+0x17880], [R198.64], P1 ;  /* 0x17880000c62d7fae */ /* 0x0087e80008921844 */
[----:B--2---:R-:W2:Y:S04]  /*2dc30*/  LDL.64 R194, [R1+0x35d8] ;  /* 0x0035d80001c27983 */ /* 0x004ea80000100a00 */
[----:B------:R1:W-:Y:S04]  /*2dc40*/  LDGSTS.E [R45+0x18000], [R238.64], P6 ;  /* 0x18000000ee2d7fae */ /* 0x0003e8000b121844 */
[----:B---3--:R-:W2:Y:S04]  /*2dc50*/  LDL.64 R198, [R1+0x35f0] ;  /* 0x0035f00001c67983 */ /* 0x008ea80000100a00 */
[----:B------:R-:W2:Y:S04]  /*2dc60*/  LDL.64 R228, [R1+0x3618] ;  /* 0x0036180001e47983 */ /* 0x000ea80000100a00 */
[----:B------:R-:W2:Y:S04]  /*2dc70*/  LDL.64 R246, [R1+0x3628] ;  /* 0x0036280001f67983 */ /* 0x000ea80000100a00 */
[----:B------:R-:W2:Y:S04]  /*2dc80*/  LDL.64 R234, [R1+0x3640] ;  /* 0x0036400001ea7983 */ /* 0x000ea80000100a00 */
[----:B------:R-:W2:Y:S04]  /*2dc90*/  LDL.64 R80, [R1+0x3638] ;  /* 0x0036380001507983 */ /* 0x000ea80000100a00 */
[----:B-1----:R-:W2:Y:S04]  /*2dca0*/  LDL.64 R232, [R1+0x3670] ;  /* 0x0036700001e87983 */ /* 0x002ea80000100a00 */
[----:B------:R-:W2:Y:S04]  /*2dcb0*/  LDL.64 R82, [R1+0x3658] ;  /* 0x0036580001527983 */ /* 0x000ea80000100a00 */
[----:B------:R-:W2:Y:S04]  /*2dcc0*/  LDL.64 R238, [R1+0x3648] ;  /* 0x0036480001ee7983 */ /* 0x000ea80000100a00 */
[----:B----4-:R1:W-:Y:S04]  /*2dcd0*/  LDGSTS.E [R45+0x18080], [R190.64], P1 ;  /* 0x18080000be2d7fae */ /* 0x0103e80008921844 */
[----:B------:R4:W-:Y:S04]  /*2dce0*/  LDGSTS.E [R45+0x18800], [R76.64], P6 ;  /* 0x188000004c2d7fae */ /* 0x0009e8000b121844 */
[----:B-1----:R-:W3:Y:S04]  /*2dcf0*/  LDL.64 R190, [R1+0x35e8] ;  /* 0x0035e80001be7983 */ /* 0x002ee80000100a00 */
[----:B------:R1:W-:Y:S04]  /*2dd00*/  LDGSTS.E [R45+0x18880], [R6.64], P1 ;  /* 0x18880000062d7fae */ /* 0x0003e80008921844 */
[----:B------:R4:W-:Y:S04]  /*2dd10*/  LDGSTS.E [R45+0x19000], [R236.64], P6 ;  /* 0x19000000ec2d7fae */ /* 0x0009e8000b121844 */
[----:B----4-:R-:W4:Y:S04]  /*2dd20*/  LDL.64 R76, [R1+0xa68] ;  /* 0x000a6800014c7983 */ /* 0x010f280000100a00 */
        /* <DEDUP_REMOVED lines=8> */
[----:B------:R-:W4:Y:S04]  /*2ddb0*/  LDL.64 R236, [R1+0xb38] ;  /* 0x000b380001ec7983 */ /* 0x000f280000100a00 */
[----:B------:R-:W4:Y:S04]  /*2ddc0*/  LDL.64 R78, [R1+0xbc8] ;  /* 0x000bc800014e7983 */ /* 0x000f280000100a00 */
[----:B-1----:R-:W4:Y:S04]  /*2ddd0*/  LDL.64 R8, [R1+0x3630] ;  /* 0x0036300001087983 */ /* 0x002f280000100a00 */
[----:B------:R-:W4:Y:S04]  /*2dde0*/  LDL.64 R42, [R1+0xc90] ;  /* 0x000c9000012a7983 */ /* 0x000f280000100a00 */
[----:B------:R-:W4:Y:S04]  /*2ddf0*/  LDL.64 R40, [R1+0xc98] ;  /* 0x000c980001287983 */ /* 0x000f280000100a00 */
[----:B------:R1:W-:Y:S04]  /*2de00*/  LDGSTS.E [R45+0x1a880], [R192.64], P1 ;  /* 0x1a880000c02d7fae */ /* 0x0003e80008921844 */
[----:B------:R-:W4:Y:S04]  /*2de10*/  LDL.64 R4, [R1+0xe88] ;  /* 0x000e880001047983 */ /* 0x000f280000100a00 */
[----:B-1----:R-:W4:Y:S04]  /*2de20*/  LDL.64 R192, [R1+0x3668] ;  /* 0x0036680001c07983 */ /* 0x002f280000100a00 */
[----:B------:R1:W-:Y:S04]  /*2de30*/  LDGSTS.E [R45+0x1b000], [R196.64], P6 ;  /* 0x1b000000c42d7fae */ /* 0x0003e8000b121844 */
[----:B-1----:R-:W4:Y:S04]  /*2de40*/  LDL.64 R196, [R1+0x3660] ;  /* 0x0036600001c47983 */ /* 0x002f280000100a00 */
[----:B--2---:R1:W-:Y:S04]  /*2de50*/  LDGSTS.E [R45+0x1b080], [R194.64], P1 ;  /* 0x1b080000c22d7fae */ /* 0x0043e80008921844 */
[----:B------:R2:W-:Y:S04]  /*2de60*/  LDGSTS.E [R45+0x1b800], [R198.64], P6 ;  /* 0x1b800000c62d7fae */ /* 0x0005e8000b121844 */
[----:B-1----:R-:W4:Y:S04]  /*2de70*/  LDL.64 R194, [R1+0x3650] ;  /* 0x0036500001c27983 */ /* 0x002f280000100a00 */
[----:B--2---:R-:W2:Y:S04]  /*2de80*/  LDL.64 R198, [R1+0xa60] ;  /* 0x000a600001c67983 */ /* 0x004ea80000100a00 */
[----:B---3--:R1:W-:Y:S04]  /*2de90*/  LDGSTS.E [R45+0x1b880], [R190.64], P1 ;  /* 0x1b880000be2d7fae */ /* 0x0083e80008921844 */
[----:B-1----:R-:W3:Y:S04]  /*2dea0*/  LDL.64 R190, [R1+0xb30] ;  /* 0x000b300001be7983 */ /* 0x002ee80000100a00 */
[----:B----4-:R1:W-:Y:S04]  /*2deb0*/  LDGSTS.E [R45+0x1c000], [R6.64], P6 ;  /* 0x1c000000062d7fae */ /* 0x0103e8000b121844 */
        /* <DEDUP_REMOVED lines=13> */
[----:B------:R1:W-:Y:S01]  /*2df90*/  LDGSTS.E [R45+0x1e880], [R192.64], P1 ;  /* 0x1e880000c02d7fae */ /* 0x0003e20008921844 */
[----:B------:R-:W-:-:S03]  /*2dfa0*/  LOP3.LUT R2, R2, 0x1f, RZ, 0xc0, !PT ;  /* 0x0000001f02027812 */ /* 0x000fc600078ec0ff */
[----:B------:R-:W4:Y:S04]  /*2dfb0*/  LDL.64 R250, [R1+0x19f0] ;  /* 0x0019f00001fa7983 */ /* 0x000f280000100a00 */
[----:B------:R-:W4:Y:S04]  /*2dfc0*/  LDL.64 R230, [R1+0x19f8] ;  /* 0x0019f80001e67983 */ /* 0x000f280000100a00 */
[----:B-1----:R-:W4:Y:S01]  /*2dfd0*/  LDL.64 R192, [R1+0x17c8] ;  /* 0x0017c80001c07983 */ /* 0x002f220000100a00 */
[----:B------:R-:W-:-:S03]  /*2dfe0*/  IMAD.SHL.U32 R2, R2, 0x4, RZ ;  /* 0x0000000402027824 */ /* 0x000fc600078e00ff */
[----:B------:R-:W4:Y:S04]  /*2dff0*/  LDL.64 R244, [R1+0x1a48] ;  /* 0x001a480001f47983 */ /* 0x000f280000100a00 */
[----:B------:R-:W4:Y:S04]  /*2e000*/  LDL.64 R228, [R1+0x1a60] ;  /* 0x001a600001e47983 */ /* 0x000f280000100a00 */
[----:B------:R-:W4:Y:S04]  /*2e010*/  LDL.64 R246, [R1+0x1a70] ;  /* 0x001a700001f67983 */ /* 0x000f280000100a00 */
[----:B------:R-:W4:Y:S04]  /*2e020*/  LDL.64 R234, [R1+0x31c0] ;  /* 0x0031c00001ea7983 */ /* 0x000f280000100a00 */
[----:B------:R1:W-:Y:S04]  /*2e030*/  LDGSTS.E [R45+0x1f000], [R196.64], P6 ;  /* 0x1f000000c42d7fae */ /* 0x0003e8000b121844 */
[----:B------:R1:W-:Y:S04]  /*2e040*/  LDGSTS.E [R45+0x1f080], [R82.64], P1 ;  /* 0x1f080000522d7fae */ /* 0x0003e80008921844 */
[----:B------:R-:W4:Y:S01]  /*2e050*/  LDL.64 R80, [R1+0x31b8] ;  /* 0x0031b80001507983 */ /* 0x000f220000100a00 */
[----:B-1----:R-:W-:-:S03]  /*2e060*/  LOP3.LUT R196, R2, 0x10, RZ, 0x3c, !PT ;  /* 0x0000001002c47812 */ /* 0x002fc600078e3cff */
[----:B------:R-:W4:Y:S04]  /*2e070*/  LDL.64 R232, [R1+0x31f8] ;  /* 0x0031f80001e87983 */ /* 0x000f280000100a00 */
[----:B------:R-:W4:Y:S04]  /*2e080*/  LDL.64 R82, [R1+0x3240] ;  /* 0x0032400001527983 */ /* 0x000f280000100a00 */
[----:B------:R1:W-:Y:S04]  /*2e090*/  LDGSTS.E [R45+0x1f800], [R194.64], P6 ;  /* 0x1f800000c22d7fae */ /* 0x0003e8000b121844 */
[----:B------:R1:W-:Y:S04]  /*2e0a0*/  LDGSTS.E [R45+0x1f880], [R238.64], P1 ;  /* 0x1f880000ee2d7fae */ /* 0x0003e80008921844 */
[----:B--2---:R2:W-:Y:S04]  /*2e0b0*/  LDGSTS.E [R196+0x10100], [R198.64], P6 ;  /* 0x10100000c6c47fae */ /* 0x0045e8000b121844 */
[----:B-1----:R-:W4:Y:S04]  /*2e0c0*/  LDL.64 R194, [R1+0x1890] ;  /* 0x0018900001c27983 */ /* 0x002f280000100a00 */
[----:B------:R1:W-:Y:S04]  /*2e0d0*/  LDGSTS.E [R196+0x10180], [R76.64], P1 ;  /* 0x101800004cc47fae */ /* 0x0003e80008921844 */
[----:B--2---:R-:W4:Y:S04]  /*2e0e0*/  LDL.64 R198, [R1+0x1898] ;  /* 0x0018980001c67983 */ /* 0x004f280000100a00 */
[----:B------:R-:W4:Y:S04]  /*2e0f0*/  LDL.64 R238, [R1+0x3280] ;  /* 0x0032800001ee7983 */ /* 0x000f280000100a00 */
[----:B-1----:R-:W4:Y:S04]  /*2e100*/  LDL.64 R76, [R1+0x32c0] ;  /* 0x0032c000014c7983 */ /* 0x002f280000100a00 */
[----:B---3--:R1:W-:Y:S04]  /*2e110*/  LDGSTS.E [R196+0x10900], [R190.64], P6 ;  /* 0x10900000bec47fae */ /* 0x0083e8000b121844 */
[----:B------:R3:W-:Y:S04]  /*2e120*/  LDGSTS.E [R196+0x10980], [R236.64], P1 ;  /* 0x10980000ecc47fae */ /* 0x0007e80008921844 */
        /* <DEDUP_REMOVED lines=8> */
[----:B---3--:R-:W3:Y:S04]  /*2e1b0*/  LDL.64 R236, [R1+0x3300] ;  /* 0x0033000001ec7983 */ /* 0x008ee80000100a00 */
[----:B----4-:R-:W4:Y:S04]  /*2e1c0*/  LDL.64 R78, [R1+0x3340] ;  /* 0x00334000014e7983 */ /* 0x010f280000100a00 */
[----:B-1----:R-:W3:Y:S04]  /*2e1d0*/  LDL.64 R206, [R1+0x1a40] ;  /* 0x001a400001ce7983 */ /* 0x002ee80000100a00 */
[----:B------:R1:W-:Y:S04]  /*2e1e0*/  LDGSTS.E [R196+0x12900], [R8.64], P6 ;  /* 0x1290000008c47fae */ /* 0x0003e8000b121844 */
[----:B------:R-:W4:Y:S04]  /*2e1f0*/  LDL.64 R42, [R1+0x3338] ;  /* 0x00333800012a7983 */ /* 0x000f280000100a00 */
[----:B------:R-:W4:Y:S04]  /*2e200*/  LDL.64 R40, [R1+0x3360] ;  /* 0x0033600001287983 */ /* 0x000f280000100a00 */
[----:B-1----:R-:W4:Y:S04]  /*2e210*/  LDL.64 R8, [R1+0x3200] ;  /* 0x0032000001087983 */ /* 0x002f280000100a00 */
[----:B------:R-:W4:Y:S04]  /*2e220*/  LDL.64 R4, [R1+0x3358] ;  /* 0x0033580001047983 */ /* 0x000f280000100a00 */
[----:B------:R1:W-:Y:S04]  /*2e230*/  LDGSTS.E [R196+0x12980], [R192.64], P1 ;  /* 0x12980000c0c47fae */ /* 0x0003e80008921844 */
[----:B-1----:R-:W4:Y:S04]  /*2e240*/  LDL.64 R192, [R1+0x3238] ;  /* 0x0032380001c07983 */ /* 0x002f280000100a00 */
[----:B------:R1:W-:Y:S04]  /*2e250*/  LDGSTS.E [R196+0x13100], [R194.64], P6 ;  /* 0x13100000c2c47fae */ /* 0x0003e8000b121844 */
[----:B------:R1:W-:Y:S04]  /*2e260*/  LDGSTS.E [R196+0x13180], [R198.64], P1 ;  /* 0x13180000c6c47fae */ /* 0x0003e80008921844 */
[----:B-1----:R-:W4:Y:S04]  /*2e270*/  LDL.64 R194, [R1+0x3278] ;  /* 0x0032780001c27983 */ /* 0x002f280000100a00 */
[----:B------:R-:W4:Y:S04]  /*2e280*/  LDL.64 R198, [R1+0x32b8] ;  /* 0x0032b80001c67983 */ /* 0x000f280000100a00 */
[----:B--2---:R1:W-:Y:S04]  /*2e290*/  LDGSTS.E [R196+0x13900], [R190.64], P6 ;  /* 0x13900000bec47fae */ /* 0x0043e8000b121844 */
[----:B-1----:R-:W2:Y:S04]  /*2e2a0*/  LDL.64 R190, [R1+0x32f8] ;  /* 0x0032f80001be7983 */ /* 0x002ea80000100a00 */
[----:B------:R1:W-:Y:S04]  /*2e2b0*/  LDGSTS.E [R196+0x13980], [R6.64], P1 ;  /* 0x1398000006c47fae */ /* 0x0003e80008921844 */
[----:B------:R1:W-:Y:S04]  /*2e2c0*/  LDGSTS.E [R196+0x14100], [R248.64], P6 ;  /* 0x14100000f8c47fae */ /* 0x0003e8000b121844 */
[----:B------:R1:W-:Y:S04]  /*2e2d0*/  LDGSTS.E [R196+0x14180], [R224.64], P1 ;  /* 0x14180000e0c47fae */ /* 0x0003e80008921844 */
[----:B------:R3:W-:Y:S04]  /*2e2e0*/  LDGSTS.E [R196+0x14900], [R250.64], P6 ;  /* 0x14900000fac47fae */ /* 0x0007e8000b121844 */
[----:B------:R4:W-:Y:S04]  /*2e2f0*/  LDGSTS.E [R196+0x14980], [R230.64], P1 ;  /* 0x14980000e6c47fae */ /* 0x0009e80008921844 */
[----:B-1----:R-:W2:Y:S04]  /*2e300*/  LDL.64 R6, [R1+0x33e0] ;  /* 0x0033e00001067983 */ /* 0x002ea80000100a00 */
[----:B---3--:R1:W-:Y:S04]  /*2e310*/  LDGSTS.E [R196+0x15100], [R206.64], P6 ;  /* 0x15100000cec47fae */ /* 0x0083e8000b121844 */
[----:B------:R3:W-:Y:S04]  /*2e320*/  LDGSTS.E [R196+0x15180], [R244.64], P1 ;  /* 0x15180000f4c47fae */ /* 0x0007e80008921844 */
[----:B------:R3:W-:Y:S04]  /*2e330*/  LDGSTS.E [R196+0x15900], [R228.64], P6 ;  /* 0x15900000e4c47fae */ /* 0x0007e8000b121844 */
[----:B-1----:R-:W2:Y:S04]  /*2e340*/  LDL.64 R206, [R1+0x33d8] ;  /* 0x0033d80001ce7983 */ /* 0x002ea80000100a00 */
[----:B------:R1:W-:Y:S04]  /*2e350*/  LDGSTS.E [R196+0x15980], [R246.64], P1 ;  /* 0x15980000f6c47fae */ /* 0x0003e80008921844 */
[----:B------:R1:W-:Y:S04]  /*2e360*/  LDGSTS.E [R196+0x16100], [R234.64], P6 ;  /* 0x16100000eac47fae */ /* 0x0003e8000b121844 */
[----:B------:R1:W-:Y:S04]  /*2e370*/  LDGSTS.E [R196+0x16180], [R80.64], P1 ;  /* 0x1618000050c47fae */ /* 0x0003e80008921844 */
[----:B----4-:R4:W-:Y:S04]  /*2e380*/  LDGSTS.E [R196+0x16900], [R8.64], P6 ;  /* 0x1690000008c47fae */ /* 0x0109e8000b121844 */
[----:B------:R1:W-:Y:S04]  /*2e390*/  LDGSTS.E [R196+0x16980], [R232.64], P1 ;  /* 0x16980000e8c47fae */ /* 0x0003e80008921844 */
[----:B------:R1:W-:Y:S04]  /*2e3a0*/  LDGSTS.E [R196+0x17100], [R82.64], P6 ;  /* 0x1710000052c47fae */ /* 0x0003e8000b121844 */
[----:B----4-:R-:W4:Y:S04]  /*2e3b0*/  LDL.64 R8, [R1+0x3410] ;  /* 0x0034100001087983 */ /* 0x010f280000100a00 */
[----:B------:R1:W-:Y:S04]  /*2e3c0*/  LDGSTS.E [R196+0x17180], [R192.64], P1 ;  /* 0x17180000c0c47fae */ /* 0x0003e80008921844 */
[----:B------:R3:W-:Y:S04]  /*2e3d0*/  LDGSTS.E [R196+0x17900], [R238.64], P6 ;  /* 0x17900000eec47fae */ /* 0x0007e8000b121844 */
[----:B------:R-:W4:Y:S04]  /*2e3e0*/  LDL.64 R248, [R1+0x3468] ;  /* 0x0034680001f87983 */ /* 0x000f280000100a00 */
[----:B-1----:R-:W4:Y:S04]  /*2e3f0*/  LDL.64 R192, [R1+0x3408] ;  /* 0x0034080001c07983 */ /* 0x002f280000100a00 */
[----:B------:R-:W4:Y:S04]  /*2e400*/  LDL.64 R224, [R1+0x34a0] ;  /* 0x0034a00001e07983 */ /* 0x000f280000100a00 */
[----:B------:R-:W4:Y:S04]  /*2e410*/  LDL.64 R250, [R1+0x3498] ;  /* 0x0034980001fa7983 */ /* 0x000f280000100a00 */
[----:B------:R-:W4:Y:S04]  /*2e420*/  LDL.64 R230, [R1+0x34c0] ;  /* 0x0034c00001e67983 */ /* 0x000f280000100a00 */
[----:B---3--:R-:W4:Y:S04]  /*2e430*/  LDL.64 R244, [R1+0x34b8] ;  /* 0x0034b80001f47983 */ /* 0x008f280000100a00 */
[----:B------:R-:W4:Y:S04]  /*2e440*/  LDL.64 R228, [R1+0x34f0] ;  /* 0x0034f00001e47983 */ /* 0x000f280000100a00 */
[----:B------:R-:W4:Y:S04]  /*2e450*/  LDL.64 R246, [R1+0x34e8] ;  /* 0x0034e80001f67983 */ /* 0x000f280000100a00 */
[----:B------:R-:W4:Y:S04]  /*2e460*/  LDL.64 R234, [R1+0x3520] ;  /* 0x0035200001ea7983 */ /* 0x000f280000100a00 */
[----:B------:R-:W4:Y:S04]  /*2e470*/  LDL.64 R80, [R1+0x3518] ;  /* 0x0035180001507983 */ /* 0x000f280000100a00 */
[----:B------:R-:W4:Y:S04]  /*2e480*/  LDL.64 R232, [R1+0x3550] ;  /* 0x0035500001e87983 */ /* 0x000f280000100a00 */
        /* <DEDUP_REMOVED lines=8> */
[----:B------:R-:W4:Y:S04]  /*2e510*/  LDL.64 R76, [R1+0x35b0] ;  /* 0x0035b000014c7983 */ /* 0x000f280000100a00 */
[----:B-1----:R-:W4:Y:S04]  /*2e520*/  LDL.64 R236, [R1+0x35a8] ;  /* 0x0035a80001ec7983 */ /* 0x002f280000100a00 */
[----:B--2---:R1:W-:Y:S04]  /*2e530*/  LDGSTS.E [R196+0x18980], [R190.64], P1 ;  /* 0x18980000bec47fae */ /* 0x0043e80008921844 */
[----:B------:R2:W-:Y:S04]  /*2e540*/  LDGSTS.E [R196+0x19100], [R78.64], P6 ;  /* 0x191000004ec47fae */ /* 0x0005e8000b121844 */
[----:B------:R2:W-:Y:S04]  /*2e550*/  LDGSTS.E [R196+0x19180], [R42.64], P1 ;  /* 0x191800002ac47fae */ /* 0x0005e80008921844 */
[----:B-1----:R-:W3:Y:S04]  /*2e560*/  LDL.64 R190, [R1+0x3470] ;  /* 0x0034700001be7983 */ /* 0x002ee80000100a00 */
[----:B------:R1:W-:Y:S04]  /*2e570*/  LDGSTS.E [R196+0x19900], [R40.64], P6 ;  /* 0x1990000028c47fae */ /* 0x0003e8000b121844 */
[----:B------:R1:W-:Y:S04]  /*2e580*/  LDGSTS.E [R196+0x19980], [R4.64], P1 ;  /* 0x1998000004c47fae */ /* 0x0003e80008921844 */
[----:B------:R1:W-:Y:S04]  /*2e590*/  LDGSTS.E [R196+0x1a100], [R6.64], P6 ;  /* 0x1a10000006c47fae */ /* 0x0003e8000b121844 */
[----:B--2---:R-:W2:Y:S04]  /*2e5a0*/  LDL.64 R78, [R1+0x3598] ;  /* 0x00359800014e7983 */ /* 0x004ea80000100a00 */
[----:B------:R-:W2:Y:S04]  /*2e5b0*/  LDL.64 R42, [R1+0xa78] ;  /* 0x000a7800012a7983 */ /* 0x000ea80000100a00 */
[----:B-1----:R-:W2:Y:S04]  /*2e5c0*/  LDL.64 R40, [R1+0xb48] ;  /* 0x000b480001287983 */ /* 0x002ea80000100a00 */
[----:B------:R1:W-:Y:S04]  /*2e5d0*/  LDGSTS.E [R196+0x1a180], [R206.64], P1 ;  /* 0x1a180000cec47fae */ /* 0x0003e80008921844 */
[----:B------:R-:W2:Y:S04]  /*2e5e0*/  LDL.64 R4, [R1+0xbd0] ;  /* 0x000bd00001047983 */ /* 0x000ea80000100a00 */
[----:B------:R-:W2:Y:S04]  /*2e5f0*/  LDL.64 R6, [R1+0xbd8] ;  /* 0x000bd80001067983 */ /* 0x000ea80000100a00 */
[----:B-1----:R-:W2:Y:S04]  /*2e600*/  LDL.64 R206, [R1+0x3548] ;  /* 0x0035480001ce7983 */ /* 0x002ea80000100a00 */
[----:B----4-:R1:W-:Y:S04]  /*2e610*/  LDGSTS.E [R196+0x1a900], [R8.64], P6 ;  /* 0x1a90000008c47fae */ /* 0x0103e8000b121844 */
[----:B-1----:R-:W3:Y:S04]  /*2e620*/  LDL.64 R8, [R1+0xcd0] ;  /* 0x000cd00001087983 */ /* 0x002ee80000100a00 */
[----:B------:R1:W-:Y:S04]  /*2e630*/  LDGSTS.E [R196+0x1a980], [R192.64], P1 ;  /* 0x1a980000c0c47fae */ /* 0x0003e80008921844 */
[----:B-1----:R-:W3:Y:S04]  /*2e640*/  LDL.64 R192, [R1+0x35a0] ;  /* 0x0035a00001c07983 */ /* 0x002ee80000100a00 */
[----:B------:R1:W-:Y:S04]  /*2e650*/  LDGSTS.E [R196+0x1b100], [R194.64], P6 ;  /* 0x1b100000c2c47fae */ /* 0x0003e8000b121844 */
[----:B------:R1:W-:Y:S04]  /*2e660*/  LDGSTS.E [R196+0x1b180], [R198.64], P1 ;  /* 0x1b180000c6c47fae */ /* 0x0003e80008921844 */
[----:B-1----:R-:W3:Y:S04]  /*2e670*/  LDL.64 R194, [R1+0xa70] ;  /* 0x000a700001c27983 */ /* 0x002ee80000100a00 */
[----:B------:R-:W3:Y:S04]  /*2e680*/  LDL.64 R198, [R1+0xb40] ;  /* 0x000b400001c67983 */ /* 0x000ee80000100a00 */
[----:B---3--:R1:W-:Y:S04]  /*2e690*/  LDGSTS.E [R196+0x1b900], [R190.64], P6 ;  /* 0x1b900000bec47fae */ /* 0x0083e8000b121844 */
        /* <DEDUP_REMOVED lines=11> */
[----:B--2---:R2:W-:Y:S04]  /*2e750*/  LDGSTS.E [R196+0x1e180], [R206.64], P1 ;  /* 0x1e180000cec47fae */ /* 0x0045e80008921844 */
[----:B------:R-:W1:Y:S04]  /*2e760*/  S2R R2, SR_TID.X ;  /* 0x0000000000027919 */ /* 0x000e680000002100 */
[----:B------:R1:W-:Y:S04]  /*2e770*/  LDGSTS.E [R196+0x1e900], [R82.64], P6 ;  /* 0x1e90000052c47fae */ /* 0x0003e8000b121844 */
[----:B--2---:R-:W2:Y:S04]  /*2e780*/  LDL.64 R206, [R1+0x16e0] ;  /* 0x0016e00001ce7983 */ /* 0x004ea80000100a00 */
[----:B------:R1:W-:Y:S04]  /*2e790*/  LDGSTS.E [R196+0x1e980], [R238.64], P1 ;  /* 0x1e980000eec47fae */ /* 0x0003e80008921844 */
[----:B------:R3:W-:Y:S04]  /*2e7a0*/  LDGSTS.E [R196+0x1f100], [R76.64], P6 ;  /* 0x1f1000004cc47fae */ /* 0x0007e8000b121844 */
[----:B------:R3:W-:Y:S01]  /*2e7b0*/  LDGSTS.E [R196+0x1f180], [R236.64], P1 ;  /* 0x1f180000ecc47fae */ /* 0x0007e20008921844 */
[----:B-1----:R-:W-:-:S03]  /*2e7c0*/  LOP3.LUT R2, R2, 0x1f, RZ, 0xc0, !PT ;  /* 0x0000001f02027812 */ /* 0x002fc600078ec0ff */
[----:B---3--:R-:W3:Y:S02]  /*2e7d0*/  LDL.64 R248, [R1+0x1910] ;  /* 0x0019100001f87983 */ /* 0x008ee40000100a00 */
[----:B------:R-:W-:Y:S02]  /*2e7e0*/  IMAD.SHL.U32 R197, R2, 0x4, RZ ;  /* 0x0000000402c57824 */ /* 0x000fe400078e00ff */
[----:B------:R-:W3:Y:S04]  /*2e7f0*/  LDL.64 R224, [R1+0x1918] ;  /* 0x0019180001e07983 */ /* 0x000ee80000100a00 */
[----:B------:R1:W-:Y:S01]  /*2e800*/  LDGSTS.E [R196+0x1f900], [R192.64], P6 ;  /* 0x1f900000c0c47fae */ /* 0x0003e2000b121844 */
[----:B------:R-:W-:-:S03]  /*2e810*/  LOP3.LUT R2, R197, 0x20, RZ, 0x3c, !PT ;  /* 0x00000020c5027812 */ /* 0x000fc600078e3cff */
[----:B------:R1:W-:Y:S04]  /*2e820*/  LDGSTS.E [R196+0x1f980], [R78.64], P1 ;  /* 0x1f9800004ec47fae */ /* 0x0003e80008921844 */
        /* <DEDUP_REMOVED lines=13> */
[----:B------:R1:W-:Y:S04]  /*2e900*/  LDGSTS.E [R2+0x10a00], [R198.64], P6 ;  /* 0x10a00000c6027fae */ /* 0x0003e8000b121844 */
[----:B-1----:R-:W3:Y:S04]  /*2e910*/  LDL.64 R194, [R1+0x17d8] ;  /* 0x0017d80001c27983 */ /* 0x002ee80000100a00 */
[----:B------:R1:W-:Y:S04]  /*2e920*/  LDGSTS.E [R2+0x10a80], [R40.64], P1 ;  /* 0x10a8000028027fae */ /* 0x0003e80008921844 */
[----:B------:R-:W3:Y:S04]  /*2e930*/  LDL.64 R198, [R1+0x17f0] ;  /* 0x0017f00001c67983 */ /* 0x000ee80000100a00 */
[----:B------:R1:W-:Y:S04]  /*2e940*/  LDGSTS.E [R2+0x11200], [R4.64], P6 ;  /* 0x1120000004027fae */ /* 0x0003e8000b121844 */
[----:B------:R1:W-:Y:S04]  /*2e950*/  LDGSTS.E [R2+0x11280], [R6.64], P1 ;  /* 0x1128000006027fae */ /* 0x0003e80008921844 */
[----:B------:R1:W-:Y:S04]  /*2e960*/  LDGSTS.E [R2+0x11a00], [R8.64], P6 ;  /* 0x11a0000008027fae */ /* 0x0003e8000b121844 */
        /* <DEDUP_REMOVED lines=8> */
[----:B----4-:R1:W-:Y:S04]  /*2e9f0*/  LDGSTS.E [R2+0x11a80], [R190.64], P1 ;  /* 0x11a80000be027fae */ /* 0x0103e80008921844 */
[----:B-1----:R-:W4:Y:S04]  /*2ea00*/  LDL.64 R190, [R1+0x1a88] ;  /* 0x001a880001be7983 */ /* 0x002f280000100a00 */
[----:B--2---:R1:W-:Y:S04]  /*2ea10*/  LDGSTS.E [R2+0x12200], [R206.64], P6 ;  /* 0x12200000ce027fae */ /* 0x0043e8000b121844 */
[----:B-1----:R-:W2:Y:S04]  /*2ea20*/  LDL.64 R206, [R1+0x3228] ;  /* 0x0032280001ce7983 */ /* 0x002ea80000100a00 */
[----:B---3--:R1:W-:Y:S04]  /*2ea30*/  LDGSTS.E [R2+0x12280], [R192.64], P1 ;  /* 0x12280000c0027fae */ /* 0x0083e80008921844 */
[----:B-1----:R-:W3:Y:S04]  /*2ea40*/  LDL.64 R192, [R1+0x3268] ;  /* 0x0032680001c07983 */ /* 0x002ee80000100a00 */
        /* <DEDUP_REMOVED lines=28> */
[----:B------:R1:W-:Y:S04]  /*2ec10*/  LDGSTS.E [R2+0x16280], [R82.64], P1 ;  /* 0x1628000052027fae */ /* 0x0003e80008921844 */
[----:B------:R1:W-:Y:S04]  /*2ec20*/  LDGSTS.E [R2+0x16a00], [R238.64], P6 ;  /* 0x16a00000ee027fae */ /* 0x0003e8000b121844 */
[----:B------:R2:W-:Y:S04]  /*2ec30*/  LDGSTS.E [R2+0x16a80], [R76.64], P1 ;  /* 0x16a800004c027fae */ /* 0x0005e80008921844 */
[----:B------:R2:W-:Y:S04]  /*2ec40*/  LDGSTS.E [R2+0x17200], [R236.64], P6 ;  /* 0x17200000ec027fae */ /* 0x0005e8000b121844 */
[----:B-1----:R-:W3:Y:S04]  /*2ec50*/  LDL.64 R190, [R1+0x3348] ;  /* 0x0033480001be7983 */ /* 0x002ee80000100a00 */
[----:B----4-:R-:W4:Y:S04]  /*2ec60*/  LDL.64 R232, [R1+0x3508] ;  /* 0x0035080001e87983 */ /* 0x010f280000100a00 */
[----:B------:R-:W4:Y:S04]  /*2ec70*/  LDL.64 R82, [R1+0x3540] ;  /* 0x0035400001527983 */ /* 0x000f280000100a00 */
[----:B--2---:R1:W-:Y:S04]  /*2ec80*/  LDGSTS.E [R2+0x17280], [R206.64], P1 ;  /* 0x17280000ce027fae */ /* 0x0043e80008921844 */
[----:B------:R2:W-:Y:S04]  /*2ec90*/  LDGSTS.E [R2+0x17a00], [R78.64], P6 ;  /* 0x17a000004e027fae */ /* 0x0005e8000b121844 */
[----:B------:R-:W4:Y:S04]  /*2eca0*/  LDL.64 R238, [R1+0x3538] ;  /* 0x0035380001ee7983 */ /* 0x000f280000100a00 */
[----:B-1----:R-:W4:Y:S04]  /*2ecb0*/  LDL.64 R206, [R1+0x33d0] ;  /* 0x0033d00001ce7983 */ /* 0x002f280000100a00 */
[----:B------:R-:W4:Y:S04]  /*2ecc0*/  LDL.64 R76, [R1+0x3590] ;  /* 0x00359000014c7983 */ /* 0x000f280000100a00 */
[----:B------:R-:W4:Y:S04]  /*2ecd0*/  LDL.64 R236, [R1+0x3588] ;  /* 0x0035880001ec7983 */ /* 0x000f280000100a00 */
[----:B--2---:R-:W2:Y:S04]  /*2ece0*/  LDL.64 R78, [R1+0x3580] ;  /* 0x00358000014e7983 */ /* 0x004ea80000100a00 */
[----:B---3--:R1:W-:Y:S04]  /*2ecf0*/  LDGSTS.E [R2+0x17a80], [R192.64], P1 ;  /* 0x17a80000c0027fae */ /* 0x0083e80008921844 */
[----:B------:R3:W-:Y:S04]  /*2ed00*/  LDGSTS.E [R2+0x18200], [R42.64], P6 ;  /* 0x182000002a027fae */ /* 0x0007e8000b121844 */
        /* <DEDUP_REMOVED lines=14> */
[----:B------:R1:W-:Y:S04]  /*2edf0*/  LDGSTS.E [R2+0x19a80], [R190.64], P1 ;  /* 0x19a80000be027fae */ /* 0x0003e80008921844 */
[----:B-1----:R-:W3:Y:S04]  /*2ee00*/  LDL.64 R190, [R1+0xbe0] ;  /* 0x000be00001be7983 */ /* 0x002ee80000100a00 */
[----:B----4-:R1:W-:Y:S04]  /*2ee10*/  LDGSTS.E [R2+0x1a200], [R206.64], P6 ;  /* 0x1a200000ce027fae */ /* 0x0103e8000b121844 */
[----:B-1----:R-:W4:Y:S04]  /*2ee20*/  LDL.64 R206, [R1+0x3570] ;  /* 0x0035700001ce7983 */ /* 0x002f280000100a00 */
[----:B--2---:R1:W-:Y:S04]  /*2ee30*/  LDGSTS.E [R2+0x1a280], [R192.64], P1 ;  /* 0x1a280000c0027fae */ /* 0x0043e80008921844 */
[----:B-1----:R-:W2:Y:S04]  /*2ee40*/  LDL.64 R192, [R1+0xa80] ;  /* 0x000a800001c07983 */ /* 0x002ea80000100a00 */
        /* <DEDUP_REMOVED lines=21> */
[----:B------:R1:W-:Y:S01]  /*2efa0*/  LDGSTS.E [R2+0x1f280], [R42.64], P1 ;  /* 0x1f2800002a027fae */ /* 0x0003e20008921844 */
[----:B------:R-:W-:-:S03]  /*2efb0*/  LOP3.LUT R196, R197, 0x30, RZ, 0x3c, !PT ;  /* 0x00000030c5c47812 */ /* 0x000fc600078e3cff */
        /* <DEDUP_REMOVED lines=17> */
[----:B------:R-:W3:Y:S04]  /*2f0d0*/  LDL.64 R42, [R1+0x1cf0] ;  /* 0x001cf000012a7983 */ /* 0x000ee80000100a00 */
[----:B----4-:R1:W-:Y:S04]  /*2f0e0*/  LDGSTS.E [R2+0x1fa00], [R206.64], P6 ;  /* 0x1fa00000ce027fae */ /* 0x0103e8000b121844 */
[----:B------:R4:W-:Y:S04]  /*2f0f0*/  LDGSTS.E [R2+0x1fa80], [R40.64], P1 ;  /* 0x1fa8000028027fae */ /* 0x0009e80008921844 */
[----:B-1----:R-:W3:Y:S04]  /*2f100*/  LDL.64 R206, [R1+0xce8] ;  /* 0x000ce80001ce7983 */ /* 0x002ee80000100a00 */
[----:B----4-:R-:W4:Y:S04]  /*2f110*/  LDL.64 R40, [R1+0x1d10] ;  /* 0x001d100001287983 */ /* 0x010f280000100a00 */
[----:B--2---:R1:W-:Y:S04]  /*2f120*/  LDGSTS.E [R196+0x10300], [R192.64], P6 ;  /* 0x10300000c0c47fae */ /* 0x0043e8000b121844 */
[----:B------:R2:W-:Y:S04]  /*2f130*/  LDGSTS.E [R196+0x10380], [R4.64], P1 ;  /* 0x1038000004c47fae */ /* 0x0005e80008921844 */
[----:B------:R2:W-:Y:S04]  /*2f140*/  LDGSTS.E [R196+0x10b00], [R6.64], P6 ;  /* 0x10b0000006c47fae */ /* 0x0005e8000b121844 */
[----:B-1----:R-:W4:Y:S04]  /*2f150*/  LDL.64 R192, [R1+0xdf0] ;  /* 0x000df00001c07983 */ /* 0x002f280000100a00 */
[----:B------:R1:W-:Y:S04]  /*2f160*/  LDGSTS.E [R196+0x10b80], [R8.64], P1 ;  /* 0x10b8000008c47fae */ /* 0x0003e80008921844 */
[----:B---3--:R3:W-:Y:S04]  /*2f170*/  LDGSTS.E [R196+0x11300], [R190.64], P6 ;  /* 0x11300000bec47fae */ /* 0x0087e8000b121844 */
[----:B--2---:R-:W2:Y:S04]  /*2f180*/  LDL.64 R4, [R1+0x1d30] ;  /* 0x001d300001047983 */ /* 0x004ea80000100a00 */
[----:B------:R-:W2:Y:S04]  /*2f190*/  LDL.64 R6, [R1+0x1d28] ;  /* 0x001d280001067983 */ /* 0x000ea80000100a00 */
[----:B-1----:R-:W2:Y:S04]  /*2f1a0*/  LDL.64 R8, [R1+0x1d50] ;  /* 0x001d500001087983 */ /* 0x002ea80000100a00 */
[----:B---3--:R-:W2:Y:S04]  /*2f1b0*/  LDL.64 R190, [R1+0x1d48] ;  /* 0x001d480001be7983 */ /* 0x008ea80000100a00 */
[----:B------:R1:W-:Y:S04]  /*2f1c0*/  LDGSTS.E [R196+0x11380], [R194.64], P1 ;  /* 0x11380000c2c47fae */ /* 0x0003e80008921844 */
[----:B-1----:R-:W2:Y:S04]  /*2f1d0*/  LDL.64 R194, [R1+0x19b8] ;  /* 0x0019b80001c27983 */ /* 0x002ea80000100a00 */
[----:B------:R1:W-:Y:S04]  /*2f1e0*/  LDGSTS.E [R196+0x11b00], [R198.64], P6 ;  /* 0x11b00000c6c47fae */ /* 0x0003e8000b121844 */
[----:B-1----:R-:W2:Y:S04]  /*2f1f0*/  LDL.64 R198, [R1+0x1ce8] ;  /* 0x001ce80001c67983 */ /* 0x002ea80000100a00 */
[----:B------:R1:W-:Y:S04]  /*2f200*/  LDGSTS.E [R196+0x11b80], [R206.64], P1 ;  /* 0x11b80000cec47fae */ /* 0x0003e80008921844 */
[----:B-1----:R-:W3:Y:S04]  /*2f210*/  LDL.64 R206, [R1+0x1d08] ;  /* 0x001d080001ce7983 */ /* 0x002ee80000100a00 */
        /* <DEDUP_REMOVED lines=13> */
[----:B----4-:R-:W4:Y:S04]  /*2f2f0*/  LDL.64 R36, [R1+0x3110] ;  /* 0x0031100001247983 */ /* 0x010f280000100a00 */
        /* <DEDUP_REMOVED lines=23> */
[----:B--2---:R-:W2:Y:S04]  /*2f470*/  LDL.64 R80, [R1+0x3258] ;  /* 0x0032580001507983 */ /* 0x004ea80000100a00 */
        /* <DEDUP_REMOVED lines=20> */
[----:B----4-:R1:W-:Y:S04]  /*2f5c0*/  LDGSTS.E [R196+0x19380], [R194.64], P1 ;  /* 0x19380000c2c47fae */ /* 0x0103e80008921844 */
[----:B-1----:R-:W2:Y:S04]  /*2f5d0*/  LDL.64 R194, [R1+0xb70] ;  /* 0x000b700001c27983 */ /* 0x002ea80000100a00 */
[----:B------:R1:W-:Y:S04]  /*2f5e0*/  LDGSTS.E [R196+0x19b00], [R198.64], P6 ;  /* 0x19b00000c6c47fae */ /* 0x0003e8000b121844 */
[----:B-1----:R-:W2:Y:S04]  /*2f5f0*/  LDL.64 R198, [R1+0x33a0] ;  /* 0x0033a00001c67983 */ /* 0x002ea80000100a00 */
[----:B--2---:R1:W-:Y:S04]  /*2f600*/  LDGSTS.E [R196+0x19b80], [R206.64], P1 ;  /* 0x19b80000cec47fae */ /* 0x0043e80008921844 */
        /* <DEDUP_REMOVED lines=9> */
[----:B------:R-:W1:Y:S04]  /*2f6a0*/  S2R R2, SR_TID.X ;  /* 0x0000000000027919 */ /* 0x000e680000002100 */
        /* <DEDUP_REMOVED lines=14> */
[----:B--2---:R-:W2:Y:S04]  /*2f790*/  LDL.64 R36, [R1+0xd38] ;  /* 0x000d380001247983 */ /* 0x004ea80000100a00 */
[----:B------:R-:W2:Y:S01]  /*2f7a0*/  LDL.64 R86, [R1+0xe00] ;  /* 0x000e000001567983 */ /* 0x000ea20000100a00 */
[----:B-1----:R-:W-:-:S03]  /*2f7b0*/  LOP3.LUT R2, R2, 0x1f, RZ, 0xc0, !PT ;  /* 0x0000001f02027812 */ /* 0x002fc600078ec0ff */
[----:B------:R-:W2:Y:S04]  /*2f7c0*/  LDL.64 R226, [R1+0xe08] ;  /* 0x000e080001e27983 */ /* 0x000ea80000100a00 */
[----:B------:R-:W2:Y:S04]  /*2f7d0*/  LDL.64 R248, [R1+0x1738] ;  /* 0x0017380001f87983 */ /* 0x000ea80000100a00 */
[----:B------:R-:W2:Y:S04]  /*2f7e0*/  LDL.64 R224, [R1+0x1748] ;  /* 0x0017480001e07983 */ /* 0x000ea80000100a00 */
[----:B------:R-:W2:Y:S01]  /*2f7f0*/  LDL.64 R250, [R1+0x1798] ;  /* 0x0017980001fa7983 */ /* 0x000ea20000100a00 */
[----:B------:R-:W-:-:S03]  /*2f800*/  SHF.L.U32 R2, R2, 0x2, RZ ;  /* 0x0000000202027819 */ /* 0x000fc600000006ff */
[----:B------:R-:W2:Y:S04]  /*2f810*/  LDL.64 R230, [R1+0x17a0] ;  /* 0x0017a00001e67983 */ /* 0x000ea80000100a00 */
[----:B------:R-:W2:Y:S04]  /*2f820*/  LDL.64 R244, [R1+0x1840] ;  /* 0x0018400001f47983 */ /* 0x000ea80000100a00 */
[----:B------:R-:W2:Y:S04]  /*2f830*/  LDL.64 R228, [R1+0x1860] ;  /* 0x0018600001e47983 */ /* 0x000ea80000100a00 */
[----:B------:R-:W2:Y:S04]  /*2f840*/  LDL.64 R246, [R1+0x18f0] ;  /* 0x0018f00001f67983 */ /* 0x000ea80000100a00 */
[----:B------:R-:W2:Y:S04]  /*2f850*/  LDL.64 R234, [R1+0x18f8] ;  /* 0x0018f80001ea7983 */ /* 0x000ea80000100a00 */
[----:B------:R1:W-:Y:S01]  /*2f860*/  LDGSTS.E [R196+0x1fb00], [R198.64], P6 ;  /* 0x1fb00000c6c47fae */ /* 0x0003e2000b121844 */
[----:B------:R-:W-:-:S03]  /*2f870*/  LOP3.LUT R197, R2, 0x40, RZ, 0x3c, !PT ;  /* 0x0000004002c57812 */ /* 0x000fc600078e3cff */
[----:B------:R-:W2:Y:S04]  /*2f880*/  LDL.64 R80, [R1+0x1960] ;  /* 0x0019600001507983 */ /* 0x000ea80000100a00 */
[----:B------:R-:W2:Y:S04]  /*2f890*/  LDL.64 R232, [R1+0x1970] ;  /* 0x0019700001e87983 */ /* 0x000ea80000100a00 */
[----:B-1----:R-:W2:Y:S04]  /*2f8a0*/  LDL.64 R198, [R1+0xbf0] ;  /* 0x000bf00001c67983 */ /* 0x002ea80000100a00 */
[----:B------:R-:W2:Y:S04]  /*2f8b0*/  LDL.64 R82, [R1+0x19d0] ;  /* 0x0019d00001527983 */ /* 0x000ea80000100a00 */
[----:B------:R-:W2:Y:S04]  /*2f8c0*/  LDL.64 R238, [R1+0x19e0] ;  /* 0x0019e00001ee7983 */ /* 0x000ea80000100a00 */
[----:B------:R-:W2:Y:S04]  /*2f8d0*/  LDL.64 R76, [R1+0x1a30] ;  /* 0x001a3000014c7983 */ /* 0x000ea80000100a00 */
[----:B------:R-:W2:Y:S04]  /*2f8e0*/  LDL.64 R236, [R1+0x1a38] ;  /* 0x001a380001ec7983 */ /* 0x000ea80000100a00 */
[----:B------:R1:W-:Y:S04]  /*2f8f0*/  LDGSTS.E [R196+0x1fb80], [R8.64], P1 ;  /* 0x1fb8000008c47fae */ /* 0x0003e80008921844 */
[----:B------:R-:W2:Y:S04]  /*2f900*/  LDL.64 R78, [R1+0x1ca0] ;  /* 0x001ca000014e7983 */ /* 0x000ea80000100a00 */
[----:B------:R1:W-:Y:S04]  /*2f910*/  LDGSTS.E [R197+0x10400], [R190.64], P6 ;  /* 0x10400000bec57fae */ /* 0x0003e8000b121844 */
[----:B------:R-:W2:Y:S04]  /*2f920*/  LDL.64 R42, [R1+0x1c98] ;  /* 0x001c9800012a7983 */ /* 0x000ea80000100a00 */
[----:B------:R1:W-:Y:S04]  /*2f930*/  LDGSTS.E [R197+0x10480], [R192.64], P1 ;  /* 0x10480000c0c57fae */ /* 0x0003e80008921844 */
[----:B------:R-:W2:Y:S04]  /*2f940*/  LDL.64 R40, [R1+0x1cc0] ;  /* 0x001cc00001287983 */ /* 0x000ea80000100a00 */
[----:B------:R1:W-:Y:S04]  /*2f950*/  LDGSTS.E [R197+0x10c00], [R194.64], P6 ;  /* 0x10c00000c2c57fae */ /* 0x0003e8000b121844 */
[----:B---3--:R-:W3:Y:S04]  /*2f960*/  LDL.64 R4, [R1+0x1cb8] ;  /* 0x001cb80001047983 */ /* 0x008ee80000100a00 */
        /* <DEDUP_REMOVED lines=32> */
[----:B-1----:R-:W3:Y:S04]  /*2fb70*/  LDL.64 R198, [R1+0x1d40] ;  /* 0x001d400001c67983 */ /* 0x002ee80000100a00 */
        /* <DEDUP_REMOVED lines=18> */
[----:B------:R-:W2:Y:S04]  /*2fca0*/  LDL.64 R76, [R1+0x3288] ;  /* 0x00328800014c7983 */ /* 0x000ea80000100a00 */
[----:B-1----:R-:W2:Y:S04]  /*2fcb0*/  LDL.64 R206, [R1+0x1d38] ;  /* 0x001d380001ce7983 */ /* 0x002ea80000100a00 */
[----:B------:R-:W4:Y:S04]  /*2fcc0*/  LDL.64 R236, [R1+0x32d0] ;  /* 0x0032d00001ec7983 */ /* 0x000f280000100a00 */
[----:B------:R-:W4:Y:S04]  /*2fcd0*/  LDL.64 R78, [R1+0x32c8] ;  /* 0x0032c800014e7983 */ /* 0x000f280000100a00 */
[----:B------:R-:W4:Y:S04]  /*2fce0*/  LDL.64 R42, [R1+0x3310] ;  /* 0x00331000012a7983 */ /* 0x000f280000100a00 */
[----:B------:R-:W4:Y:S04]  /*2fcf0*/  LDL.64 R40, [R1+0x3308] ;  /* 0x0033080001287983 */ /* 0x000f280000100a00 */
[----:B------:R-:W4:Y:S04]  /*2fd00*/  LDL.64 R4, [R1+0x3390] ;  /* 0x0033900001047983 */ /* 0x000f280000100a00 */
[----:B------:R1:W-:Y:S04]  /*2fd10*/  LDGSTS.E [R197+0x17c00], [R8.64], P6 ;  /* 0x17c0000008c57fae */ /* 0x0003e8000b121844 */
[----:B------:R-:W4:Y:S04]  /*2fd20*/  LDL.64 R6, [R1+0x3388] ;  /* 0x0033880001067983 */ /* 0x000f280000100a00 */
[----:B------:R1:W-:Y:S04]  /*2fd30*/  LDGSTS.E [R197+0x17c80], [R190.64], P1 ;  /* 0x17c80000bec57fae */ /* 0x0003e80008921844 */
[----:B-1----:R-:W4:Y:S04]  /*2fd40*/  LDL.64 R8, [R1+0x3380] ;  /* 0x0033800001087983 */ /* 0x002f280000100a00 */
[----:B------:R1:W-:Y:S04]  /*2fd50*/  LDGSTS.E [R197+0x18400], [R192.64], P6 ;  /* 0x18400000c0c57fae */ /* 0x0003e8000b121844 */
[----:B------:R-:W4:Y:S04]  /*2fd60*/  LDL.64 R190, [R1+0x3378] ;  /* 0x0033780001be7983 */ /* 0x000f280000100a00 */
[----:B------:R1:W-:Y:S04]  /*2fd70*/  LDGSTS.E [R197+0x18480], [R194.64], P1 ;  /* 0x18480000c2c57fae */ /* 0x0003e80008921844 */
[----:B-1----:R-:W4:Y:S04]  /*2fd80*/  LDL.64 R192, [R1+0x3370] ;  /* 0x0033700001c07983 */ /* 0x002f280000100a00 */
[----:B------:R-:W4:Y:S04]  /*2fd90*/  LDL.64 R194, [R1+0x3368] ;  /* 0x0033680001c27983 */ /* 0x000f280000100a00 */
[----:B---3--:R1:W-:Y:S04]  /*2fda0*/  LDGSTS.E [R197+0x18c00], [R198.64], P6 ;  /* 0x18c00000c6c57fae */ /* 0x0083e8000b121844 */
[----:B-1----:R-:W3:Y:S04]  /*2fdb0*/  LDL.64 R198, [R1+0xaa0] ;  /* 0x000aa00001c67983 */ /* 0x002ee80000100a00 */
[----:B--2---:R1:W-:Y:S04]  /*2fdc0*/  LDGSTS.E [R197+0x18c80], [R206.64], P1 ;  /* 0x18c80000cec57fae */ /* 0x0043e80008921844 */
[----:B------:R2:W-:Y:S04]  /*2fdd0*/  LDGSTS.E [R197+0x19400], [R38.64], P6 ;  /* 0x1940000026c57fae */ /* 0x0005e8000b121844 */
[----:B------:R2:W-:Y:S04]  /*2fde0*/  LDGSTS.E [R197+0x19480], [R84.64], P1 ;  /* 0x1948000054c57fae */ /* 0x0005e80008921844 */
[----:B-1----:R-:W3:Y:S04]  /*2fdf0*/  LDL.64 R206, [R1+0xaa8] ;  /* 0x000aa80001ce7983 */ /* 0x002ee80000100a00 */
[----:B--2---:R-:W2:Y:S04]  /*2fe00*/  LDL.64 R38, [R1+0xb80] ;  /* 0x000b800001267983 */ /* 0x004ea80000100a00 */
[----:B------:R1:W-:Y:S04]  /*2fe10*/  LDGSTS.E [R197+0x19c00], [R36.64], P6 ;  /* 0x19c0000024c57fae */ /* 0x0003e8000b121844 */
[----:B------:R-:W2:Y:S04]  /*2fe20*/  LDL.64 R84, [R1+0xb88] ;  /* 0x000b880001547983 */ /* 0x000ea80000100a00 */
[----:B------:R1:W-:Y:S04]  /*2fe30*/  LDGSTS.E [R197+0x19c80], [R86.64], P1 ;  /* 0x19c8000056c57fae */ /* 0x0003e80008921844 */
[----:B-1----:R-:W2:Y:S04]  /*2fe40*/  LDL.64 R36, [R1+0xc00] ;  /* 0x000c000001247983 */ /* 0x002ea80000100a00 */
[----:B------:R1:W-:Y:S04]  /*2fe50*/  LDGSTS.E [R197+0x1a400], [R226.64], P6 ;  /* 0x1a400000e2c57fae */ /* 0x0003e8000b121844 */
[----:B------:R-:W2:Y:S04]  /*2fe60*/  LDL.64 R86, [R1+0xc08] ;  /* 0x000c080001567983 */ /* 0x000ea80000100a00 */
[----:B------:R4:W-:Y:S04]  /*2fe70*/  LDGSTS.E [R197+0x1a480], [R248.64], P1 ;  /* 0x1a480000f8c57fae */ /* 0x0009e80008921844 */
[----:B-1----:R-:W2:Y:S04]  /*2fe80*/  LDL.64 R226, [R1+0xd50] ;  /* 0x000d500001e27983 */ /* 0x002ea80000100a00 */
[----:B------:R1:W-:Y:S04]  /*2fe90*/  LDGSTS.E [R197+0x1ac00], [R224.64], P6 ;  /* 0x1ac00000e0c57fae */ /* 0x0003e8000b121844 */
[----:B----4-:R-:W4:Y:S04]  /*2fea0*/  LDL.64 R248, [R1+0xd58] ;  /* 0x000d580001f87983 */ /* 0x010f280000100a00 */
        /* <DEDUP_REMOVED lines=27> */
[----:B------:R-:W4:Y:S01]  /*30060*/  LDL.64 R78, [R1+0x1928] ;  /* 0x00192800014e7983 */ /* 0x000f220000100a00 */
[----:B------:R-:W-:-:S03]  /*30070*/  LOP3.LUT R2, R2, 0x50, RZ, 0x3c, !PT ;  /* 0x0000005002027812 */ /* 0x000fc600078e3cff */
        /* <DEDUP_REMOVED lines=14> */
[----:B---3--:R-:W3:Y:S04]  /*30160*/  LDL.64 R194, [R1+0x1be0] ;  /* 0x001be00001c27983 */ /* 0x008ee80000100a00 */
[----:B------:R1:W-:Y:S04]  /*30170*/  LDGSTS.E [R2+0x10500], [R198.64], P6 ;  /* 0x10500000c6027fae */ /* 0x0003e8000b121844 */
[----:B------:R-:W3:Y:S04]  /*30180*/  LDL.64 R196, [R1+0x1c38] ;  /* 0x001c380001c47983 */ /* 0x000ee80000100a00 */
[----:B-1----:R-:W3:Y:S04]  /*30190*/  LDL.64 R198, [R1+0x1bd0] ;  /* 0x001bd00001c67983 */ /* 0x002ee80000100a00 */
[----:B------:R1:W-:Y:S04]  /*301a0*/  LDGSTS.E [R2+0x10580], [R206.64], P1 ;  /* 0x10580000ce027fae */ /* 0x0003e80008921844 */
[----:B--2---:R2:W-:Y:S04]  /*301b0*/  LDGSTS.E [R2+0x10d00], [R38.64], P6 ;  /* 0x10d0000026027fae */ /* 0x0045e8000b121844 */
[----:B-1----:R-:W3:Y:S04]  /*301c0*/  LDL.64 R206, [R1+0x1c50] ;  /* 0x001c500001ce7983 */ /* 0x002ee80000100a00 */
[----:B--2---:R-:W2:Y:S04]  /*301d0*/  LDL.LU.64 R38, [R1+0x3f80] ;  /* 0x003f800001267983 */ /* 0x004ea80000300a00 */
[----:B------:R1:W-:Y:S04]  /*301e0*/  LDGSTS.E [R2+0x10d80], [R84.64], P1 ;  /* 0x10d8000054027fae */ /* 0x0003e80008921844 */
[----:B------:R1:W-:Y:S04]  /*301f0*/  LDGSTS.E [R2+0x11500], [R36.64], P6 ;  /* 0x1150000024027fae */ /* 0x0003e8000b121844 */
[----:B------:R1:W-:Y:S04]  /*30200*/  LDGSTS.E [R2+0x11580], [R86.64], P1 ;  /* 0x1158000056027fae */ /* 0x0003e80008921844 */
[----:B-1----:R-:W2:Y:S04]  /*30210*/  LDL.LU.64 R84, [R1+0x3f78] ;  /* 0x003f780001547983 */ /* 0x002ea80000300a00 */
[----:B------:R-:W2:Y:S04]  /*30220*/  LDL.LU.64 R36, [R1+0x3f70] ;  /* 0x003f700001247983 */ /* 0x000ea80000300a00 */
[----:B------:R-:W2:Y:S04]  /*30230*/  LDL.LU.64 R86, [R1+0x3f68] ;  /* 0x003f680001567983 */ /* 0x000ea80000300a00 */
[----:B------:R1:W-:Y:S04]  /*30240*/  LDGSTS.E [R2+0x11d00], [R226.64], P6 ;  /* 0x11d00000e2027fae */ /* 0x0003e8000b121844 */
[----:B----4-:R4:W-:Y:S04]  /*30250*/  LDGSTS.E [R2+0x11d80], [R248.64], P1 ;  /* 0x11d80000f8027fae */ /* 0x0109e80008921844 */
[----:B------:R4:W-:Y:S04]  /*30260*/  LDGSTS.E [R2+0x12500], [R224.64], P6 ;  /* 0x12500000e0027fae */ /* 0x0009e8000b121844 */
[----:B-1----:R-:W2:Y:S04]  /*30270*/  LDL.LU.64 R226, [R1+0x3f60] ;  /* 0x003f600001e27983 */ /* 0x002ea80000300a00 */
[----:B----4-:R-:W4:Y:S04]  /*30280*/  LDL.LU.64 R248, [R1+0x3f58] ;  /* 0x003f580001f87983 */ /* 0x010f280000300a00 */
[----:B------:R-:W2:Y:S04]  /*30290*/  LDL.LU.64 R224, [R1+0x3f50] ;  /* 0x003f500001e07983 */ /* 0x000ea80000300a00 */
[----:B------:R1:W-:Y:S04]  /*302a0*/  LDGSTS.E [R2+0x12580], [R250.64], P1 ;  /* 0x12580000fa027fae */ /* 0x0003e80008921844 */
[----:B------:R1:W-:Y:S04]  /*302b0*/  LDGSTS.E [R2+0x12d00], [R230.64], P6 ;  /* 0x12d00000e6027fae */ /* 0x0003e8000b121844 */
[----:B------:R1:W-:Y:S04]  /*302c0*/  LDGSTS.E [R2+0x12d80], [R244.64], P1 ;  /* 0x12d80000f4027fae */ /* 0x0003e80008921844 */
[----:B-1----:R-:W2:Y:S04]  /*302d0*/  LDL.LU.64 R250, [R1+0x3f48] ;  /* 0x003f480001fa7983 */ /* 0x002ea80000300a00 */
[----:B------:R-:W2:Y:S04]  /*302e0*/  LDL.LU.64 R230, [R1+0x3f40] ;  /* 0x003f400001e67983 */ /* 0x000ea80000300a00 */
        /* <DEDUP_REMOVED lines=33> */
[----:B---3--:R3:W-:Y:S04]  /*30500*/  LDGSTS.E [R2+0x17580], [R194.64], P1 ;  /* 0x17580000c2027fae */ /* 0x0087e80008921844 */
[----:B-1----:R-:W2:Y:S04]  /*30510*/  LDL.LU.64 R190, [R1+0x3eb8] ;  /* 0x003eb80001be7983 */ /* 0x002ea80000300a00 */
[----:B------:R-:W2:Y:S04]  /*30520*/  LDL.LU.64 R192, [R1+0x3eb0] ;  /* 0x003eb00001c07983 */ /* 0x000ea80000300a00 */
[----:B---3--:R-:W3:Y:S04]  /*30530*/  LDL.LU.64 R194, [R1+0x3ea8] ;  /* 0x003ea80001c27983 */ /* 0x008ee80000300a00 */
[----:B------:R1:W-:Y:S04]  /*30540*/  LDGSTS.E [R2+0x17d00], [R196.64], P6 ;  /* 0x17d00000c4027fae */ /* 0x0003e8000b121844 */
[----:B------:R1:W-:Y:S04]  /*30550*/  LDGSTS.E [R2+0x17d80], [R198.64], P1 ;  /* 0x17d80000c6027fae */ /* 0x0003e80008921844 */
[----:B-1----:R-:W2:Y:S04]  /*30560*/  LDL.LU.64 R196, [R1+0x3ea0] ;  /* 0x003ea00001c47983 */ /* 0x002ea80000300a00 */
[----:B------:R-:W2:Y:S04]  /*30570*/  LDL.LU.64 R198, [R1+0x3e98] ;  /* 0x003e980001c67983 */ /* 0x000ea80000300a00 */
[----:B------:R1:W-:Y:S04]  /*30580*/  LDGSTS.E [R2+0x18500], [R206.64], P6 ;  /* 0x18500000ce027fae */ /* 0x0003e8000b121844 */
[----:B-1----:R-:W2:Y:S04]  /*30590*/  LDL.LU.64 R206, [R1+0x3e90] ;  /* 0x003e900001ce7983 */ /* 0x002ea80000300a00 */
[----:B--2---:R1:W-:Y:S04]  /*305a0*/  LDGSTS.E [R2+0x18580], [R206.64], P1 ;  /* 0x18580000ce027fae */ /* 0x0043e80008921844 */
[----:B------:R2:W-:Y:S04]  /*305b0*/  LDGSTS.E [R2+0x18d00], [R198.64], P6 ;  /* 0x18d00000c6027fae */ /* 0x0005e8000b121844 */
[----:B------:R1:W-:Y:S04]  /*305c0*/  LDGSTS.E [R2+0x18d80], [R196.64], P1 ;  /* 0x18d80000c4027fae */ /* 0x0003e80008921844 */
[----:B---3--:R3:W-:Y:S04]  /*305d0*/  LDGSTS.E [R2+0x19500], [R194.64], P6 ;  /* 0x19500000c2027fae */ /* 0x0087e8000b121844 */
[----:B------:R1:W-:Y:S04]  /*305e0*/  LDGSTS.E [R2+0x19580], [R192.64], P1 ;  /* 0x19580000c0027fae */ /* 0x0003e80008921844 */
[----:B------:R2:W-:Y:S04]  /*305f0*/  LDGSTS.E [R2+0x19d00], [R190.64], P6 ;  /* 0x19d00000be027fae */ /* 0x0005e8000b121844 */
[----:B------:R2:W-:Y:S04]  /*30600*/  LDGSTS.E [R2+0x19d80], [R8.64], P1 ;  /* 0x19d8000008027fae */ /* 0x0005e80008921844 */
[----:B-1----:R-:W4:Y:S04]  /*30610*/  LDL.64 R206, [R1+0xab0] ;  /* 0x000ab00001ce7983 */ /* 0x002f280000100a00 */
[----:B------:R1:W-:Y:S04]  /*30620*/  LDGSTS.E [R2+0x1a500], [R6.64], P6 ;  /* 0x1a50000006027fae */ /* 0x0003e8000b121844 */
[----:B--2---:R-:W2:Y:S04]  /*30630*/  LDL.64 R8, [R1+0xab8] ;  /* 0x000ab80001087983 */ /* 0x004ea80000100a00 */
[----:B------:R3:W-:Y:S04]  /*30640*/  LDGSTS.E [R2+0x1a580], [R4.64], P1 ;  /* 0x1a58000004027fae */ /* 0x0007e80008921844 */
[----:B-1----:R-:W2:Y:S04]  /*30650*/  LDL.64 R6, [R1+0xb90] ;  /* 0x000b900001067983 */ /* 0x002ea80000100a00 */
[----:B------:R-:W2:Y:S04]  /*30660*/  LDL.64 R190, [R1+0xc10] ;  /* 0x000c100001be7983 */ /* 0x000ea80000100a00 */
[----:B---3--:R-:W3:Y:S04]  /*30670*/  LDL.64 R4, [R1+0xb98] ;  /* 0x000b980001047983 */ /* 0x008ee80000100a00 */
[----:B------:R-:W3:Y:S04]  /*30680*/  LDL.64 R192, [R1+0xc18] ;  /* 0x000c180001c07983 */ /* 0x000ee80000100a00 */
[----:B------:R-:W3:Y:S04]  /*30690*/  LDL.64 R194, [R1+0xd90] ;  /* 0x000d900001c27983 */ /* 0x000ee80000100a00 */
[----:B------:R-:W3:Y:S04]  /*306a0*/  LDL.64 R196, [R1+0xd98] ;  /* 0x000d980001c47983 */ /* 0x000ee80000100a00 */
[----:B------:R-:W3:Y:S04]  /*306b0*/  LDL.64 R198, [R1+0xe60] ;  /* 0x000e600001c67983 */ /* 0x000ee80000100a00 */
[----:B------:R1:W-:Y:S04]  /*306c0*/  LDGSTS.E [R2+0x1ad00], [R42.64], P6 ;  /* 0x1ad000002a027fae */ /* 0x0003e8000b121844 */
[----:B------:R1:W-:Y:S04]  /*306d0*/  LDGSTS.E [R2+0x1ad80], [R236.64], P1 ;  /* 0x1ad80000ec027fae */ /* 0x0003e80008921844 */
[----:B------:R1:W-:Y:S04]  /*306e0*/  LDGSTS.E [R2+0x1b500], [R238.64], P6 ;  /* 0x1b500000ee027fae */ /* 0x0003e8000b121844 */
[----:B-1----:R-:W3:Y:S04]  /*306f0*/  LDL.LU.64 R42, [R1+0x3e88] ;  /* 0x003e8800012a7983 */ /* 0x002ee80000300a00 */
[----:B------:R-:W3:Y:S04]  /*30700*/  LDL.LU.64 R236, [R1+0x3e80] ;  /* 0x003e800001ec7983 */ /* 0x000ee80000300a00 */
[----:B------:R-:W3:Y:S04]  /*30710*/  LDL.LU.64 R238, [R1+0x3e78] ;  /* 0x003e780001ee7983 */ /* 0x000ee80000300a00 */
        /* <DEDUP_REMOVED lines=37> */
[----:B-1----:R-:W3:Y:S04]  /*30970*/  LDL.LU.64 R204, [R1+0x3de0] ;  /* 0x003de00001cc7983 */ /* 0x002ee80000300a00 */
[----:B----4-:R1:W-:Y:S04]  /*30980*/  LDGSTS.E [R44+0x10600], [R206.64], P6 ;  /* 0x10600000ce2c7fae */ /* 0x0103e8000b121844 */
[----:B--2---:R2:W-:Y:S04]  /*30990*/  LDGSTS.E [R44+0x10680], [R8.64], P1 ;  /* 0x10680000082c7fae */ /* 0x0045e80008921844 */
[----:B-1----:R-:W4:Y:S04]  /*309a0*/  LDL.LU.64 R206, [R1+0x3dd8] ;  /* 0x003dd80001ce7983 */ /* 0x002f280000300a00 */
[----:B------:R1:W-:Y:S04]  /*309b0*/  LDGSTS.E [R44+0x10e00], [R6.64], P6 ;  /* 0x10e00000062c7fae */ /* 0x0003e8000b121844 */
[----:B--2---:R-:W2:Y:S04]  /*309c0*/  LDL.LU.64 R8, [R1+0x3dd0] ;  /* 0x003dd00001087983 */ /* 0x004ea80000300a00 */
[----:B---3--:R3:W-:Y:S04]  /*309d0*/  LDGSTS.E [R44+0x10e80], [R4.64], P1 ;  /* 0x10e80000042c7fae */ /* 0x0087e80008921844 */
[----:B-1----:R-:W2:Y:S04]  /*309e0*/  LDL.LU.64 R6, [R1+0x3dc8] ;  /* 0x003dc80001067983 */ /* 0x002ea80000300a00 */
[----:B------:R1:W-:Y:S04]  /*309f0*/  LDGSTS.E [R44+0x11600], [R190.64], P6 ;  /* 0x11600000be2c7fae */ /* 0x0003e8000b121844 */
[----:B---3--:R-:W3:Y:S04]  /*30a00*/  LDL.LU.64 R4, [R1+0x3dc0] ;  /* 0x003dc00001047983 */ /* 0x008ee80000300a00 */
[----:B------:R1:W-:Y:S04]  /*30a10*/  LDGSTS.E [R44+0x11680], [R192.64], P1 ;  /* 0x11680000c02c7fae */ /* 0x0003e80008921844 */
[----:B-1----:R-:W2:Y:S04]  /*30a20*/  LDL.LU.64 R190, [R1+0x3db8] ;  /* 0x003db80001be7983 */ /* 0x002ea80000300a00 */
[----:B------:R1:W-:Y:S04]  /*30a30*/  LDGSTS.E [R44+0x11e00], [R194.64], P6 ;  /* 0x11e00000c22c7fae */ /* 0x0003e8000b121844 */
[----:B------:R-:W2:Y:S04]  /*30a40*/  LDL.LU.64 R192, [R1+0x3db0] ;  /* 0x003db00001c07983 */ /* 0x000ea80000300a00 */
[----:B------:R1:W-:Y:S04]  /*30a50*/  LDGSTS.E [R44+0x11e80], [R196.64], P1 ;  /* 0x11e80000c42c7fae */ /* 0x0003e80008921844 */
[----:B-1----:R-:W2:Y:S04]  /*30a60*/  LDL.LU.64 R194, [R1+0x3da8] ;  /* 0x003da80001c27983 */ /* 0x002ea80000300a00 */
[----:B------:R1:W-:Y:S04]  /*30a70*/  LDGSTS.E [R44+0x12600], [R198.64], P6 ;  /* 0x12600000c62c7fae */ /* 0x0003e8000b121844 */
[----:B------:R-:W2:Y:S04]  /*30a80*/  LDL.LU.64 R196, [R1+0x3da0] ;  /* 0x003da00001c47983 */ /* 0x000ea80000300a00 */
[----:B-1----:R-:W2:Y:S01]  /*30a90*/  LDL.LU.64 R198, [R1+0x3d98] ;  /* 0x003d980001c67983 */ /* 0x002ea20000300a00 */
[----:B------:R-:W-:-:S03]  /*30aa0*/  LOP3.LUT R45, R45, 0x70, RZ, 0x3c, !PT ;  /* 0x000000702d2d7812 */ /* 0x000fc600078e3cff */
[----:B--2---:R1:W-:Y:S04]  /*30ab0*/  LDGSTS.E [R44+0x12680], [R198.64], P1 ;  /* 0x12680000c62c7fae */ /* 0x0043e80008921844 */
[----:B------:R2:W-:Y:S04]  /*30ac0*/  LDGSTS.E [R44+0x12e00], [R196.64], P6 ;  /* 0x12e00000c42c7fae */ /* 0x0005e8000b121844 */
[----:B------:R3:W-:Y:S04]  /*30ad0*/  LDGSTS.E [R44+0x12e80], [R194.64], P1 ;  /* 0x12e80000c22c7fae */ /* 0x0007e80008921844 */
[----:B-1----:R1:W5:Y:S04]  /*30ae0*/  LDL.LU.64 R198, [R1+0x3d90] ;  /* 0x003d900001c67983 */ /* 0x0023680000300a00 */
[----:B--2---:R1:W5:Y:S04]  /*30af0*/  LDL.LU.64 R196, [R1+0x3d88] ;  /* 0x003d880001c47983 */ /* 0x0043680000300a00 */
[----:B---3--:R1:W5:Y:S04]  /*30b00*/  LDL.LU.64 R194, [R1+0x3d80] ;  /* 0x003d800001c27983 */ /* 0x0083680000300a00 */
[----:B------:R2:W-:Y:S04]  /*30b10*/  LDGSTS.E [R44+0x13600], [R192.64], P6 ;  /* 0x13600000c02c7fae */ /* 0x0005e8000b121844 */
[----:B------:R3:W-:Y:S04]  /*30b20*/  LDGSTS.E [R44+0x13680], [R190.64], P1 ;  /* 0x13680000be2c7fae */ /* 0x0007e80008921844 */
[----:B------:R1:W-:Y:S04]  /*30b30*/  LDGSTS.E [R44+0x13e00], [R4.64], P6 ;  /* 0x13e00000042c7fae */ /* 0x0003e8000b121844 */
[----:B--2---:R2:W5:Y:S04]  /*30b40*/  LDL.LU.64 R192, [R1+0x3d78] ;  /* 0x003d780001c07983 */ /* 0x0045680000300a00 */
[----:B---3--:R2:W5:Y:S04]  /*30b50*/  LDL.LU.64 R190, [R1+0x3d70] ;  /* 0x003d700001be7983 */ /* 0x0085680000300a00 */
[----:B-1----:R2:W5:Y:S04]  /*30b60*/  LDL.LU.64 R4, [R1+0x3d68] ;  /* 0x003d680001047983 */ /* 0x0025680000300a00 */
[----:B------:R1:W-:Y:S04]  /*30b70*/  LDGSTS.E [R44+0x13e80], [R6.64], P1 ;  /* 0x13e80000062c7fae */ /* 0x0003e80008921844 */
[----:B------:R3:W-:Y:S04]  /*30b80*/  LDGSTS.E [R44+0x14600], [R8.64], P6 ;  /* 0x14600000082c7fae */ /* 0x0007e8000b121844 */
[----:B----4-:R4:W-:Y:S04]  /*30b90*/  LDGSTS.E [R44+0x14680], [R206.64], P1 ;  /* 0x14680000ce2c7fae */ /* 0x0109e80008921844 */
[----:B-1----:R2:W5:Y:S04]  /*30ba0*/  LDL.LU.64 R6, [R1+0x3d60] ;  /* 0x003d600001067983 */ /* 0x0025680000300a00 */
[----:B---3--:R2:W5:Y:S04]  /*30bb0*/  LDL.LU.64 R8, [R1+0x3d58] ;  /* 0x003d580001087983 */ /* 0x0085680000300a00 */
[----:B----4-:R2:W5:Y:S04]  /*30bc0*/  LDL.LU.64 R206, [R1+0x3d50] ;  /* 0x003d500001ce7983 */ /* 0x0105680000300a00 */
[----:B------:R1:W-:Y:S04]  /*30bd0*/  LDGSTS.E [R44+0x14e00], [R204.64], P6 ;  /* 0x14e00000cc2c7fae */ /* 0x0003e8000b121844 */
[----:B------:R3:W-:Y:S04]  /*30be0*/  LDGSTS.E [R44+0x14e80], [R214.64], P1 ;  /* 0x14e80000d62c7fae */ /* 0x0007e80008921844 */
[----:B------:R4:W-:Y:S04]  /*30bf0*/  LDGSTS.E [R44+0x15600], [R212.64], P6 ;  /* 0x15600000d42c7fae */ /* 0x0009e8000b121844 */
        /* <DEDUP_REMOVED lines=196> */
[----:B------:R-:W0:Y:S02]  /*31840*/  LDGDEPBAR ;  /* 0x00000000000079af */ /* 0x000e240000000000 */
[----:B------:R1:W-:Y:S01]  /*31850*/  STL [R1+0xf34], RZ ;  /* 0x000f34ff01007387 */ /* 0x0003e20000100800 */
[----:B--2---:R-:W-:Y:S01]  /*31860*/  CS2R R120, SRZ ;  /* 0x0000000000787805 */ /* 0x004fe2000001ff00 */
[----:B------:R-:W-:Y:S01]  /*31870*/  CS2R R122, SRZ ;  /* 0x00000000007a7805 */ /* 0x000fe2000001ff00 */
[----:B------:R-:W-:Y:S01]  /*31880*/  CS2R R124, SRZ ;  /* 0x00000000007c7805 */ /* 0x000fe2000001ff00 */
[----:B------:R1:W-:Y:S01]  /*31890*/  STL [R1+0xf38], RZ ;  /* 0x000f38ff01007387 */ /* 0x0003e20000100800 */
[----:B------:R-:W-:Y:S01]  /*318a0*/  CS2R R126, SRZ ;  /* 0x00000000007e7805 */ /* 0x000fe2000001ff00 */
        /* <DEDUP_REMOVED lines=23> */
[----:B------:R-:W-:-:S03]  /*31a20*/  CS2R R62, SRZ ;  /* 0x00000000003e7805 */ /* 0x000fc6000001ff00 */
[----:B------:R1:W-:Y:S04]  /*31a30*/  STL [R1+0xf14], RZ ;  /* 0x000f14ff01007387 */ /* 0x0003e80000100800 */
        /* <DEDUP_REMOVED lines=117> */
[----:B------:R1:W-:Y:S01]  /*32190*/  STL [R1+0xdcc], RZ ;  /* 0x000dccff01007387 */ /* 0x0003e20000100800 */
[----:B------:R-:W-:Y:S05]  /*321a0*/  @!P0 BRA `(.L_x_0) ;  /* 0x00067a4000008947 */ /* 0x000fea0003800000 */
[----:B------:R-:W2:Y:S04]  /*321b0*/  LDL.LU.64 R48, [R1+0x9b0] ;  /* 0x0009b00001307983 */ /* 0x000ea80000300a00 */
[----:B------:R-:W3:Y:S04]  /*321c0*/  LDL.LU.64 R50, [R1+0x9b8] ;  /* 0x0009b80001327983 */ /* 0x000ee80000300a00 */
[----:B------:R-:W4:Y:S04]  /*321d0*/  LDL.LU.64 R44, [R1+0x9c0] ;  /* 0x0009c000012c7983 */ /* 0x000f280000300a00 */
        /* <DEDUP_REMOVED lines=8> */
[----:B------:R-:W4:Y:S01]  /*32260*/  LDL.LU.64 R62, [R1+0x490] ;  /* 0x00049000013e7983 */ /* 0x000f220000300a00 */
[----:B--2---:R-:W-:-:S03]  /*32270*/  IMAD.MOV.U32 R2, RZ, RZ, R49 ;  /* 0x000000ffff027224 */ /* 0x004fc600078e0031 */
[----:B------:R-:W-:Y:S04]  /*32280*/  STL [R1+0x2f10], R48 ;  /* 0x002f103001007387 */ /* 0x000fe80000100800 */
[----:B---3--:R-:W-:Y:S04]  /*32290*/  STL [R1+0x2f18], R50 ;  /* 0x002f183201007387 */ /* 0x008fe80000100800 */
[----:B------:R2:W-:Y:S04]  /*322a0*/  STL [R1+0x2f0c], R2 ;  /* 0x002f0c0201007387 */ /* 0x0005e80000100800 */
[----:B----4-:R-:W-:Y:S01]  /*322b0*/  STL [R1+0x2f20], R44 ;  /* 0x002f202c01007387 */ /* 0x010fe20000100800 */
[----:B--2---:R-:W-:-:S05]  /*322c0*/  IMAD.MOV.U32 R2, RZ, RZ, R51 ;  /* 0x000000ffff027224 */ /* 0x004fca00078e0033 */
[----:B------:R2:W-:Y:S04]  /*322d0*/  STL [R1+0x2f14], R2 ;  /* 0x002f140201007387 */ /* 0x0005e80000100800 */
[----:B------:R-:W-:Y:S01]  /*322e0*/  STL [R1+0x2f28], R46 ;  /* 0x002f282e01007387 */ /* 0x000fe20000100800 */
[----:B--2---:R-:W-:-:S05]  /*322f0*/  IMAD.MOV.U32 R2, RZ, RZ, R45 ;  /* 0x000000ffff027224 */ /* 0x004fca00078e002d */
[----:B------:R2:W-:Y:S04]  /*32300*/  STL [R1+0x2f1c], R2 ;  /* 0x002f1c0201007387 */ /* 0x0005e80000100800 */
[----:B------:R-:W-:Y:S01]  /*32310*/  STL [R1+0x2f2c], R72 ;  /* 0x002f2c4801007387 */ /* 0x000fe20000100800 */
[----:B--2---:R-:W-:-:S05]  /*32320*/  MOV R2, R47 ;  /* 0x0000002f00027202 */ /* 0x004fca0000000f00 */
[----:B------:R2:W-:Y:S04]  /*32330*/  STL [R1+0x2f24], R2 ;  /* 0x002f240201007387 */ /* 0x0005e80000100800 */
[----:B------:R-:W-:Y:S01]  /*32340*/  STL [R1+0x2f08], R74 ;  /* 0x002f084a01007387 */ /* 0x000fe20000100800 */
[----:B--2---:R-:W-:-:S05]  /*32350*/  IMAD.MOV.U32 R2, RZ, RZ, R73 ;  /* 0x000000ffff027224 */ /* 0x004fca00078e0049 */
[----:B------:R2:W-:Y:S04]  /*32360*/  STL [R1+0x2f04], R2 ;  /* 0x002f040201007387 */ /* 0x0005e80000100800 */
[----:B------:R-:W-:Y:S01]  /*32370*/  STL [R1+0x2f00], R68 ;  /* 0x002f004401007387 */ /* 0x000fe20000100800 */
[----:B--2---:R-:W-:-:S05]  /*32380*/  IMAD.MOV.U32 R2, RZ, RZ, R75 ;  /* 0x000000ffff027224 */ /* 0x004fca00078e004b */
[----:B------:R2:W-:Y:S04]  /*32390*/  STL [R1+0x2efc], R2 ;  /* 0x002efc0201007387 */ /* 0x0005e80000100800 */
[----:B------:R-:W3:Y:S04]  /*323a0*/  LDL.LU.64 R48, [R1+0x608] ;  /* 0x0006080001307983 */ /* 0x000ee80000300a00 */
[----:B------:R-:W4:Y:S01]  /*323b0*/  LDL.LU.64 R50, [R1+0x600] ;  /* 0x0006000001327983 */ /* 0x000f220000300a00 */
[----:B--2---:R-:W-:-:S05]  /*323c0*/  IMAD.MOV.U32 R2, RZ, RZ, R69 ;  /* 0x000000ffff027224 */ /* 0x004fca00078e0045 */
[----:B------:R2:W-:Y:S04]  /*323d0*/  STL [R1+0x2ef4], R2 ;  /* 0x002ef40201007387 */ /* 0x0005e80000100800 */
[----:B------:R-:W-:Y:S04]  /*323e0*/  STL [R1+0x2ef8], R70 ;  /* 0x002ef84601007387 */ /* 0x000fe80000100800 */
[----:B------:R-:W4:Y:S01]  /*323f0*/  LDL.LU.64 R44, [R1+0x5f8] ;  /* 0x0005f800012c7983 */ /* 0x000f220000300a00 */
[----:B--2---:R-:W-:-:S03]  /*32400*/  MOV R2, R71 ;  /* 0x0000004700027202 */ /* 0x004fc60000000f00 */
[----:B------:R-:W2:Y:S04]  /*32410*/  LDL.LU.64 R46, [R1+0x5f0] ;  /* 0x0005f000012e7983 */ /* 0x000ea80000300a00 */
[----:B------:R1:W-:Y:S04]  /*32420*/  STL [R1+0x2eec], R2 ;  /* 0x002eec0201007387 */ /* 0x0003e80000100800 */
[----:B------:R-:W-:Y:S04]  /*32430*/  STL [R1+0x2ef0], R64 ;  /* 0x002ef04001007387 */ /* 0x000fe80000100800 */
[----:B------:R-:W2:Y:S01]  /*32440*/  LDL.LU.64 R72, [R1+0x568] ;  /* 0x0005680001487983 */ /* 0x000ea20000300a00 */
[----:B-1----:R-:W-:-:S03]  /*32450*/  IMAD.MOV.U32 R2, RZ, RZ, R65 ;  /* 0x000000ffff027224 */ /* 0x002fc600078e0041 */
[----:B------:R-:W2:Y:S04]  /*32460*/  LDL.LU.64 R74, [R1+0x560] ;  /* 0x00056000014a7983 */ /* 0x000ea80000300a00 */
[----:B------:R1:W-:Y:S04]  /*32470*/  STL [R1+0x2ee4], R2 ;  /* 0x002ee40201007387 */ /* 0x0003e80000100800 */
[----:B------:R-:W-:Y:S04]  /*32480*/  STL [R1+0x2ee8], R66 ;  /* 0x002ee84201007387 */ /* 0x000fe80000100800 */
[----:B------:R-:W2:Y:S01]  /*32490*/  LDL.LU.64 R68, [R1+0x558] ;  /* 0x0005580001447983 */ /* 0x000ea20000300a00 */
[----:B-1----:R-:W-:-:S03]  /*324a0*/  IMAD.MOV.U32 R2, RZ, RZ, R67 ;  /* 0x000000ffff027224 */ /* 0x002fc600078e0043 */
[----:B------:R-:W-:Y:S04]  /*324b0*/  STL [R1+0x2ee0], R60 ;  /* 0x002ee03c01007387 */ /* 0x000fe80000100800 */
[----:B------:R1:W-:Y:S04]  /*324c0*/  STL [R1+0x2edc], R2 ;  /* 0x002edc0201007387 */ /* 0x0003e80000100800 */
[----:B------:R-:W2:Y:S01]  /*324d0*/  LDL.LU.64 R70, [R1+0x550] ;  /* 0x0005500001467983 */ /* 0x000ea20000300a00 */
[----:B-1----:R-:W-:-:S05]  /*324e0*/  IMAD.MOV.U32 R2, RZ, RZ, R61 ;  /* 0x000000ffff027224 */ /* 0x002fca00078e003d */
[----:B------:R1:W-:Y:S04]  /*324f0*/  STL [R1+0x2ed4], R2 ;  /* 0x002ed40201007387 */ /* 0x0003e80000100800 */
[----:B------:R1:W-:Y:S02]  /*32500*/  STL [R1+0x2ed8], R62 ;  /* 0x002ed83e01007387 */ /* 0x0003e40000100800 */
[----:B-1----:R-:W-:Y:S02]  /*32510*/  MOV R2, R63 ;  /* 0x0000003f00027202 */ /* 0x002fe40000000f00 */
[----:B-----5:R-:W-:Y:S04]  /*32520*/  STL [R1+0x2ed0], R188 ;  /* 0x002ed0bc01007387 */ /* 0x020fe80000100800 */
[----:B------:R3:W-:Y:S04]  /*32530*/  STL [R1+0x2ecc], R2 ;  /* 0x002ecc0201007387 */ /* 0x0007e80000100800 */
[----:B------:R-:W2:Y:S04]  /*32540*/  LDL.LU.64 R64, [R1+0x488] ;  /* 0x0004880001407983 */ /* 0x000ea80000300a00 */
[----:B------:R-:W-:Y:S04]  /*32550*/  STL [R1+0x2ec4], R189 ;  /* 0x002ec4bd01007387 */ /* 0x000fe80000100800 */
[----:B------:R-:W-:Y:S04]  /*32560*/  STL [R1+0x2ec8], R186 ;  /* 0x002ec8ba01007387 */ /* 0x000fe80000100800 */
[----:B------:R-:W-:Y:S04]  /*32570*/  STL [R1+0x2ebc], R187 ;  /* 0x002ebcbb01007387 */ /* 0x000fe80000100800 */
[----:B------:R-:W2:Y:S04]  /*32580*/  LDL.LU.64 R66, [R1+0x480] ;  /* 0x0004800001427983 */ /* 0x000ea80000300a00 */
[----:B------:R-:W-:Y:S04]  /*32590*/  STL [R1+0x2ec0], R184 ;  /* 0x002ec0b801007387 */ /* 0x000fe80000100800 */
[----:B------:R-:W-:Y:S04]  /*325a0*/  STL [R1+0x2eb4], R185 ;  /* 0x002eb4b901007387 */ /* 0x000fe80000100800 */
[----:B------:R-:W2:Y:S04]  /*325b0*/  LDL.LU.64 R60, [R1+0x478] ;  /* 0x00047800013c7983 */ /* 0x000ea80000300a00 */
[----:B------:R-:W-:Y:S04]  /*325c0*/  STL [R1+0x2eb8], R182 ;  /* 0x002eb8b601007387 */ /* 0x000fe80000100800 */
[----:B------:R-:W-:Y:S04]  /*325d0*/  STL [R1+0x2eac], R183 ;  /* 0x002eacb701007387 */ /* 0x000fe80000100800 */
[----:B------:R-:W2:Y:S01]  /*325e0*/  LDL.LU.64 R62, [R1+0x470] ;  /* 0x00047000013e7983 */ /* 0x000ea20000300a00 */
[----:B---3--:R-:W-:-:S03]  /*325f0*/  IMAD.MOV.U32 R2, RZ, RZ, R49 ;  /* 0x000000ffff027224 */ /* 0x008fc600078e0031 */
[----:B------:R-:W-:Y:S04]  /*32600*/  STL [R1+0x2eb0], R48 ;  /* 0x002eb03001007387 */ /* 0x000fe80000100800 */
[----:B----4-:R-:W-:Y:S04]  /*32610*/  STL [R1+0x2ea8], R50 ;  /* 0x002ea83201007387 */ /* 0x010fe80000100800 */
[----:B------:R1:W-:Y:S02]  /*32620*/  STL [R1+0x2ea4], R2 ;  /* 0x002ea40201007387 */ /* 0x0003e40000100800 */
[----:B-1----:R-:W-:-:S02]  /*32630*/  IMAD.MOV.U32 R2, RZ, RZ, R51 ;  /* 0x000000ffff027224 */ /* 0x002fc400078e0033 */
[----:B------:R-:W-:Y:S04]  /*32640*/  STL [R1+0x2ea0], R44 ;  /* 0x002ea02c01007387 */ /* 0x000fe80000100800 */
[----:B------:R1:W-:Y:S04]  /*32650*/  STL [R1+0x2e9c], R2 ;  /* 0x002e9c0201007387 */ /* 0x0003e80000100800 */
[----:B--2---:R-:W-:Y:S01]  /*32660*/  STL [R1+0x2e98], R46 ;  /* 0x002e982e01007387 */ /* 0x004fe20000100800 */
[----:B-1----:R-:W-:-:S05]  /*32670*/  IMAD.MOV.U32 R2, RZ, RZ, R45 ;  /* 0x000000ffff027224 */ /* 0x002fca00078e002d */
[----:B------:R1:W-:Y:S04]  /*32680*/  STL [R1+0x2e94], R2 ;  /* 0x002e940201007387 */ /* 0x0003e80000100800 */
[----:B------:R-:W-:Y:S01]  /*32690*/  STL [R1+0x2e90], R72 ;  /* 0x002e904801007387 */ /* 0x000fe20000100800 */
[----:B-1----:R-:W-:-:S05]  /*326a0*/  MOV R2, R47 ;  /* 0x0000002f00027202 */ /* 0x002fca0000000f00 */
[----:B------:R1:W-:Y:S04]  /*326b0*/  STL [R1+0x2e8c], R2 ;  /* 0x002e8c0201007387 */ /* 0x0003e80000100800 */
[----:B------:R-:W-:Y:S01]  /*326c0*/  STL [R1+0x2e88], R74 ;  /* 0x002e884a01007387 */ /* 0x000fe20000100800 */
[----:B-1----:R-:W-:-:S05]  /*326d0*/  IMAD.MOV.U32 R2, RZ, RZ, R73 ;  /* 0x000000ffff027224 */ /* 0x002fca00078e0049 */
[----:B------:R1:W-:Y:S04]  /*326e0*/  STL [R1+0x2e84], R2 ;  /* 0x002e840201007387 */ /* 0x0003e80000100800 */
[----:B------:R-:W-:Y:S01]  /*326f0*/  STL [R1+0x2e80], R68 ;  /* 0x002e804401007387 */ /* 0x000fe20000100800 */
[----:B-1----:R-:W-:-:S05]  /*32700*/  IMAD.MOV.U32 R2, RZ, RZ, R75 ;  /* 0x000000ffff027224 */ /* 0x002fca00078e004b */
[----:B------:R1:W-:Y:S04]  /*32710*/  STL [R1+0x2e7c], R2 ;  /* 0x002e7c0201007387 */ /* 0x0003e80000100800 */
[----:B------:R-:W2:Y:S04]  /*32720*/  LDL.LU.64 R48, [R1+0x5e8] ;  /* 0x0005e80001307983 */ /* 0x000ea80000300a00 */
[----:B------:R-:W3:Y:S01]  /*32730*/  LDL.LU.64 R50, [R1+0x5e0] ;  /* 0x0005e00001327983 */ /* 0x000ee20000300a00 */
[----:B-1----:R-:W-:-:S05]  /*32740*/  IMAD.MOV.U32 R2, RZ, RZ, R69 ;  /* 0x000000ffff027224 */ /* 0x002fca00078e0045 */
[----:B------:R1:W-:Y:S04]  /*32750*/  STL [R1+0x2e74], R2 ;  /* 0x002e740201007387 */ /* 0x0003e80000100800 */
[----:B------:R-:W-:Y:S04]  /*32760*/  STL [R1+0x2e78], R70 ;  /* 0x002e784601007387 */ /* 0x000fe80000100800 */
[----:B------:R-:W4:Y:S01]  /*32770*/  LDL.LU.64 R44, [R1+0x5d8] ;  /* 0x0005d800012c7983 */ /* 0x000f220000300a00 */
[----:B-1----:R-:W-:-:S03]  /*32780*/  MOV R2, R71 ;  /* 0x0000004700027202 */ /* 0x002fc60000000f00 */
[----:B------:R-:W4:Y:S04]  /*32790*/  LDL.LU.64 R46, [R1+0x5d0] ;  /* 0x0005d000012e7983 */ /* 0x000f280000300a00 */
[----:B------:R1:W-:Y:S04]  /*327a0*/  STL [R1+0x2e6c], R2 ;  /* 0x002e6c0201007387 */ /* 0x0003e80000100800 */
[----:B------:R-:W-:Y:S04]  /*327b0*/  STL [R1+0x2e70], R64 ;  /* 0x002e704001007387 */ /* 0x000fe80000100800 */
[----:B------:R-:W4:Y:S01]  /*327c0*/  LDL.LU.64 R72, [R1+0x548] ;  /* 0x0005480001487983 */ /* 0x000f220000300a00 */
[----:B-1----:R-:W-:-:S03]  /*327d0*/  IMAD.MOV.U32 R2, RZ, RZ, R65 ;  /* 0x000000ffff027224 */ /* 0x002fc600078e0041 */
[----:B------:R-:W4:Y:S04]  /*327e0*/  LDL.LU.64 R74, [R1+0x540] ;  /* 0x00054000014a7983 */ /* 0x000f280000300a00 */
[----:B------:R1:W-:Y:S04]  /*327f0*/  STL [R1+0x2e64], R2 ;  /* 0x002e640201007387 */ /* 0x0003e80000100800 */
[----:B------:R-:W-:Y:S04]  /*32800*/  STL [R1+0x2e68], R66 ;  /* 0x002e684201007387 */ /* 0x000fe80000100800 */
[----:B------:R-:W4:Y:S01]  /*32810*/  LDL.LU.64 R68, [R1+0x538] ;  /* 0x0005380001447983 */ /* 0x000f220000300a00 */
[----:B-1----:R-:W-:-:S03]  /*32820*/  IMAD.MOV.U32 R2, RZ, RZ, R67 ;  /* 0x000000ffff027224 */ /* 0x002fc600078e0043 */
[----:B------:R-:W-:Y:S04]  /*32830*/  STL [R1+0x2e60], R60 ;  /* 0x002e603c01007387 */ /* 0x000fe80000100800 */
[----:B------:R1:W-:Y:S04]  /*32840*/  STL [R1+0x2e5c], R2 ;  /* 0x002e5c0201007387 */ /* 0x0003e80000100800 */
[----:B------:R-:W4:Y:S01]  /*32850*/  LDL.LU.64 R70, [R1+0x530] ;  /* 0x0005300001467983 */ /* 0x000f220000300a00 */
[----:B-1----:R-:W-:-:S05]  /*32860*/  IMAD.MOV.U32 R2, RZ, RZ, R61 ;  /* 0x000000ffff027224 */ /* 0x002fca00078e003d */
[----:B------:R1:W-:Y:S04]  /*32870*/  STL [R1+0x2e54], R2 ;  /* 0x002e540201007387 */ /* 0x0003e80000100800 */
[----:B------:R1:W-:Y:S02]  /*32880*/  STL [R1+0x2e58], R62 ;  /* 0x002e583e01007387 */ /* 0x0003e40000100800 */
[----:B-1----:R-:W-:Y:S02]  /*32890*/  MOV R2, R63 ;  /* 0x0000003f00027202 */ /* 0x002fe40000000f00 */
[----:B------:R-:W-:Y:S04]  /*328a0*/  STL [R1+0x2e50], R180 ;  /* 0x002e50b401007387 */ /* 0x000fe80000100800 */
[----:B------:R2:W-:Y:S04]  /*328b0*/  STL [R1+0x2e4c], R2 ;  /* 0x002e4c0201007387 */ /* 0x0005e80000100800 */
[----:B------:R-:W4:Y:S04]  /*328c0*/  LDL.LU.64 R64, [R1+0x468] ;  /* 0x0004680001407983 */ /* 0x000f280000300a00 */
[----:B------:R-:W-:Y:S04]  /*328d0*/  STL [R1+0x2e44], R181 ;  /* 0x002e44b501007387 */ /* 0x000fe80000100800 */
[----:B------:R-:W-:Y:S04]  /*328e0*/  STL [R1+0x2e48], R178 ;  /* 0x002e48b201007387 */ /* 0x000fe80000100800 */
[----:B------:R-:W-:Y:S04]  /*328f0*/  STL [R1+0x2e3c], R179 ;  /* 0x002e3cb301007387 */ /* 0x000fe80000100800 */
[----:B------:R-:W4:Y:S04]  /*32900*/  LDL.LU.64 R66, [R1+0x460] ;  /* 0x0004600001427983 */ /* 0x000f280000300a00 */
[----:B------:R-:W-:Y:S04]  /*32910*/  STL [R1+0x2e40], R176 ;  /* 0x002e40b001007387 */ /* 0x000fe80000100800 */
[----:B------:R-:W-:Y:S04]  /*32920*/  STL [R1+0x2e34], R177 ;  /* 0x002e34b101007387 */ /* 0x000fe80000100800 */
[----:B------:R-:W4:Y:S04]  /*32930*/  LDL.LU.64 R60, [R1+0x458] ;  /* 0x00045800013c7983 */ /* 0x000f280000300a00 */
[----:B------:R-:W-:Y:S04]  /*32940*/  STL [R1+0x2e38], R174 ;  /* 0x002e38ae01007387 */ /* 0x000fe80000100800 */
[----:B------:R-:W-:Y:S04]  /*32950*/  STL [R1+0x2e2c], R175 ;  /* 0x002e2caf01007387 */ /* 0x000fe80000100800 */
[----:B------:R-:W4:Y:S01]  /*32960*/  LDL.LU.64 R62, [R1+0x450] ;  /* 0x00045000013e7983 */ /* 0x000f220000300a00 */
[----:B--2---:R-:W-:-:S03]  /*32970*/  IMAD.MOV.U32 R2, RZ, RZ, R49 ;  /* 0x000000ffff027224 */ /* 0x004fc600078e0031 */
[----:B------:R-:W-:Y:S04]  /*32980*/  STL [R1+0x2e30], R48 ;  /* 0x002e303001007387 */ /* 0x000fe80000100800 */
[----:B---3--:R-:W-:Y:S04]  /*32990*/  STL [R1+0x2e28], R50 ;  /* 0x002e283201007387 */ /* 0x008fe80000100800 */
[----:B------:R1:W-:Y:S02]  /*329a0*/  STL [R1+0x2e24], R2 ;  /* 0x002e240201007387 */ /* 0x0003e40000100800 */
[----:B-1----:R-:W-:-:S02]  /*329b0*/  IMAD.MOV.U32 R2, RZ, RZ, R51 ;  /* 0x000000ffff027224 */ /* 0x002fc400078e0033 */
[----:B----4-:R-:W-:Y:S04]  /*329c0*/  STL [R1+0x2e20], R44 ;  /* 0x002e202c01007387 */ /* 0x010fe80000100800 */
[----:B------:R1:W-:Y:S04]  /*329d0*/  STL [R1+0x2e1c], R2 ;  /* 0x002e1c0201007387 */ /* 0x0003e80000100800 */
[----:B------:R-:W-:Y:S01]  /*329e0*/  STL [R1+0x2e18], R46 ;  /* 0x002e182e01007387 */ /* 0x000fe20000100800 */
        /* <DEDUP_REMOVED lines=525> */
[----:B------:R-:W4:Y:S04]  /*34ac0*/  LDL.LU.64 R72, [R1+0x848] ;  /* 0x0008480001487983 */ /* 0x000f280000300a00 */
[----:B------:R-:W4:Y:S01]  /*34ad0*/  LDL.LU.64 R74, [R1+0x860] ;  /* 0x00086000014a7983 */ /* 0x000f220000300a00 */
[----:B-1----:R-:W-:-:S05]  /*34ae0*/  IMAD.MOV.U32 R2, RZ, RZ, R65 ;  /* 0x000000ffff027224 */ /* 0x002fca00078e0041 */
[----:B------:R1:W-:Y:S04]  /*34af0*/  STL [R1+0x216c], R2 ;  /* 0x00216c0201007387 */ /* 0x0003e80000100800 */
[----:B------:R-:W-:Y:S04]  /*34b00*/  STL [R1+0x2178], R66 ;  /* 0x0021784201007387 */ /* 0x000fe80000100800 */
[----:B------:R-:W4:Y:S01]  /*34b10*/  LDL.LU.64 R68, [R1+0x878] ;  /* 0x0008780001447983 */ /* 0x000f220000300a00 */
[----:B-1----:R-:W-:-:S05]  /*34b20*/  IMAD.MOV.U32 R2, RZ, RZ, R67 ;  /* 0x000000ffff027224 */ /* 0x002fca00078e0043 */
[----:B------:R1:W-:Y:S04]  /*34b30*/  STL [R1+0x2174], R2 ;  /* 0x0021740201007387 */ /* 0x0003e80000100800 */
[----:B------:R-:W-:Y:S04]  /*34b40*/  STL [R1+0x2180], R60 ;  /* 0x0021803c01007387 */ /* 0x000fe80000100800 */
[----:B------:R-:W4:Y:S01]  /*34b50*/  LDL.LU.64 R70, [R1+0x890] ;  /* 0x0008900001467983 */ /* 0x000f220000300a00 */
[----:B-1----:R-:W-:-:S05]  /*34b60*/  IMAD.MOV.U32 R2, RZ, RZ, R61 ;  /* 0x000000ffff027224 */ /* 0x002fca00078e003d */
[----:B------:R1:W-:Y:S04]  /*34b70*/  STL [R1+0x217c], R2 ;  /* 0x00217c0201007387 */ /* 0x0003e80000100800 */
[----:B------:R1:W-:Y:S04]  /*34b80*/  STL [R1+0x2188], R62 ;  /* 0x0021883e01007387 */ /* 0x0003e80000100800 */
[----:B------:R-:W4:Y:S01]  /*34b90*/  LDL.LU.64 R64, [R1+0x740] ;  /* 0x0007400001407983 */ /* 0x000f220000300a00 */
[----:B-1----:R-:W-:-:S05]  /*34ba0*/  MOV R2, R63 ;  /* 0x0000003f00027202 */ /* 0x002fca0000000f00 */
[----:B------:R2:W-:Y:S04]  /*34bb0*/  STL [R1+0x2184], R2 ;  /* 0x0021840201007387 */ /* 0x0005e80000100800 */
        /* <DEDUP_REMOVED lines=8> */
[----:B------:R-:W4:Y:S04]  /*34c40*/  LDL.LU.64 R60, [R1+0x788] ;  /* 0x00078800013c7983 */ /* 0x000f280000300a00 */
[----:B------:R-:W-:Y:S04]  /*34c50*/  STL [R1+0x21a8], R198 ;  /* 0x0021a8c601007387 */ /* 0x000fe80000100800 */
[----:B------:R-:W-:Y:S01]  /*34c60*/  STL [R1+0x21a4], R199 ;  /* 0x0021a4c701007387 */ /* 0x000fe20000100800 */
        /* <DEDUP_REMOVED lines=16> */
[----:B------:R-:W2:Y:S01]  /*34d70*/  LDL.LU.64 R44, [R1+0x9d8] ;  /* 0x0009d800012c7983 */ /* 0x000ea20000300a00 */
[----:B-1----:R-:W-:-:S05]  /*34d80*/  IMAD.MOV.U32 R2, RZ, RZ, R75 ;  /* 0x000000ffff027224 */ /* 0x002fca00078e004b */
[----:B------:R1:W-:Y:S04]  /*34d90*/  STL [R1+0x21d4], R2 ;  /* 0x0021d40201007387 */ /* 0x0003e80000100800 */
[----:B------:R3:W-:Y:S01]  /*34da0*/  STL [R1+0x21e0], R68 ;  /* 0x0021e04401007387 */ /* 0x0007e20000100800 */
[----:B-1----:R-:W-:-:S03]  /*34db0*/  IMAD.MOV.U32 R2, RZ, RZ, R69 ;  /* 0x000000ffff027224 */ /* 0x002fc600078e0045 */
[----:B---3--:R-:W3:Y:S04]  /*34dc0*/  LDL.LU.64 R68, [R1+0x9e8] ;  /* 0x0009e80001447983 */ /* 0x008ee80000300a00 */
[----:B------:R1:W-:Y:S04]  /*34dd0*/  STL [R1+0x21dc], R2 ;  /* 0x0021dc0201007387 */ /* 0x0003e80000100800 */
[----:B------:R4:W-:Y:S01]  /*34de0*/  STL [R1+0x21e8], R70 ;  /* 0x0021e84601007387 */ /* 0x0009e20000100800 */
[----:B-1----:R-:W-:-:S03]  /*34df0*/  MOV R2, R71 ;  /* 0x0000004700027202 */ /* 0x002fc60000000f00 */
[----:B----4-:R-:W4:Y:S04]  /*34e00*/  LDL.LU.64 R70, [R1+0x9f8] ;  /* 0x0009f80001467983 */ /* 0x010f280000300a00 */
[----:B------:R1:W-:Y:S04]  /*34e10*/  STL [R1+0x21e4], R2 ;  /* 0x0021e40201007387 */ /* 0x0003e80000100800 */
[----:B------:R1:W-:Y:S02]  /*34e20*/  STL [R1+0x21f0], R64 ;  /* 0x0021f04001007387 */ /* 0x0003e40000100800 */
[----:B-1----:R-:W-:-:S02]  /*34e30*/  IMAD.MOV.U32 R2, RZ, RZ, R65 ;  /* 0x000000ffff027224 */ /* 0x002fc400078e0041 */
[----:B------:R-:W4:Y:S04]  /*34e40*/  LDL.LU.64 R64, [R1+0xa08] ;  /* 0x000a080001407983 */ /* 0x000f280000300a00 */
        /* <DEDUP_REMOVED lines=10> */
[----:B-1----:R-:W-:-:S02]  /*34ef0*/  MOV R2, R61 ;  /* 0x0000003d00027202 */ /* 0x002fc40000000f00 */
[----:B------:R-:W4:Y:S04]  /*34f00*/  LDL.LU.64 R60, [R1+0x920] ;  /* 0x00092000013c7983 */ /* 0x000f280000300a00 */
        /* <DEDUP_REMOVED lines=13> */
[----:B--2---:R2:W-:Y:S01]  /*34fe0*/  STL [R1+0x2230], R44 ;  /* 0x0022302c01007387 */ /* 0x0045e20000100800 */
[----:B-1----:R-:W-:-:S03]  /*34ff0*/  IMAD.MOV.U32 R2, RZ, RZ, R45 ;  /* 0x000000ffff027224 */ /* 0x002fc600078e002d */
[----:B--2---:R-:W2:Y:S04]  /*35000*/  LDL.LU.64 R44, [R1+0x808] ;  /* 0x00080800012c7983 */ /* 0x004ea80000300a00 */
[----:B------:R1:W-:Y:S04]  /*35010*/  STL [R1+0x222c], R2 ;  /* 0x00222c0201007387 */ /* 0x0003e80000100800 */
[----:B---3--:R3:W-:Y:S01]  /*35020*/  STL [R1+0x2238], R68 ;  /* 0x0022384401007387 */ /* 0x0087e20000100800 */
[----:B-1----:R-:W-:-:S03]  /*35030*/  IMAD.MOV.U32 R2, RZ, RZ, R69 ;  /* 0x000000ffff027224 */ /* 0x002fc600078e0045 */
[----:B---3--:R-:W3:Y:S04]  /*35040*/  LDL.LU.64 R68, [R1+0x288] ;  /* 0x0002880001447983 */ /* 0x008ee80000300a00 */
[----:B------:R1:W-:Y:S04]  /*35050*/  STL [R1+0x2234], R2 ;  /* 0x0022340201007387 */ /* 0x0003e80000100800 */
[----:B----4-:R4:W-:Y:S01]  /*35060*/  STL [R1+0x2240], R70 ;  /* 0x0022404601007387 */ /* 0x0109e20000100800 */
[----:B-1----:R-:W-:-:S03]  /*35070*/  IMAD.MOV.U32 R2, RZ, RZ, R71 ;  /* 0x000000ffff027224 */ /* 0x002fc600078e0047 */
[----:B----4-:R-:W4:Y:S04]  /*35080*/  LDL.LU.64 R70, [R1+0x2a0] ;  /* 0x0002a00001467983 */ /* 0x010f280000300a00 */
[----:B------:R1:W-:Y:S04]  /*35090*/  STL [R1+0x223c], R2 ;  /* 0x00223c0201007387 */ /* 0x0003e80000100800 */
[----:B------:R1:W-:Y:S02]  /*350a0*/  STL [R1+0x2248], R64 ;  /* 0x0022484001007387 */ /* 0x0003e40000100800 */
[----:B-1----:R-:W-:-:S02]  /*350b0*/  MOV R2, R65 ;  /* 0x0000004100027202 */ /* 0x002fc40000000f00 */
        /* <DEDUP_REMOVED lines=30> */
[----:B--2---:R2:W-:Y:S01]  /*352a0*/  STL [R1+0x2288], R44 ;  /* 0x0022882c01007387 */ /* 0x0045e20000100800 */
[----:B-1----:R-:W-:-:S03]  /*352b0*/  MOV R2, R45 ;  /* 0x0000002d00027202 */ /* 0x002fc60000000f00 */
        /* <DEDUP_REMOVED lines=43> */
[----:B-1----:R-:W-:-:S03]  /*35570*/  IMAD.MOV.U32 R2, RZ, RZ, R45 ;  /* 0x000000ffff027224 */ /* 0x002fc600078e002d */
[----:B--2---:R-:W2:Y:S04]  /*35580*/  LDL.LU.64 R44, [R1+0xa38] ;  /* 0x000a3800012c7983 */ /* 0x004ea80000300a00 */
[----:B------:R1:W-:Y:S04]  /*35590*/  STL [R1+0x22dc], R2 ;  /* 0x0022dc0201007387 */ /* 0x0003e80000100800 */
[----:B---3--:R3:W-:Y:S01]  /*355a0*/  STL [R1+0x22e8], R68 ;  /* 0x0022e84401007387 */ /* 0x0087e20000100800 */
[----:B-1----:R-:W-:-:S03]  /*355b0*/  MOV R2, R69 ;  /* 0x0000004500027202 */ /* 0x002fc60000000f00 */
        /* <DEDUP_REMOVED lines=610> */
[----:B--2---:R-:W-:Y:S04]  /*37be0*/  STL [R1+0x27b0], R44 ;  /* 0x0027b02c01007387 */ /* 0x004fe80000100800 */
[----:B------:R-:W2:Y:S01]  /*37bf0*/  LDL.LU.64 R48, [R1+0x1850] ;  /* 0x0018500001307983 */ /* 0x000ea20000300a00 */
[----:B-1----:R-:W-:-:S05]  /*37c00*/  IMAD.MOV.U32 R2, RZ, RZ, R45 ;  /* 0x000000ffff027224 */ /* 0x002fca00078e002d */
        /* <DEDUP_REMOVED lines=17> */
[----:B------:R-:W-:Y:S04]  /*37d20*/  STL [R1+0x27d8], R66 ;  /* 0x0027d84201007387 */ /* 0x000fe80000100800 */
[----:B------:R-:W4:Y:S01]  /*37d30*/  LDL.LU.64 R44, [R1+0x1a68] ;  /* 0x001a6800012c7983 */ /* 0x000f220000300a00 */
[----:B-1----:R-:W-:-:S05]  /*37d40*/  IMAD.MOV.U32 R2, RZ, RZ, R67 ;  /* 0x000000ffff027224 */ /* 0x002fca00078e0043 */
[----:B------:R1:W-:Y:S02]  /*37d50*/  STL [R1+0x27d4], R2 ;  /* 0x0027d40201007387 */ /* 0x0003e40000100800 */
[----:B-1----:R-:W-:Y:S02]  /*37d60*/  IMAD.MOV.U32 R2, RZ, RZ, R61 ;  /* 0x000000ffff027224 */ /* 0x002fe400078e003d */
[----:B------:R-:W-:Y:S04]  /*37d70*/  STL [R1+0x27e0], R60 ;  /* 0x0027e03c01007387 */ /* 0x000fe80000100800 */
[----:B------:R-:W4:Y:S04]  /*37d80*/  LDL.LU.64 R66, [R1+0x1a78] ;  /* 0x001a780001427983 */ /* 0x000f280000300a00 */
[----:B------:R1:W-:Y:S04]  /*37d90*/  STL [R1+0x27dc], R2 ;  /* 0x0027dc0201007387 */ /* 0x0003e80000100800 */
[----:B------:R1:W-:Y:S02]  /*37da0*/  STL [R1+0x27e8], R46 ;  /* 0x0027e82e01007387 */ /* 0x0003e40000100800 */
[----:B-1----:R-:W-:-:S02]  /*37db0*/  MOV R2, R47 ;  /* 0x0000002f00027202 */ /* 0x002fc40000000f00 */
[----:B------:R-:W4:Y:S04]  /*37dc0*/  LDL.LU.64 R60, [R1+0x19f0] ;  /* 0x0019f000013c7983 */ /* 0x000f280000300a00 */
[----:B------:R-:W-:Y:S04]  /*37dd0*/  STL [R1+0x27f0], R72 ;  /* 0x0027f04801007387 */ /* 0x000fe80000100800 */
[----:B------:R1:W-:Y:S04]  /*37de0*/  STL [R1+0x27e4], R2 ;  /* 0x0027e40201007387 */ /* 0x0003e80000100800 */
[----:B------:R-:W4:Y:S01]  /*37df0*/  LDL.LU.64 R46, [R1+0x19f8] ;  /* 0x0019f800012e7983 */ /* 0x000f220000300a00 */
[----:B-1----:R-:W-:-:S03]  /*37e00*/  IMAD.MOV.U32 R2, RZ, RZ, R73 ;  /* 0x000000ffff027224 */ /* 0x002fc600078e0049 */
        /* <DEDUP_REMOVED lines=8> */
[----:B--2---:R-:W-:Y:S04]  /*37e90*/  STL [R1+0x2808], R48 ;  /* 0x0028083001007387 */ /* 0x004fe80000100800 */
[----:B------:R1:W-:Y:S04]  /*37ea0*/  STL [R1+0x27fc], R2 ;  /* 0x0027fc0201007387 */ /* 0x0003e80000100800 */
[----:B------:R-:W2:Y:S01]  /*37eb0*/  LDL.LU.64 R50, [R1+0x1948] ;  /* 0x0019480001327983 */ /* 0x000ea20000300a00 */
[----:B-1----:R-:W-:-:S03]  /*37ec0*/  MOV R2, R49 ;  /* 0x0000003100027202 */ /* 0x002fc60000000f00 */
[----:B---3--:R-:W-:Y:S04]  /*37ed0*/  STL [R1+0x2810], R68 ;  /* 0x0028104401007387 */ /* 0x008fe80000100800 */
[----:B------:R1:W-:Y:S02]  /*37ee0*/  STL [R1+0x2804], R2 ;  /* 0x0028040201007387 */ /* 0x0003e40000100800 */
[----:B-1----:R-:W-:Y:S02]  /*37ef0*/  IMAD.MOV.U32 R2, RZ, RZ, R69 ;  /* 0x000000ffff027224 */ /* 0x002fe400078e0045 */
[----:B------:R-:W3:Y:S04]  /*37f00*/  LDL.LU.64 R68, [R1+0x1950] ;  /* 0x0019500001447983 */ /* 0x000ee80000300a00 */
        /* <DEDUP_REMOVED lines=19> */
[----:B------:R-:W-:Y:S04]  /*38040*/  STL [R1+0x2840], R60 ;  /* 0x0028403c01007387 */ /* 0x000fe80000100800 */
[----:B------:R1:W-:Y:S04]  /*38050*/  STL [R1+0x2834], R2 ;  /* 0x0028340201007387 */ /* 0x0003e80000100800 */
[----:B------:R-:W4:Y:S01]  /*38060*/  LDL.LU.64 R66, [R1+0x18c0] ;  /* 0x0018c00001427983 */ /* 0x000f220000300a00 */
[----:B-1----:R-:W-:-:S03]  /*38070*/  IMAD.MOV.U32 R2, RZ, RZ, R61 ;  /* 0x000000ffff027224 */ /* 0x002fc600078e003d */
[----:B------:R-:W-:Y:S04]  /*38080*/  STL [R1+0x2848], R46 ;  /* 0x0028482e01007387 */ /* 0x000fe80000100800 */
[----:B------:R1:W-:Y:S04]  /*38090*/  STL [R1+0x283c], R2 ;  /* 0x00283c0201007387 */ /* 0x0003e80000100800 */
[----:B------:R-:W4:Y:S01]  /*380a0*/  LDL.LU.64 R60, [R1+0x18c8] ;  /* 0x0018c800013c7983 */ /* 0x000f220000300a00 */
[----:B-1----:R-:W-:-:S03]  /*380b0*/  MOV R2, R47 ;  /* 0x0000002f00027202 */ /* 0x002fc60000000f00 */
        /* <DEDUP_REMOVED lines=10> */
[----:B------:R-:W2:Y:S04]  /*38160*/  LDL.LU.64 R74, [R1+0x1a90] ;  /* 0x001a9000014a7983 */ /* 0x000ea80000300a00 */
[----:B------:R-:W2:Y:S01]  /*38170*/  LDL.LU.64 R48, [R1+0x1a98] ;  /* 0x001a980001307983 */ /* 0x000ea20000300a00 */
[----:B-1----:R-:W-:-:S05]  /*38180*/  IMAD.MOV.U32 R2, RZ, RZ, R51 ;  /* 0x000000ffff027224 */ /* 0x002fca00078e0033 */
        /* <DEDUP_REMOVED lines=37> */
[----:B------:R2:W-:Y:S02]  /*383e0*/  STL [R1+0x28a4], R2 ;  /* 0x0028a40201007387 */ /* 0x0005e40000100800 */
[----:B--2---:R-:W-:Y:S02]  /*383f0*/  IMAD.MOV.U32 R2, RZ, RZ, R75 ;  /* 0x000000ffff027224 */ /* 0x004fe400078e004b */
[----:B------:R1:W-:Y:S04]  /*38400*/  STL [R1+0x28b0], R74 ;  /* 0x0028b04a01007387 */ /* 0x0003e80000100800 */
[----:B------:R-:W-:Y:S04]  /*38410*/  STL [R1+0x28b8], R48 ;  /* 0x0028b83001007387 */ /* 0x000fe80000100800 */
[----:B------:R2:W-:Y:S04]  /*38420*/  STL [R1+0x28ac], R2 ;  /* 0x0028ac0201007387 */ /* 0x0005e80000100800 */
[----:B-1----:R-:W4:Y:S01]  /*38430*/  LDL.LU.64 R74, [R1+0x1938] ;  /* 0x00193800014a7983 */ /* 0x002f220000300a00 */
[----:B--2---:R-:W-:-:S03]  /*38440*/  IMAD.MOV.U32 R2, RZ, RZ, R49 ;  /* 0x000000ffff027224 */ /* 0x004fc600078e0031 */
[----:B---3--:R-:W-:Y:S04]  /*38450*/  STL [R1+0x28c0], R68 ;  /* 0x0028c04401007387 */ /* 0x008fe80000100800 */
[----:B------:R1:W-:Y:S02]  /*38460*/  STL [R1+0x28b4], R2 ;  /* 0x0028b40201007387 */ /* 0x0003e40000100800 */
[----:B-1----:R-:W-:Y:S02]  /*38470*/  IMAD.MOV.U32 R2, RZ, RZ, R69 ;  /* 0x000000ffff027224 */ /* 0x002fe400078e0045 */
[----:B------:R-:W2:Y:S04]  /*38480*/  LDL.LU.64 R68, [R1+0x1940] ;  /* 0x0019400001447983 */ /* 0x000ea80000300a00 */
[----:B------:R1:W-:Y:S04]  /*38490*/  STL [R1+0x28bc], R2 ;  /* 0x0028bc0201007387 */ /* 0x0003e80000100800 */
[----:B----4-:R3:W-:Y:S01]  /*384a0*/  STL [R1+0x28c8], R70 ;  /* 0x0028c84601007387 */ /* 0x0107e20000100800 */
[----:B-1----:R-:W-:-:S03]  /*384b0*/  MOV R2, R71 ;  /* 0x0000004700027202 */ /* 0x002fc60000000f00 */
[----:B------:R-:W-:Y:S04]  /*384c0*/  STL [R1+0x28d0], R50 ;  /* 0x0028d03201007387 */ /* 0x000fe80000100800 */
[----:B------:R1:W-:Y:S04]  /*384d0*/  STL [R1+0x28c4], R2 ;  /* 0x0028c40201007387 */ /* 0x0003e80000100800 */
[----:B---3--:R-:W3:Y:S01]  /*384e0*/  LDL.LU.64 R70, [R1+0x1958] ;  /* 0x0019580001467983 */ /* 0x008ee20000300a00 */
[----:B-1----:R-:W-:-:S03]  /*384f0*/  IMAD.MOV.U32 R2, RZ, RZ, R51 ;  /* 0x000000ffff027224 */ /* 0x002fc600078e0033 */
[----:B------:R-:W-:Y:S04]  /*38500*/  STL [R1+0x28d8], R64 ;  /* 0x0028d84001007387 */ /* 0x000fe80000100800 */
[----:B------:R1:W-:Y:S02]  /*38510*/  STL [R1+0x28cc], R2 ;  /* 0x0028cc0201007387 */ /* 0x0003e40000100800 */
[----:B-1----:R-:W-:Y:S02]  /*38520*/  IMAD.MOV.U32 R2, RZ, RZ, R65 ;  /* 0x000000ffff027224 */ /* 0x002fe400078e0041 */
[----:B------:R-:W4:Y:S04]  /*38530*/  LDL.LU.64 R64, [R1+0x1968] ;  /* 0x0019680001407983 */ /* 0x000f280000300a00 */
[----:B------:R1:W-:Y:S04]  /*38540*/  STL [R1+0x28d4], R2 ;  /* 0x0028d40201007387 */ /* 0x0003e80000100800 */
[----:B------:R1:W-:Y:S02]  /*38550*/  STL [R1+0x28e0], R62 ;  /* 0x0028e03e01007387 */ /* 0x0003e40000100800 */
[----:B-1----:R-:W-:-:S02]  /*38560*/  IMAD.MOV.U32 R2, RZ, RZ, R63 ;  /* 0x000000ffff027224 */ /* 0x002fc400078e003f */
[----:B------:R-:W-:Y:S04]  /*38570*/  STL [R1+0x28e8], R44 ;  /* 0x0028e82c01007387 */ /* 0x000fe80000100800 */
[----:B------:R1:W-:Y:S04]  /*38580*/  STL [R1+0x28dc], R2 ;  /* 0x0028dc0201007387 */ /* 0x0003e80000100800 */
[----:B------:R-:W4:Y:S01]  /*38590*/  LDL.LU.64 R62, [R1+0x1aa0] ;  /* 0x001aa000013e7983 */ /* 0x000f220000300a00 */
[----:B-1----:R-:W-:-:S03]  /*385a0*/  MOV R2, R45 ;  /* 0x0000002d00027202 */ /* 0x002fc60000000f00 */
[----:B------:R-:W-:Y:S04]  /*385b0*/  STL [R1+0x28f0], R66 ;  /* 0x0028f04201007387 */ /* 0x000fe80000100800 */
[----:B------:R1:W-:Y:S02]  /*385c0*/  STL [R1+0x28e4], R2 ;  /* 0x0028e40201007387 */ /* 0x0003e40000100800 */
[----:B-1----:R-:W-:Y:S02]  /*385d0*/  IMAD.MOV.U32 R2, RZ, RZ, R67 ;  /* 0x000000ffff027224 */ /* 0x002fe400078e0043 */
        /* <DEDUP_REMOVED lines=20> */
[----:B--2---:R-:W-:Y:S04]  /*38720*/  STL [R1+0x2918], R68 ;  /* 0x0029184401007387 */ /* 0x004fe80000100800 */
[----:B------:R-:W2:Y:S01]  /*38730*/  LDL.LU.64 R44, [R1+0x1a30] ;  /* 0x001a3000012c7983 */ /* 0x000ea20000300a00 */
[----:B-1----:R-:W-:-:S03]  /*38740*/  IMAD.MOV.U32 R2, RZ, RZ, R69 ;  /* 0x000000ffff027224 */ /* 0x002fc600078e0045 */
[----:B------:R-:W2:Y:S04]  /*38750*/  LDL.LU.64 R46, [R1+0x1a38] ;  /* 0x001a3800012e7983 */ /* 0x000ea80000300a00 */
[----:B------:R1:W-:Y:S04]  /*38760*/  STL [R1+0x2914], R2 ;  /* 0x0029140201007387 */ /* 0x0003e80000100800 */
[----:B---3--:R-:W-:Y:S04]  /*38770*/  STL [R1+0x2920], R70 ;  /* 0x0029204601007387 */ /* 0x008fe80000100800 */
[----:B------:R-:W3:Y:S01]  /*38780*/  LDL.LU.64 R72, [R1+0x19a0] ;  /* 0x0019a00001487983 */ /* 0x000ee20000300a00 */
[----:B-1----:R-:W-:-:S03]  /*38790*/  IMAD.MOV.U32 R2, RZ, RZ, R71 ;  /* 0x000000ffff027224 */ /* 0x002fc600078e0047 */
[----:B------:R-:W3:Y:S04]  /*387a0*/  LDL.LU.64 R74, [R1+0x19a8] ;  /* 0x0019a800014a7983 */ /* 0x000ee80000300a00 */
[----:B------:R1:W-:Y:S04]  /*387b0*/  STL [R1+0x291c], R2 ;  /* 0x00291c0201007387 */ /* 0x0003e80000100800 */
[----:B----4-:R-:W-:Y:S04]  /*387c0*/  STL [R1+0x2928], R64 ;  /* 0x0029284001007387 */ /* 0x010fe80000100800 */
[----:B------:R-:W4:Y:S01]  /*387d0*/  LDL.LU.64 R68, [R1+0x19b0] ;  /* 0x0019b00001447983 */ /* 0x000f220000300a00 */
[----:B-1----:R-:W-:-:S03]  /*387e0*/  MOV R2, R65 ;  /* 0x0000004100027202 */ /* 0x002fc60000000f00 */
[----:B------:R-:W4:Y:S04]  /*387f0*/  LDL.LU.64 R70, [R1+0x19c8] ;  /* 0x0019c80001467983 */ /* 0x000f280000300a00 */
[----:B------:R1:W-:Y:S02]  /*38800*/  STL [R1+0x2924], R2 ;  /* 0x0029240201007387 */ /* 0x0003e40000100800 */
[----:B-1----:R-:W-:Y:S02]  /*38810*/  IMAD.MOV.U32 R2, RZ, RZ, R63 ;  /* 0x000000ffff027224 */ /* 0x002fe400078e003f */
[----:B------:R1:W-:Y:S04]  /*38820*/  STL [R1+0x2930], R62 ;  /* 0x0029303e01007387 */ /* 0x0003e80000100800 */
[----:B------:R-:W4:Y:S04]  /*38830*/  LDL.LU.64 R64, [R1+0x19d8] ;  /* 0x0019d80001407983 */ /* 0x000f280000300a00 */
[----:B-1----:R-:W4:Y:S04]  /*38840*/  LDL.LU.64 R62, [R1+0x19e8] ;  /* 0x0019e800013e7983 */ /* 0x002f280000300a00 */
[----:B------:R1:W-:Y:S02]  /*38850*/  STL [R1+0x292c], R2 ;  /* 0x00292c0201007387 */ /* 0x0003e40000100800 */
[----:B-1----:R-:W-:-:S02]  /*38860*/  IMAD.MOV.U32 R2, RZ, RZ, R67 ;  /* 0x000000ffff027224 */ /* 0x002fc400078e0043 */
[----:B------:R1:W-:Y:S04]  /*38870*/  STL [R1+0x2938], R66 ;  /* 0x0029384201007387 */ /* 0x0003e80000100800 */
[----:B-1----:R-:W4:Y:S04]  /*38880*/  LDL.LU.64 R66, [R1+0x1b70] ;  /* 0x001b700001427983 */ /* 0x002f280000300a00 */
[----:B------:R1:W-:Y:S04]  /*38890*/  STL [R1+0x2934], R2 ;  /* 0x0029340201007387 */ /* 0x0003e80000100800 */
[----:B------:R1:W-:Y:S02]  /*388a0*/  STL [R1+0x2940], R60 ;  /* 0x0029403c01007387 */ /* 0x0003e40000100800 */
[----:B-1----:R-:W-:-:S02]  /*388b0*/  IMAD.MOV.U32 R2, RZ, RZ, R61 ;  /* 0x000000ffff027224 */ /* 0x002fc400078e003d */
[----:B------:R-:W4:Y:S04]  /*388c0*/  LDL.LU.64 R60, [R1+0x1b80] ;  /* 0x001b8000013c7983 */ /* 0x000f280000300a00 */
[----:B------:R1:W-:Y:S04]  /*388d0*/  STL [R1+0x293c], R2 ;  /* 0x00293c0201007387 */ /* 0x0003e80000100800 */
[----:B------:R-:W-:Y:S01]  /*388e0*/  STL [R1+0x2948], R58 ;  /* 0x0029483a01007387 */ /* 0x000fe20000100800 */
[----:B-1----:R-:W-:-:S03]  /*388f0*/  MOV R2, R59 ;  /* 0x0000003b00027202 */ /* 0x002fc60000000f00 */
[----:B------:R-:W-:Y:S04]  /*38900*/  STL [R1+0x2950], R52 ;  /* 0x0029503401007387 */ /* 0x000fe80000100800 */
[----:B------:R1:W-:Y:S04]  /*38910*/  STL [R1+0x2944], R2 ;  /* 0x0029440201007387 */ /* 0x0003e80000100800 */
[----:B------:R-:W-:Y:S01]  /*38920*/  STL [R1+0x2958], R54 ;  /* 0x0029583601007387 */ /* 0x000fe20000100800 */
[----:B-1----:R-:W-:-:S05]  /*38930*/  IMAD.MOV.U32 R2, RZ, RZ, R53 ;  /* 0x000000ffff027224 */ /* 0x002fca00078e0035 */
[----:B------:R1:W-:Y:S02]  /*38940*/  STL [R1+0x294c], R2 ;  /* 0x00294c0201007387 */ /* 0x0003e40000100800 */
[----:B-1----:R-:W-:Y:S02]  /*38950*/  IMAD.MOV.U32 R2, RZ, RZ, R55 ;  /* 0x000000ffff027224 */ /* 0x002fe400078e0037 */
[----:B------:R-:W-:Y:S04]  /*38960*/  STL [R1+0x2960], R48 ;  /* 0x0029603001007387 */ /* 0x000fe80000100800 */
[----:B------:R1:W-:Y:S04]  /*38970*/  STL [R1+0x2954], R2 ;  /* 0x0029540201007387 */ /* 0x0003e80000100800 */
[----:B------:R-:W-:Y:S01]  /*38980*/  STL [R1+0x2968], R50 ;  /* 0x0029683201007387 */ /* 0x000fe20000100800 */
[----:B-1----:R-:W-:-:S05]  /*38990*/  IMAD.MOV.U32 R2, RZ, RZ, R49 ;  /* 0x000000ffff027224 */ /* 0x002fca00078e0031 */
[----:B------:R1:W-:Y:S02]  /*389a0*/  STL [R1+0x295c], R2 ;  /* 0x00295c0201007387 */ /* 0x0003e40000100800 */
[----:B-1----:R-:W-:Y:S02]  /*389b0*/  MOV R2, R51 ;  /* 0x0000003300027202 */ /* 0x002fe40000000f00 */
[----:B--2---:R-:W-:Y:S04]  /*389c0*/  STL [R1+0x2970], R44 ;  /* 0x0029702c01007387 */ /* 0x004fe80000100800 */
[----:B------:R1:W-:Y:S04]  /*389d0*/  STL [R1+0x2964], R2 ;  /* 0x0029640201007387 */ /* 0x0003e80000100800 */
[----:B------:R-:W-:Y:S01]  /*389e0*/  STL [R1+0x2978], R46 ;  /* 0x0029782e01007387 */ /* 0x000fe20000100800 */
[----:B-1----:R-:W-:-:S05]  /*389f0*/  IMAD.MOV.U32 R2, RZ, RZ, R45 ;  /* 0x000000ffff027224 */ /* 0x002fca00078e002d */
[----:B------:R1:W-:Y:S04]  /*38a00*/  STL [R1+0x296c], R2 ;  /* 0x00296c0201007387 */ /* 0x0003e80000100800 */
[----:B---3--:R-:W-:Y:S01]  /*38a10*/  STL [R1+0x2980], R72 ;  /* 0x0029804801007387 */ /* 0x008fe20000100800 */
[----:B-1----:R-:W-:-:S05]  /*38a20*/  IMAD.MOV.U32 R2, RZ, RZ, R47 ;  /* 0x000000ffff027224 */ /* 0x002fca00078e002f */
[----:B------:R1:W-:Y:S04]  /*38a30*/  STL [R1+0x2974], R2 ;  /* 0x0029740201007387 */ /* 0x0003e80000100800 */
[----:B------:R-:W-:Y:S01]  /*38a40*/  STL [R1+0x2988], R74 ;  /* 0x0029884a01007387 */ /* 0x000fe20000100800 */
[----:B-1----:R-:W-:-:S05]  /*38a50*/  IMAD.MOV.U32 R2, RZ, RZ, R73 ;  /* 0x000000ffff027224 */ /* 0x002fca00078e0049 */
[----:B------:R1:W-:Y:S02]  /*38a60*/  STL [R1+0x297c], R2 ;  /* 0x00297c0201007387 */ /* 0x0003e40000100800 */
[----:B-1----:R-:W-:Y:S02]  /*38a70*/  MOV R2, R75 ;  /* 0x0000004b00027202 */ /* 0x002fe40000000f00 */
[----:B----4-:R-:W-:Y:S04]  /*38a80*/  STL [R1+0x2990], R68 ;  /* 0x0029904401007387 */ /* 0x010fe80000100800 */
[----:B------:R1:W-:Y:S04]  /*38a90*/  STL [R1+0x2984], R2 ;  /* 0x0029840201007387 */ /* 0x0003e80000100800 */
[----:B------:R-:W-:Y:S01]  /*38aa0*/  STL [R1+0x2998], R70 ;  /* 0x0029984601007387 */ /* 0x000fe20000100800 */
[----:B-1----:R-:W-:-:S05]  /*38ab0*/  IMAD.MOV.U32 R2, RZ, RZ, R69 ;  /* 0x000000ffff027224 */ /* 0x002fca00078e0045 */
[----:B------:R1:W-:Y:S04]  /*38ac0*/  STL [R1+0x298c], R2 ;  /* 0x00298c0201007387 */ /* 0x0003e80000100800 */
[----:B------:R-:W-:Y:S01]  /*38ad0*/  STL [R1+0x29a0], R64 ;  /* 0x0029a04001007387 */ /* 0x000fe20000100800 */
[----:B-1----:R-:W-:Y:S01]  /*38ae0*/  IMAD.MOV.U32 R2, RZ, RZ, R71 ;  /* 0x000000ffff027224 */ /* 0x002fe200078e0047 */
[----:B------:R-:W-:-:S04]  /*38af0*/  MOV R4, R63 ;  /* 0x0000003f00047202 */ /* 0x000fc80000000f00 */
[----:B------:R1:W-:Y:S04]  /*38b00*/  STL [R1+0x2994], R2 ;  /* 0x0029940201007387 */ /* 0x0003e80000100800 */
[----:B------:R-:W-:Y:S01]  /*38b10*/  STL [R1+0x29a8], R62 ;  /* 0x0029a83e01007387 */ /* 0x000fe20000100800 */
[----:B-1----:R-:W-:-:S05]  /*38b20*/  IMAD.MOV.U32 R2, RZ, RZ, R65 ;  /* 0x000000ffff027224 */ /* 0x002fca00078e0041 */
[----:B------:R-:W-:Y:S04]  /*38b30*/  STL [R1+0x299c], R2 ;  /* 0x00299c0201007387 */ /* 0x000fe80000100800 */
[----:B------:R1:W-:Y:S04]  /*38b40*/  STL [R1+0x29a4], R4 ;  /* 0x0029a40401007387 */ /* 0x0003e80000100800 */
[----:B------:R-:W-:Y:S01]  /*38b50*/  STL [R1+0x29b0], R66 ;  /* 0x0029b04201007387 */ /* 0x000fe20000100800 */
[----:B-1----:R-:W-:-:S05]  /*38b60*/  IMAD.MOV.U32 R4, RZ, RZ, R67 ;  /* 0x000000ffff047224 */ /* 0x002fca00078e0043 */
[----:B------:R-:W-:Y:S01]  /*38b70*/  STL [R1+0x29ac], R4 ;  /* 0x0029ac0401007387 */ /* 0x000fe20000100800 */
[----:B------:R-:W-:-:S03]  /*38b80*/  IMAD.MOV.U32 R7, RZ, RZ, R61 ;  /* 0x000000ffff077224 */ /* 0x000fc600078e003d */
[----:B------:R-:W-:Y:S04]  /*38b90*/  STL [R1+0x29b8], R60 ;  /* 0x0029b83c01007387 */ /* 0x000fe80000100800 */
[----:B------:R-:W-:Y:S04]  /*38ba0*/  STL [R1+0x29b4], R7 ;  /* 0x0029b40701007387 */ /* 0x000fe80000100800 */
[----:B------:R-:W2:Y:S04]  /*38bb0*/  LDL.LU.64 R10, [R1+0x31c0] ;  /* 0x0031c000010a7983 */ /* 0x000ea80000300a00 */
[----:B------:R-:W3:Y:S04]  /*38bc0*/  LDL.LU.64 R8, [R1+0x31b8] ;  /* 0x0031b80001087983 */ /* 0x000ee80000300a00 */
[----:B--2---:R1:W-:Y:S04]  /*38bd0*/  STL.64 [R1+0x2118], R10 ;  /* 0x0021180a01007387 */ /* 0x0043e80000100a00 */
[----:B-1----:R-:W2:Y:S04]  /*38be0*/  LDL.LU.64 R10, [R1+0x31b0] ;  /* 0x0031b000010a7983 */ /* 0x002ea80000300a00 */
[----:B---3--:R1:W-:Y:S04]  /*38bf0*/  STL.64 [R1+0x2110], R8 ;  /* 0x0021100801007387 */ /* 0x0083e80000100a00 */
[----:B-1----:R-:W3:Y:S04]  /*38c00*/  LDL.LU.64 R8, [R1+0x31a8] ;  /* 0x0031a80001087983 */ /* 0x002ee80000300a00 */
        /* <DEDUP_REMOVED lines=369> */
[----:B-1----:R-:W2:Y:S04]  /*3a320*/  LDL.64 R10, [R1+0x2f48] ;  /* 0x002f4800010a7983 */ /* 0x002ea80000100a00 */
[----:B---3--:R1:W-:Y:S04]  /*3a330*/  STL.64 [R1+0x1b40], R8 ;  /* 0x001b400801007387 */ /* 0x0083e80000100a00 */
[----:B-1----:R-:W3:Y:S04]  /*3a340*/  LDL.64 R8, [R1+0x2f40] ;  /* 0x002f400001087983 */ /* 0x002ee80000100a00 */
        /* <DEDUP_REMOVED lines=252> */
[----:B------:R-:W1:Y:S04]  /*3b310*/  S2R R2, SR_TID.X ;  /* 0x0000000000027919 */ /* 0x000e680000002100 */
[----:B--2---:R2:W-:Y:S04]  /*3b320*/  STL.64 [R1+0x1748], R10 ;  /* 0x0017480a01007387 */ /* 0x0045e80000100a00 */
[----:B--2---:R-:W2:Y:S04]  /*3b330*/  LDL.LU.64 R10, [R1+0x3090] ;  /* 0x00309000010a7983 */ /* 0x004ea80000300a00 */
[----:B---3--:R3:W-:Y:S04]  /*3b340*/  STL.64 [R1+0x1740], R8 ;  /* 0x0017400801007387 */ /* 0x0087e80000100a00 */
[----:B---3--:R-:W3:Y:S01]  /*3b350*/  LDL.LU.64 R8, [R1+0x3088] ;  /* 0x0030880001087983 */ /* 0x008ee20000300a00 */
[----:B------:R-:W-:-:S02]  /*3b360*/  IADD3 R63, R0, 0x3f, RZ ;  /* 0x0000003f003f7810 */ /* 0x000fc40007ffe0ff */
[C---:B-1----:R-:W-:Y:S02]  /*3b370*/  LOP3.LUT R0, R2.reuse, 0x7, RZ, 0xc0, !PT ;  /* 0x0000000702007812 */ /* 0x042fe400078ec0ff */
[C---:B------:R-:W-:Y:S02]  /*3b380*/  LOP3.LUT R6, R2.reuse, 0x3, RZ, 0xc0, !PT ;  /* 0x0000000302067812 */ /* 0x040fe400078ec0ff */
[----:B------:R-:W-:Y:S01]  /*3b390*/  LOP3.LUT R5, R2, 0x1c, RZ, 0xc0, !PT ;  /* 0x0000001c02057812 */ /* 0x000fe200078ec0ff */
[----:B------:R-:W-:Y:S02]  /*3b3a0*/  IMAD R0, R0, 0x110, RZ ;  /* 0x0000011000007824 */ /* 0x000fe400078e02ff */
[----:B------:R-:W-:Y:S02]  /*3b3b0*/  IMAD.SHL.U32 R2, R2, 0x2, RZ ;  /* 0x0000000202027824 */ /* 0x000fe400078e00ff */
[----:B------:R-:W-:-:S03]  /*3b3c0*/  IMAD R5, R6, 0x220, R5 ;  /* 0x0000022006057824 */ /* 0x000fc600078e0205 */
[----:B------:R-:W-:Y:S02]  /*3b3d0*/  LOP3.LUT R7, R0, 0x30, R2, 0x78, !PT ;  /* 0x0000003000077812 */ /* 0x000fe400078e7802 */
[----:B------:R-:W-:Y:S02]  /*3b3e0*/  SHF.R.S32.HI R2, RZ, 0x1f, R3 ;  /* 0x0000001fff027819 */ /* 0x000fe40000011403 */
[----:B------:R-:W-:Y:S02]  /*3b3f0*/  MOV R6, 0x1 ;  /* 0x0000000100067802 */ /* 0x000fe40000000f00 */
[----:B------:R-:W-:Y:S01]  /*3b400*/  SHF.L.U64.HI R2, R3, 0x2, R2 ;  /* 0x0000000203027819 */ /* 0x000fe20000010202 */
[----:B------:R-:W-:Y:S01]  /*3b410*/  IMAD.MOV.U32 R3, RZ, RZ, -0x1 ;  /* 0xffffffffff037424 */ /* 0x000fe200078e00ff */
[----:B--2---:R-:W-:Y:S04]  /*3b420*/  STL.64 [R1+0x1738], R10 ;  /* 0x0017380a01007387 */ /* 0x004fe80000100a00 */
[----:B---3--:R-:W-:Y:S04]  /*3b430*/  STL.64 [R1+0x1730], R8 ;  /* 0x0017300801007387 */ /* 0x008fe80000100a00 */
[----:B------:R-:W-:Y:S04]  /*3b440*/  STL [R1+0x1728], RZ ;  /* 0x001728ff01007387 */ /* 0x000fe80000100800 */
[----:B------:R-:W-:Y:S04]  /*3b450*/  STL [R1+0x1644], R6 ;  /* 0x0016440601007387 */ /* 0x000fe80000100800 */
[----:B------:R-:W-:Y:S04]  /*3b460*/  STL [R1+0xe50], RZ ;  /* 0x000e50ff01007387 */ /* 0x000fe80000100800 */
[----:B------:R1:W-:Y:S04]  /*3b470*/  STL [R1+0x16ec], R3 ;  /* 0x0016ec0301007387 */ /* 0x0003e80000100800 */
        /* <DEDUP_REMOVED lines=491> */
[----:B------:R2:W-:Y:S04]  /*3d330*/  STL [R1], RZ ;  /* 0x000000ff01007387 */ /* 0x0005e80000100800 */
        /* <DEDUP_REMOVED lines=387> */
[----:B------:R-:W-:-:S04]  /*3eb70*/  SHF.R.S32.HI R4, RZ, 0x1f, R63 ;  /* 0x0000001fff047819 */ /* 0x000fc8000001143f */
[----:B------:R-:W-:Y:S02]  /*3eb80*/  LEA.HI R4, R4, R63, RZ, 0x6 ;  /* 0x0000003f04047211 */ /* 0x000fe400078f30ff */
[----:B------:R-:W-:Y:S02]  /*3eb90*/  SHF.R.S32.HI R0, RZ, 0x1f, R252 ;  /* 0x0000001fff007819 */ /* 0x000fe400000114fc */
[----:B-1----:R-:W-:Y:S02]  /*3eba0*/  SHF.R.S32.HI R3, RZ, 0x6, R4 ;  /* 0x00000006ff037819 */ /* 0x002fe40000011404 */
[C---:B------:R-:W-:Y:S01]  /*3ebb0*/  LOP3.LUT R4, R5.reuse, 0x20, RZ, 0x3c, !PT ;  /* 0x0000002005047812 */ /* 0x040fe200078e3cff */
[----:B------:R-:W-:Y:S01]  /*3ebc0*/  CS2R R116, SRZ ;  /* 0x0000000000747805 */ /* 0x000fe2000001ff00 */
[----:B------:R-:W-:Y:S01]  /*3ebd0*/  LOP3.LUT R6, R5, 0x40, RZ, 0x3c, !PT ;  /* 0x0000004005067812 */ /* 0x000fe200078e3cff */
[----:B------:R-:W-:Y:S01]  /*3ebe0*/  CS2R R118, SRZ ;  /* 0x0000000000767805 */ /* 0x000fe2000001ff00 */
[----:B------:R-:W-:Y:S01]  /*3ebf0*/  IADD3 R4, R3, -0x2, RZ ;  /* 0xfffffffe03047810 */ /* 0x000fe20007ffe0ff */
[----:B------:R-:W-:Y:S01]  /*3ec00*/  CS2R R112, SRZ ;  /* 0x0000000000707805 */ /* 0x000fe2000001ff00 */
[----:B------:R-:W-:Y:S01]  /*3ec10*/  SHF.L.U64.HI R0, R252, 0x2, R0 ;  /* 0x00000002fc007819 */ /* 0x000fe20000010200 */
[----:B------:R-:W-:Y:S01]  /*3ec20*/  CS2R R114, SRZ ;  /* 0x0000000000727805 */ /* 0x000fe2000001ff00 */
        /* <DEDUP_REMOVED lines=68> */
[----:B------:R-:W-:-:S02]  /*3f070*/  LOP3.LUT R5, R5, 0x60, RZ, 0x3c, !PT ;  /* 0x0000006005057812 */ /* 0x000fc400078e3cff */
[----:B--2---:R-:W-:-:S06]  /*3f080*/  LOP3.LUT R3, R7, 0x40, RZ, 0x3c, !PT ;  /* 0x0000004007037812 */ /* 0x004fcc00078e3cff */
.L_x_1:
[----:B------:R-:W2:Y:S01]  /*3f090*/  LDL.LU R3, [R1+0x16ec] ;  /* 0x0016ec0001037983 */ /* 0x000ea20000300800 */
[----:B------:R-:W-:-:S04]  /*3f0a0*/  DEPBAR.LE SB0, 0x2 ;  /* 0x000080800000791a */ /* 0x000fc80000000000 */
[----:B------:R-:W1:Y:S04]  /*3f0b0*/  S2R R6, SR_TID.X ;  /* 0x0000000000067919 */ /* 0x000e680000002100 */
[----:B------:R-:W3:Y:S04]  /*3f0c0*/  S2R R8, SR_TID.X ;  /* 0x0000000000087919 */ /* 0x000ee80000002100 */
[----:B------:R-:W-:Y:S04]  /*3f0d0*/  STL [R1+0x3aec], R0 ;  /* 0x003aec0001007387 */ /* 0x000fe80000100800 */
[----:B------:R4:W-:Y:S01]  /*3f0e0*/  STL [R1+0x3ae8], R2 ;  /* 0x003ae80201007387 */ /* 0x0009e20000100800 */
[----:B-1----:R-:W-:-:S02]  /*3f0f0*/  LOP3.LUT R5, R6, 0x1c, RZ, 0xc0, !PT ;  /* 0x0000001c06057812 */ /* 0x002fc400078ec0ff */
[C---:B------:R-:W-:Y:S02]  /*3f100*/  LOP3.LUT R4, R6.reuse, 0x3, RZ, 0xc0, !PT ;  /* 0x0000000306047812 */ /* 0x040fe400078ec0ff */
[C---:B------:R-:W-:Y:S02]  /*3f110*/  LOP3.LUT R7, R6.reuse, 0x1c, RZ, 0xc0, !PT ;  /* 0x0000001c06077812 */ /* 0x040fe400078ec0ff */
[----:B------:R-:W-:Y:S01]  /*3f120*/  LOP3.LUT R6, R6, 0x3, RZ, 0xc0, !PT ;  /* 0x0000000306067812 */ /* 0x000fe200078ec0ff */
[----:B------:R-:W-:Y:S01]  /*3f130*/  IMAD R4, R4, 0x220, R5 ;  /* 0x0000022004047824 */ /* 0x000fe200078e0205 */
[C---:B---3--:R-:W-:Y:S02]  /*3f140*/  LOP3.LUT R5, R8.reuse, 0x1c, RZ, 0xc0, !PT ;  /* 0x0000001c08057812 */ /* 0x048fe400078ec0ff */
[----:B------:R-:W-:Y:S01]  /*3f150*/  SHF.L.U32 R10, R8, 0x1, RZ ;  /* 0x00000001080a7819 */ /* 0x000fe200000006ff */
[----:B------:R-:W-:Y:S01]  /*3f160*/  IMAD R6, R6, 0x220, R7 ;  /* 0x0000022006067824 */ /* 0x000fe200078e0207 */
[----:B------:R-:W-:-:S02]  /*3f170*/  LOP3.LUT R4, R4, 0x20, RZ, 0x3c, !PT ;  /* 0x0000002004047812 */ /* 0x000fc400078e3cff */
[----:B------:R-:W-:Y:S01]  /*3f180*/  LOP3.LUT R7, R8, 0x1c, RZ, 0xc0, !PT ;  /* 0x0000001c08077812 */ /* 0x000fe200078ec0ff */
[----:B------:R-:W-:Y:S01]  /*3f190*/  BAR.SYNC.DEFER_BLOCKING 0x0 ;  /* 0x0000000000007b1d */ /* 0x000fe20000010000 */
[----:B--2---:R-:W-:-:S04]  /*3f1a0*/  IADD3 R3, R3, 0x1, RZ ;  /* 0x0000000103037810 */ /* 0x004fc80007ffe0ff */
[----:B------:R-:W-:-:S04]  /*3f1b0*/  ISETP.GT.AND P0, PT, R3, 0x1, PT ;  /* 0x000000010300780c */ /* 0x000fc80003f04270 */
[----:B------:R-:W-:-:S05]  /*3f1c0*/  SEL R3, R3, RZ, !P0 ;  /* 0x000000ff03037207 */ /* 0x000fca0004000000 */
[C---:B------:R-:W-:Y:S01]  /*3f1d0*/  IMAD R9, R3.reuse, 0x8000, R6 ;  /* 0x0000800003097824 */ /* 0x040fe200078e0206 */
[C---:B------:R-:W-:Y:S01]  /*3f1e0*/  LOP3.LUT R6, R8.reuse, 0x3, RZ, 0xc0, !PT ;  /* 0x0000000308067812 */ /* 0x040fe200078ec0ff */
[----:B------:R-:W-:Y:S01]  /*3f1f0*/  IMAD R11, R3, 0x8000, R4 ;  /* 0x00008000030b7824 */ /* 0x000fe200078e0204 */
[C---:B------:R-:W-:Y:S01]  /*3f200*/  LOP3.LUT R4, R8.reuse, 0x3, RZ, 0xc0, !PT ;  /* 0x0000000308047812 */ /* 0x040fe200078ec0ff */
[----:B------:R-:W-:Y:S01]  /*3f210*/  STL [R1+0x16ec], R3 ;  /* 0x0016ec0301007387 */ /* 0x000fe20000100800 */
[----:B------:R-:W-:Y:S01]  /*3f220*/  LOP3.LUT R8, R8, 0x7, RZ, 0xc0, !PT ;  /* 0x0000000708087812 */ /* 0x000fe200078ec0ff */
[----:B------:R-:W-:Y:S02]  /*3f230*/  IMAD R6, R6, 0x220, R7 ;  /* 0x0000022006067824 */ /* 0x000fe400078e0207 */
[----:B------:R-:W-:Y:S01]  /*3f240*/  IMAD R4, R4, 0x220, R5 ;  /* 0x0000022004047824 */ /* 0x000fe200078e0205 */
[----:B------:R-:W-:Y:S01]  /*3f250*/  STL [R1+0x16e4], R9 ;  /* 0x0016e40901007387 */ /* 0x000fe20000100800 */
[----:B------:R-:W-:Y:S01]  /*3f260*/  IMAD R8, R8, 0x110, RZ ;  /* 0x0000011008087824 */ /* 0x000fe200078e02ff */
[----:B------:R-:W-:-:S02]  /*3f270*/  LOP3.LUT R6, R6, 0x40, RZ, 0x3c, !PT ;  /* 0x0000004006067812 */ /* 0x000fc400078e3cff */
[----:B------:R-:W-:Y:S01]  /*3f280*/  LOP3.LUT R4, R4, 0x60, RZ, 0x3c, !PT ;  /* 0x0000006004047812 */ /* 0x000fe200078e3cff */
[----:B------:R-:W-:Y:S01]  /*3f290*/  STL [R1+0x1648], R11 ;  /* 0x0016480b01007387 */ /* 0x000fe20000100800 */
[----:B------:R-:W-:Y:S01]  /*3f2a0*/  LOP3.LUT R8, R8, 0x30, R10, 0x78, !PT ;  /* 0x0000003008087812 */ /* 0x000fe200078e780a */
[C---:B----4-:R-:W-:Y:S02]  /*3f2b0*/  IMAD R2, R3.reuse, 0x8000, R6 ;  /* 0x0000800003027824 */ /* 0x050fe400078e0206 */
[C---:B------:R-:W-:Y:S01]  /*3f2c0*/  IMAD R0, R3.reuse, 0x8000, R4 ;  /* 0x0000800003007824 */ /* 0x040fe200078e0204 */
[----:B------:R-:W2:Y:S01]  /*3f2d0*/  LDL.LU.64 R152, [R1+0xe50] ;  /* 0x000e500001987983 */ /* 0x000ea20000300a00 */
[----:B------:R-:W-:-:S03]  /*3f2e0*/  IMAD R252, R3, 0x10000, R8 ;  /* 0x0001000003fc7824 */ /* 0x000fc600078e0208 */
[----:B------:R-:W2:Y:S04]  /*3f2f0*/  LDL.LU.64 R154, [R1+0xe58] ;  /* 0x000e5800019a7983 */ /* 0x000ea80000300a00 */
[----:B------:R-:W-:Y:S04]  /*3f300*/  STL [R1+0x164c], R2 ;  /* 0x00164c0201007387 */ /* 0x000fe80000100800 */
[----:B------:R-:W3:Y:S04]  /*3f310*/  LDL.LU.64 R132, [R1+0x170] ;  /* 0x0001700001847983 */ /* 0x000ee80000300a00 */
[----:B------:R-:W-:Y:S04]  /*3f320*/  STL [R1+0x16e0], R0 ;  /* 0x0016e00001007387 */ /* 0x000fe80000100800 */
[----:B------:R-:W3:Y:S04]  /*3f330*/  LDL.LU.64 R134, [R1+0x178] ;  /* 0x0001780001867983 */ /* 0x000ee80000300a00 */
[----:B------:R-:W4:Y:S04]  /*3f340*/  LDL.LU.64 R140, [R1+0x260] ;  /* 0x00026000018c7983 */ /* 0x000f280000300a00 */
[----:B------:R-:W4:Y:S04]  /*3f350*/  LDL.LU.64 R142, [R1+0x268] ;  /* 0x00026800018e7983 */ /* 0x000f280000300a00 */
[----:B------:R-:W4:Y:S04]  /*3f360*/  LDL.LU.64 R136, [R1+0x190] ;  /* 0x0001900001887983 */ /* 0x000f280000300a00 */
[----:B------:R-:W4:Y:S04]  /*3f370*/  LDL.LU.64 R138, [R1+0x198] ;  /* 0x00019800018a7983 */ /* 0x000f280000300a00 */
[----:B------:R-:W-:Y:S04]  /*3f380*/  LDS R144, [R9+0x20000] ;  /* 0x0200000009907984 */ /* 0x000fe80000000800 */
[----:B------:R-:W-:Y:S04]  /*3f390*/  LDS R146, [R9+0x20800] ;  /* 0x0208000009927984 */ /* 0x000fe80000000800 */
[----:B------:R-:W-:Y:S04]  /*3f3a0*/  LDS R145, [R11+0x20000] ;  /* 0x020000000b917984 */ /* 0x000fe80000000800 */
[----:B------:R-:W-:Y:S04]  /*3f3b0*/  LDS R147, [R11+0x20800] ;  /* 0x020800000b937984 */ /* 0x000fe80000000800 */
[----:B------:R-:W-:Y:S04]  /*3f3c0*/  LDSM.16.M88.4 R16, [R252] ;  /* 0x00000000fc10783b */ /* 0x000fe80000000200 */
[----:B------:R-:W-:Y:S04]  /*3f3d0*/  LDS R148, [R2+0x20000] ;  /* 0x0200000002947984 */ /* 0x000fe80000000800 */
[----:B------:R-:W-:Y:S04]  /*3f3e0*/  LDS R150, [R2+0x20800] ;  /* 0x0208000002967984 */ /* 0x000fe80000000800 */
[----:B------:R-:W-:Y:S04]  /*3f3f0*/  LDS R149, [R0+0x20000] ;  /* 0x0200000000957984 */ /* 0x000fe80000000800 */
[----:B------:R-:W-:Y:S04]  /*3f400*/  LDS R151, [R0+0x20800] ;  /* 0x0208000000977984 */ /* 0x000fe80000000800 */
[----:B------:R-:W-:Y:S04]  /*3f410*/  LDS R156, [R9+0x20080] ;  /* 0x02008000099c7984 */ /* 0x000fe80000000800 */
[----:B------:R-:W-:Y:S04]  /*3f420*/  LDS R158, [R9+0x20880] ;  /* 0x02088000099e7984 */ /* 0x000fe80000000800 */
[----:B------:R-:W-:Y:S04]  /*3f430*/  LDS R157, [R11+0x20080] ;  /* 0x020080000b9d7984 */ /* 0x000fe80000000800 */
[----:B------:R-:W1:Y:S04]  /*3f440*/  LDS R159, [R11+0x20880] ;  /* 0x020880000b9f7984 */ /* 0x000e680000000800 */
[----:B------:R-:W1:Y:S04]  /*3f450*/  LDSM.16.M88.4 R20, [R252+0x800] ;  /* 0x00080000fc14783b */ /* 0x000e680000000200 */
[----:B------:R-:W1:Y:S04]  /*3f460*/  LDSM.16.M88.4 R24, [R252+0x1000] ;  /* 0x00100000fc18783b */ /* 0x000e680000000200 */
[----:B------:R-:W-:Y:S04]  /*3f470*/  LDS R160, [R2+0x20080] ;  /* 0x0200800002a07984 */ /* 0x000fe80000000800 */
[----:B------:R-:W-:Y:S04]  /*3f480*/  LDS R162, [R2+0x20880] ;  /* 0x0208800002a27984 */ /* 0x000fe80000000800 */
[----:B------:R-:W-:Y:S04]  /*3f490*/  LDS R161, [R0+0x20080] ;  /* 0x0200800000a17984 */ /* 0x000fe80000000800 */
[----:B------:R-:W2:Y:S04]  /*3f4a0*/  LDS R163, [R0+0x20880] ;  /* 0x0208800000a37984 */ /* 0x000ea80000000800 */
[----:B------:R-:W-:Y:S04]  /*3f4b0*/  LDS R240, [R9+0x20100] ;  /* 0x0201000009f07984 */ /* 0x000fe80000000800 */
[----:B------:R-:W-:Y:S04]  /*3f4c0*/  LDS R242, [R9+0x20900] ;  /* 0x0209000009f27984 */ /* 0x000fe80000000800 */
[----:B------:R-:W-:Y:S01]  /*3f4d0*/  LDS R241, [R11+0x20100] ;  /* 0x020100000bf17984 */ /* 0x000fe20000000800 */
[-C--:B-1---5:R-:W-:Y:S03]  /*3f4e0*/  HMMA.1688.F32.TF32 R116, R156, R16.reuse, R116 ;  /* 0x000000109c74723c */ /* 0x0a2fe60000081074 */
[----:B------:R-:W1:Y:S04]  /*3f4f0*/  LDS R243, [R11+0x20900] ;  /* 0x020900000bf37984 */ /* 0x000e680000000800 */
[----:B------:R-:W-:Y:S04]  /*3f500*/  STL [R1+0x5210], R22 ;  /* 0x0052101601007387 */ /* 0x000fe80000100800 */
[----:B------:R-:W-:Y:S04]  /*3f510*/  STL [R1+0x520c], R23 ;  /* 0x00520c1701007387 */ /* 0x000fe80000100800 */
[----:B------:R-:W-:Y:S04]  /*3f520*/  STL [R1+0x5204], R26 ;  /* 0x0052041a01007387 */ /* 0x000fe80000100800 */
[----:B------:R-:W-:Y:S04]  /*3f530*/  STL [R1+0x5200], R27 ;  /* 0x0052001b01007387 */ /* 0x000fe80000100800 */
[----:B------:R-:W-:Y:S04]  /*3f540*/  LDS R4, [R2+0x20100] ;  /* 0x0201000002047984 */ /* 0x000fe80000000800 */
[----:B------:R-:W-:Y:S04]  /*3f550*/  LDS R6, [R2+0x20900] ;  /* 0x0209000002067984 */ /* 0x000fe80000000800 */
[----:B------:R-:W-:Y:S04]  /*3f560*/  LDS R5, [R0+0x20100] ;  /* 0x0201000000057984 */ /* 0x000fe80000000800 */
[----:B------:R-:W1:Y:S04]  /*3f570*/  LDS R7, [R0+0x20900] ;  /* 0x0209000000077984 */ /* 0x000e680000000800 */
[----:B------:R-:W-:Y:S04]  /*3f580*/  LDS R8, [R9+0x20180] ;  /* 0x0201800009087984 */ /* 0x000fe80000000800 */
[----:B------:R-:W-:Y:S04]  /*3f590*/  LDS R10, [R9+0x20980] ;  /* 0x02098000090a7984 */ /* 0x000fe80000000800 */
[----:B------:R-:W-:Y:S04]  /*3f5a0*/  LDS R12, [R2+0x20180] ;  /* 0x02018000020c7984 */ /* 0x000fe80000000800 */
[----:B------:R-:W-:Y:S04]  /*3f5b0*/  LDS R14, [R2+0x20980] ;  /* 0x02098000020e7984 */ /* 0x000fe80000000800 */
[----:B------:R-:W-:Y:S04]  /*3f5c0*/  LDS R13, [R0+0x20180] ;  /* 0x02018000000d7984 */ /* 0x000fe80000000800 */
[----:B------:R-:W-:Y:S01]  /*3f5d0*/  LDS R15, [R0+0x20980] ;  /* 0x02098000000f7984 */ /* 0x000fe20000000800 */
[-C--:B--2---:R-:W-:Y:S03]  /*3f5e0*/  HMMA.1688.F32.TF32 R152, R144, R16.reuse, R152 ;  /* 0x000000109098723c */ /* 0x084fe60000081098 */
[----:B------:R-:W-:Y:S04]  /*3f5f0*/  LDS R9, [R11+0x20180] ;  /* 0x020180000b097984 */ /* 0x000fe80000000800 */
[----:B------:R-:W2:Y:S01]  /*3f600*/  LDS R11, [R11+0x20980] ;  /* 0x020980000b0b7984 */ /* 0x000ea20000000800 */
[-C--:B---3--:R-:W-:Y:S11]  /*3f610*/  HMMA.1688.F32.TF32 R132, R148, R16.reuse, R132 ;  /* 0x000000109484723c */ /* 0x088ff60000081084 */
[----:B------:R-:W-:Y:S04]  /*3f620*/  @!UPT UIADD3 URZ, URZ, URZ, URZ ;  /* 0x0000003f3f3ff290 */ /* 0x000fe8000fffe03f */
[----:B------:R-:W-:Y:S04]  /*3f630*/  STL.64 [R1+0x7c0], R152 ;  /* 0x0007c09801007387 */ /* 0x000fe80000100a00 */
[----:B------:R-:W-:Y:S04]  /*3f640*/  STL.64 [R1+0x7c8], R154 ;  /* 0x0007c89a01007387 */ /* 0x000fe80000100a00 */
[----:B------:R3:W-:Y:S04]  /*3f650*/  STL.64 [R1+0x9a0], R132 ;  /* 0x0009a08401007387 */ /* 0x0007e80000100a00 */
[----:B------:R1:W-:Y:S04]  /*3f660*/  STL.64 [R1+0x9a8], R134 ;  /* 0x0009a88601007387 */ /* 0x0003e80000100a00 */
[----:B---3--:R-:W3:Y:S04]  /*3f670*/  LDL.LU.64 R132, [R1+0x250] ;  /* 0x0002500001847983 */ /* 0x008ee80000300a00 */
[----:B------:R2:W-:Y:S04]  /*3f680*/  STL.64 [R1+0x7b0], R116 ;  /* 0x0007b07401007387 */ /* 0x0005e80000100a00 */
[----:B------:R2:W-:Y:S04]  /*3f690*/  STL.64 [R1+0x7b8], R118 ;  /* 0x0007b87601007387 */ /* 0x0005e80000100a00 */
[----:B-1----:R-:W3:Y:S01]  /*3f6a0*/  LDL.LU.64 R134, [R1+0x258] ;  /* 0x0002580001867983 */ /* 0x002ee20000300a00 */
[-C--:B------:R-:W-:Y:S11]  /*3f6b0*/  HMMA.1688.F32.TF32 R104, R160, R16.reuse, R104 ;  /* 0x00000010a068723c */ /* 0x080ff60000081068 */
[----:B------:R-:W-:Y:S11]  /*3f6c0*/  @!UPT UIADD3 URZ, URZ, URZ, URZ ;  /* 0x0000003f3f3ff290 */ /* 0x000ff6000fffe03f */
[----:B------:R-:W-:Y:S01]  /*3f6d0*/  @!UPT UIADD3 URZ, URZ, URZ, URZ ;  /* 0x0000003f3f3ff290 */ /* 0x000fe2000fffe03f */
[----:B------:R-:W-:Y:S04]  /*3f6e0*/  STL.64 [R1+0xba0], R104 ;  /* 0x000ba06801007387 */ /* 0x000fe80000100a00 */
[----:B------:R1:W-:Y:S04]  /*3f6f0*/  STL.64 [R1+0xba8], R106 ;  /* 0x000ba86a01007387 */ /* 0x0003e80000100a00 */
[----:B--2---:R-:W2:Y:S04]  /*3f700*/  LDL.LU.64 R116, [R1+0x1c0] ;  /* 0x0001c00001747983 */ /* 0x004ea80000300a00 */
[----:B------:R-:W2:Y:S01]  /*3f710*/  LDL.LU.64 R118, [R1+0x1c8] ;  /* 0x0001c80001767983 */ /* 0x000ea20000300a00 */
[-C--:B-1----:R-:W-:Y:S08]  /*3f720*/  HMMA.1688.F32.TF32 R104, R240, R16.reuse, R92 ;  /* 0x00000010f068723c */ /* 0x082ff0000008105c */
[-C--:B------:R-:W-:Y:S08]  /*3f730*/  HMMA.1688.F32.TF32 R92, R4, R16.reuse, R80 ;  /* 0x00000010045c723c */ /* 0x080ff00000081050 */
[-C--:B------:R-:W-:Y:S08]  /*3f740*/  HMMA.1688.F32.TF32 R80, R8, R16.reuse, R36 ;  /* 0x000000100850723c */ /* 0x080ff00000081024 */
[----:B------:R-:W-:Y:S01]  /*3f750*/  HMMA.1688.F32.TF32 R36, R12, R16, R120 ;  /* 0x000000100c24723c */ /* 0x000fe20000081078 */
[----:B------:R-:W-:Y:S04]  /*3f760*/  STL.64 [R1+0x790], R104 ;  /* 0x0007906801007387 */ /* 0x000fe80000100a00 */
[----:B------:R-:W-:Y:S04]  /*3f770*/  STL.64 [R1+0x798], R106 ;  /* 0x0007986a01007387 */ /* 0x000fe80000100a00 */
[----:B------:R-:W-:Y:S04]  /*3f780*/  STL.64 [R1+0xdb0], R92 ;  /* 0x000db05c01007387 */ /* 0x000fe80000100a00 */
[----:B------:R4:W-:Y:S04]  /*3f790*/  STL.64 [R1+0xdb8], R94 ;  /* 0x000db85e01007387 */ /* 0x0009e80000100a00 */
[----:B------:R-:W-:Y:S04]  /*3f7a0*/  STL.64 [R1+0x800], R80 ;  /* 0x0008005001007387 */ /* 0x000fe80000100a00 */
[----:B------:R1:W-:Y:S01]  /*3f7b0*/  STL.64 [R1+0x808], R82 ;  /* 0x0008085201007387 */ /* 0x0003e20000100a00 */
[-C--:B----4-:R-:W-:Y:S03]  /*3f7c0*/  HMMA.1688.F32.TF32 R92, R144, R20.reuse, R140 ;  /* 0x00000014905c723c */ /* 0x090fe6000008108c */
[----:B------:R-:W-:Y:S04]  /*3f7d0*/  STL.64 [R1+0xe80], R36 ;  /* 0x000e802401007387 */ /* 0x000fe80000100a00 */
[----:B------:R4:W-:Y:S01]  /*3f7e0*/  STL.64 [R1+0xe88], R38 ;  /* 0x000e882601007387 */ /* 0x0009e20000100a00 */
[-C--:B-1----:R-:W-:Y:S03]  /*3f7f0*/  HMMA.1688.F32.TF32 R80, R148, R20.reuse, R136 ;  /* 0x000000149450723c */ /* 0x082fe60000081088 */
[----:B------:R-:W-:Y:S04]  /*3f800*/  LDSM.16.M88.4 R120, [R252+0xd000] ;  /* 0x00d00000fc78783b */ /* 0x000fe80000000200 */
[----:B------:R-:W-:Y:S01]  /*3f810*/  LDSM.16.M88.4 R136, [R252+0xf000] ;  /* 0x00f00000fc88783b */ /* 0x000fe20000000200 */
[-C--:B----4-:R-:W-:Y:S03]  /*3f820*/  HMMA.1688.F32.TF32 R36, R156, R20.reuse, R112 ;  /* 0x000000149c24723c */ /* 0x090fe60000081070 */
[----:B------:R-:W-:Y:S04]  /*3f830*/  LDSM.16.M88.4 R112, [R252+0xc000] ;  /* 0x00c00000fc70783b */ /* 0x000fe80000000200 */
[----:B------:R-:W-:Y:S04]  /*3f840*/  LDSM.16.M88.4 R140, [R252+0xf800] ;  /* 0x00f80000fc8c783b */ /* 0x000fe80000000200 */
[----:B------:R-:W-:Y:S04]  /*3f850*/  STL.64 [R1+0x750], R92 ;  /* 0x0007505c01007387 */ /* 0x000fe80000100a00 */
[----:B------:R1:W-:Y:S04]  /*3f860*/  STL.64 [R1+0x758], R94 ;  /* 0x0007585e01007387 */ /* 0x0003e80000100a00 */
[----:B------:R-:W-:Y:S04]  /*3f870*/  STL.64 [R1+0x940], R80 ;  /* 0x0009405001007387 */ /* 0x000fe80000100a00 */
[----:B------:R4:W-:Y:S01]  /*3f880*/  STL.64 [R1+0x948], R82 ;  /* 0x0009485201007387 */ /* 0x0009e20000100a00 */
[-C--:B-1----:R-:W-:Y:S03]  /*3f890*/  HMMA.1688.F32.TF32 R92, R160, R20.reuse, R100 ;  /* 0x00000014a05c723c */ /* 0x082fe60000081064 */
[----:B------:R-:W-:Y:S04]  /*3f8a0*/  STL.64 [R1+0x730], R36 ;  /* 0x0007302401007387 */ /* 0x000fe80000100a00 */
[----:B------:R1:W-:Y:S01]  /*3f8b0*/  STL.64 [R1+0x738], R38 ;  /* 0x0007382601007387 */ /* 0x0003e20000100a00 */
[-C--:B----4-:R-:W-:Y:S08]  /*3f8c0*/  HMMA.1688.F32.TF32 R80, R240, R20.reuse, R88 ;  /* 0x00000014f050723c */ /* 0x090ff00000081058 */
[-C--:B-1----:R-:W-:Y:S07]  /*3f8d0*/  HMMA.1688.F32.TF32 R36, R4, R20.reuse, R76 ;  /* 0x000000140424723c */ /* 0x082fee000008104c */
[----:B------:R-:W-:Y:S04]  /*3f8e0*/  STL.64 [R1+0xb40], R92 ;  /* 0x000b405c01007387 */ /* 0x000fe80000100a00 */
[----:B------:R-:W-:Y:S04]  /*3f8f0*/  STL.64 [R1+0xb48], R94 ;  /* 0x000b485e01007387 */ /* 0x000fe80000100a00 */
[----:B------:R-:W4:Y:S04]  /*3f900*/  LDL.LU.64 R100, [R1+0xe90] ;  /* 0x000e900001647983 */ /* 0x000f280000300a00 */
[----:B------:R-:W-:Y:S04]  /*3f910*/  STL.64 [R1+0x720], R80 ;  /* 0x0007205001007387 */ /* 0x000fe80000100a00 */
[----:B------:R-:W-:Y:S04]  /*3f920*/  STL.64 [R1+0x728], R82 ;  /* 0x0007285201007387 */ /* 0x000fe80000100a00 */
[----:B------:R-:W4:Y:S04]  /*3f930*/  LDL.LU.64 R102, [R1+0xe98] ;  /* 0x000e980001667983 */ /* 0x000f280000300a00 */
[----:B------:R-:W-:Y:S04]  /*3f940*/  STL.64 [R1+0xd50], R36 ;  /* 0x000d502401007387 */ /* 0x000fe80000100a00 */
[----:B------:R1:W-:Y:S02]  /*3f950*/  STL.64 [R1+0xd58], R38 ;  /* 0x000d582601007387 */ /* 0x0003e40000100a00 */
[-C--:B-1----:R-:W-:Y:S08]  /*3f960*/  HMMA.1688.F32.TF32 R36, R8, R20.reuse, R32 ;  /* 0x000000140824723c */ /* 0x082ff00000081020 */
[----:B------:R-:W-:Y:S01]  /*3f970*/  HMMA.1688.F32.TF32 R32, R12, R20, R124 ;  /* 0x000000140c20723c */ /* 0x000fe2000008107c */
[----:B------:R-:W-:Y:S11]  /*3f980*/  LDSM.16.M88.4 R124, [R252+0xd800] ;  /* 0x00d80000fc7c783b */ /* 0x000ff60000000200 */
[----:B------:R-:W-:Y:S03]  /*3f990*/  @!UPT UIADD3 URZ, URZ, URZ, URZ ;  /* 0x0000003f3f3ff290 */ /* 0x000fe6000fffe03f */
[----:B------:R-:W-:Y:S04]  /*3f9a0*/  STL.64 [R1+0x7e0], R36 ;  /* 0x0007e02401007387 */ /* 0x000fe80000100a00 */
[----:B------:R-:W-:Y:S04]  /*3f9b0*/  STL.64 [R1+0x7e8], R38 ;  /* 0x0007e82601007387 */ /* 0x000fe80000100a00 */
[----:B------:R-:W4:Y:S04]  /*3f9c0*/  LDL.LU.64 R92, [R1+0x1e0] ;  /* 0x0001e000015c7983 */ /* 0x000f280000300a00 */
[----:B------:R-:W-:Y:S04]  /*3f9d0*/  STL.64 [R1+0xe60], R32 ;  /* 0x000e602001007387 */ /* 0x000fe80000100a00 */
[----:B------:R-:W-:Y:S04]  /*3f9e0*/  STL.64 [R1+0xe68], R34 ;  /* 0x000e682201007387 */ /* 0x000fe80000100a00 */
[----:B------:R-:W4:Y:S01]  /*3f9f0*/  LDL.LU.64 R94, [R1+0x1e8] ;  /* 0x0001e800015e7983 */ /* 0x000f220000300a00 */
[-C--:B---3--:R-:W-:Y:S03]  /*3fa00*/  HMMA.1688.F32.TF32 R20, R144, R24.reuse, R132 ;  /* 0x000000189014723c */ /* 0x088fe60000081084 */
[----:B------:R-:W-:Y:S11]  /*3fa10*/  LDSM.16.M88.4 R132, [R252+0xe800] ;  /* 0x00e80000fc84783b */ /* 0x000ff60000000200 */
[----:B------:R-:W-:Y:S09]  /*3fa20*/  @!UPT UIADD3 URZ, URZ, URZ, URZ ;  /* 0x0000003f3f3ff290 */ /* 0x000ff2000fffe03f */
[----:B------:R1:W-:Y:S04]  /*3fa30*/  STL.64 [R1+0x6a0], R20 ;  /* 0x0006a01401007387 */ /* 0x0003e80000100a00 */
[----:B------:R3:W-:Y:S04]  /*3fa40*/  STL.64 [R1+0x6a8], R22 ;  /* 0x0006a81601007387 */ /* 0x0007e80000100a00 */
[----:B-1----:R-:W4:Y:S04]  /*3fa50*/  LDL.LU.64 R20, [R1+0x70] ;  /* 0x0000700001147983 */ /* 0x002f280000300a00 */
[----:B---3--:R-:W3:Y:S01]  /*3fa60*/  LDL.LU.64 R22, [R1+0x78] ;  /* 0x0000780001167983 */ /* 0x008ee20000300a00 */
[-C--:B--2---:R-:W-:Y:S03]  /*3fa70*/  HMMA.1688.F32.TF32 R32, R148, R24.reuse, R116 ;  /* 0x000000189420723c */ /* 0x084fe60000081074 */
[----:B------:R-:W-:Y:S05]  /*3fa80*/  LDSM.16.M88.4 R116, [R252+0xc800] ;  /* 0x00c80000fc74783b */ /* 0x000fea0000000200 */
[-C--:B------:R-:W-:Y:S01]  /*3fa90*/  HMMA.1688.F32.TF32 R36, R156, R24.reuse, R108 ;  /* 0x000000189c24723c */ /* 0x080fe2000008106c */
[----:B------:R-:W-:Y:S11]  /*3faa0*/  LDSM.16.M88.4 R108, [R252+0xb800] ;  /* 0x00b80000fc6c783b */ /* 0x000ff60000000200 */
[----:B------:R-:W-:Y:S03]  /*3fab0*/  @!UPT UIADD3 URZ, URZ, URZ, URZ ;  /* 0x0000003f3f3ff290 */ /* 0x000fe6000fffe03f */
[----:B------:R-:W-:Y:S04]  /*3fac0*/  STL.64 [R1+0x8c0], R32 ;  /* 0x0008c02001007387 */ /* 0x000fe80000100a00 */
[----:B------:R1:W-:Y:S04]  /*3fad0*/  STL.64 [R1+0x8c8], R34 ;  /* 0x0008c82201007387 */ /* 0x0003e80000100a00 */
[----:B------:R-:W2:Y:S01]  /*3fae0*/  LDL.LU.64 R88, [R1+0x50] ;  /* 0x0000500001587983 */ /* 0x000ea20000300a00 */
[-C--:B------:R-:W-:Y:S03]  /*3faf0*/  HMMA.1688.F32.TF32 R76, R240, R24.reuse, R84 ;  /* 0x00000018f04c723c */ /* 0x080fe60000081054 */
[----:B------:R-:W2:Y:S04]  /*3fb00*/  LDL.LU.64 R90, [R1+0x58] ;  /* 0x00005800015a7983 */ /* 0x000ea80000300a00 */
[----:B------:R-:W2:Y:S01]  /*3fb10*/  LDL.LU.64 R80, [R1+0x10] ;  /* 0x0000100001507983 */ /* 0x000ea20000300a00 */
[-C--:B-1----:R-:W-:Y:S03]  /*3fb20*/  HMMA.1688.F32.TF32 R32, R160, R24.reuse, R96 ;  /* 0x00000018a020723c */ /* 0x082fe60000081060 */
[----:B------:R-:W2:Y:S04]  /*3fb30*/  LDL.LU.64 R82, [R1+0x18] ;  /* 0x0000180001527983 */ /* 0x000ea80000300a00 */
[----:B------:R-:W-:Y:S04]  /*3fb40*/  STL.64 [R1+0x680], R36 ;  /* 0x0006802401007387 */ /* 0x000fe80000100a00 */
[----:B------:R1:W-:Y:S02]  /*3fb50*/  STL.64 [R1+0x688], R38 ;  /* 0x0006882601007387 */ /* 0x0003e40000100a00 */
[-C--:B-1----:R-:W-:Y:S10]  /*3fb60*/  HMMA.1688.F32.TF32 R36, R4, R24.reuse, R40 ;  /* 0x000000180424723c */ /* 0x082ff40000081028 */
[----:B------:R-:W-:Y:S04]  /*3fb70*/  STL.64 [R1+0xac0], R32 ;  /* 0x000ac02001007387 */ /* 0x000fe80000100a00 */
[----:B------:R1:W-:Y:S04]  /*3fb80*/  STL.64 [R1+0xac8], R34 ;  /* 0x000ac82201007387 */ /* 0x0003e80000100a00 */
[----:B------:R-:W-:Y:S01]  /*3fb90*/  LDSM.16.M88.4 R40, [R252+0x3000] ;  /* 0x00300000fc28783b */ /* 0x000fe20000000200 */
[-C--:B-1----:R-:W-:Y:S03]  /*3fba0*/  HMMA.1688.F32.TF32 R32, R8, R24.reuse, R28 ;  /* 0x000000180820723c */ /* 0x082fe6000008101c */
[----:B------:R-:W-:Y:S04]  /*3fbb0*/  STL.64 [R1+0x6b0], R76 ;  /* 0x0006b04c01007387 */ /* 0x000fe80000100a00 */
[----:B------:R-:W-:Y:S04]  /*3fbc0*/  STL.64 [R1+0x6b8], R78 ;  /* 0x0006b84e01007387 */ /* 0x000fe80000100a00 */
[----:B------:R-:W-:Y:S04]  /*3fbd0*/  STL.64 [R1+0xce0], R36 ;  /* 0x000ce02401007387 */ /* 0x000fe80000100a00 */
[----:B------:R-:W1:Y:S04]  /*3fbe0*/  LDSM.16.M88.4 R28, [R252+0x1800] ;  /* 0x00180000fc1c783b */ /* 0x000e680000000200 */
[----:B------:R-:W-:Y:S04]  /*3fbf0*/  STL.64 [R1+0xce8], R38 ;  /* 0x000ce82601007387 */ /* 0x000fe80000100a00 */
[----:B------:R-:W-:Y:S04]  /*3fc00*/  LDSM.16.M88.4 R36, [R252+0x2800] ;  /* 0x00280000fc24783b */ /* 0x000fe80000000200 */
[----:B------:R-:W-:Y:S04]  /*3fc10*/  STL.64 [R1+0x7a0], R32 ;  /* 0x0007a02001007387 */ /* 0x000fe80000100a00 */
[----:B------:R-:W-:Y:S04]  /*3fc20*/  STL.64 [R1+0x7a8], R34 ;  /* 0x0007a82201007387 */ /* 0x000fe80000100a00 */
[----:B------:R-:W4:Y:S01]  /*3fc30*/  LDSM.16.M88.4 R32, [R252+0x2000] ;  /* 0x00200000fc20783b */ /* 0x000f220000000200 */
[----:B------:R-:W-:Y:S03]  /*3fc40*/  HMMA.1688.F32.TF32 R24, R12, R24, R128 ;  /* 0x000000180c18723c */ /* 0x000fe60000081080 */
[----:B------:R-:W-:Y:S04]  /*3fc50*/  LDSM.16.M88.4 R128, [R252+0xe000] ;  /* 0x00e00000fc80783b */ /* 0x000fe80000000200 */
[----:B-1----:R-:W-:Y:S11]  /*3fc60*/  STL [R1+0x51f4], R30 ;  /* 0x0051f41e01007387 */ /* 0x002ff60000100800 */
[----:B------:R-:W-:Y:S05]  /*3fc70*/  @!UPT UIADD3 URZ, URZ, URZ, URZ ;  /* 0x0000003f3f3ff290 */ /* 0x000fea000fffe03f */
[----:B------:R-:W-:Y:S04]  /*3fc80*/  STL.64 [R1+0xe50], R24 ;  /* 0x000e501801007387 */ /* 0x000fe80000100a00 */
[----:B------:R1:W-:Y:S04]  /*3fc90*/  STL.64 [R1+0xe58], R26 ;  /* 0x000e581a01007387 */ /* 0x0003e80000100a00 */
[----:B------:R-:W-:Y:S04]  /*3fca0*/  STL [R1+0x51f0], R31 ;  /* 0x0051f01f01007387 */ /* 0x000fe80000100800 */
[----:B----4-:R-:W-:Y:S01]  /*3fcb0*/  STL [R1+0x51fc], R34 ;  /* 0x0051fc2201007387 */ /* 0x010fe20000100800 */
[-C--:B-1----:R-:W-:Y:S03]  /*3fcc0*/  HMMA.1688.F32.TF32 R24, R144, R28.reuse, R100 ;  /* 0x0000001c9018723c */ /* 0x082fe60000081064 */
[----:B------:R-:W-:Y:S04]  /*3fcd0*/  STL [R1+0x51f8], R35 ;  /* 0x0051f82301007387 */ /* 0x000fe80000100800 */
[----:B------:R-:W-:Y:S04]  /*3fce0*/  STL [R1+0x5214], R38 ;  /* 0x0052142601007387 */ /* 0x000fe80000100800 */
[----:B------:R-:W-:Y:S04]  /*3fcf0*/  STL [R1+0x5208], R39 ;  /* 0x0052082701007387 */ /* 0x000fe80000100800 */
[----:B------:R-:W-:Y:S04]  /*3fd00*/  STL [R1+0x51ec], R42 ;  /* 0x0051ec2a01007387 */ /* 0x000fe80000100800 */
[----:B------:R-:W-:Y:S04]  /*3fd10*/  STL [R1+0x51e8], R43 ;  /* 0x0051e82b01007387 */ /* 0x000fe80000100800 */
[----:B------:R-:W4:Y:S04]  /*3fd20*/  LDL.LU.64 R76, [R1+0xeb0] ;  /* 0x000eb000014c7983 */ /* 0x000f280000300a00 */
[----:B------:R-:W4:Y:S04]  /*3fd30*/  LDL.LU.64 R78, [R1+0xeb8] ;  /* 0x000eb800014e7983 */ /* 0x000f280000300a00 */
[----:B------:R1:W-:Y:S04]  /*3fd40*/  STL.64 [R1+0x5d0], R24 ;  /* 0x0005d01801007387 */ /* 0x0003e80000100a00 */
[----:B------:R1:W-:Y:S04]  /*3fd50*/  STL.64 [R1+0x5d8], R26 ;  /* 0x0005d81a01007387 */ /* 0x0003e80000100a00 */
[----:B-1----:R-:W4:Y:S04]  /*3fd60*/  LDL.LU.64 R24, [R1+0x200] ;  /* 0x0002000001187983 */ /* 0x002f280000300a00 */
[----:B------:R-:W4:Y:S01]  /*3fd70*/  LDL.LU.64 R26, [R1+0x208] ;  /* 0x00020800011a7983 */ /* 0x000f220000300a00 */
[-C--:B------:R-:W-:Y:S11]  /*3fd80*/  HMMA.1688.F32.TF32 R84, R148, R28.reuse, R92 ;  /* 0x0000001c9454723c */ /* 0x080ff6000008105c */
[----:B------:R-:W-:Y:S11]  /*3fd90*/  @!UPT UIADD3 URZ, URZ, URZ, URZ ;  /* 0x0000003f3f3ff290 */ /* 0x000ff6000fffe03f */
[----:B------:R-:W-:Y:S01]  /*3fda0*/  @!UPT UIADD3 URZ, URZ, URZ, URZ ;  /* 0x0000003f3f3ff290 */ /* 0x000fe2000fffe03f */
[----:B------:R-:W-:Y:S04]  /*3fdb0*/  STL.64 [R1+0x850], R84 ;  /* 0x0008505401007387 */ /* 0x000fe80000100a00 */
[----:B------:R3:W-:Y:S02]  /*3fdc0*/  STL.64 [R1+0x858], R86 ;  /* 0x0008585601007387 */ /* 0x0007e40000100a00 */
[-C--:B---3--:R-:W-:Y:S02]  /*3fdd0*/  HMMA.1688.F32.TF32 R84, R156, R28.reuse, R20 ;  /* 0x0000001c9c54723c */ /* 0x088fe40000081014 */
[----:B------:R-:W3:Y:S04]  /*3fde0*/  LDL.LU.64 R20, [R1+0x60] ;  /* 0x0000600001147983 */ /* 0x000ee80000300a00 */
[----:B------:R-:W3:Y:S11]  /*3fdf0*/  LDL.LU.64 R22, [R1+0x68] ;  /* 0x0000680001167983 */ /* 0x000ef60000300a00 */
[----:B------:R-:W-:Y:S06]  /*3fe00*/  @!UPT UIADD3 URZ, URZ, URZ, URZ ;  /* 0x0000003f3f3ff290 */ /* 0x000fec000fffe03f */
[----:B------:R-:W-:Y:S04]  /*3fe10*/  STL.64 [R1+0x5b0], R84 ;  /* 0x0005b05401007387 */ /* 0x000fe80000100a00 */
[----:B------:R2:W-:Y:S04]  /*3fe20*/  STL.64 [R1+0x5b8], R86 ;  /* 0x0005b85601007387 */ /* 0x0005e80000100a00 */
[----:B------:R-:W3:Y:S04]  /*3fe30*/  LDL.LU.64 R96, [R1+0x40] ;  /* 0x0000400001607983 */ /* 0x000ee80000300a00 */
[----:B------:R-:W3:Y:S01]  /*3fe40*/  LDL.LU.64 R98, [R1+0x48] ;  /* 0x0000480001627983 */ /* 0x000ee20000300a00 */
[-C--:B--2---:R-:W-:Y:S08]  /*3fe50*/  HMMA.1688.F32.TF32 R84, R160, R28.reuse, R88 ;  /* 0x0000001ca054723c */ /* 0x084ff00000081058 */
[-C--:B------:R-:W-:Y:S11]  /*3fe60*/  HMMA.1688.F32.TF32 R80, R240, R28.reuse, R80 ;  /* 0x0000001cf050723c */ /* 0x080ff60000081050 */
[----:B------:R-:W-:Y:S04]  /*3fe70*/  @!UPT UIADD3 URZ, URZ, URZ, URZ ;  /* 0x0000003f3f3ff290 */ /* 0x000fe8000fffe03f */
[----:B------:R-:W-:Y:S04]  /*3fe80*/  STL.64 [R1+0xa50], R84 ;  /* 0x000a505401007387 */ /* 0x000fe80000100a00 */
[----:B------:R1:W-:Y:S04]  /*3fe90*/  STL.64 [R1+0xa58], R86 ;  /* 0x000a585601007387 */ /* 0x0003e80000100a00 */
[----:B------:R-:W2:Y:S04]  /*3fea0*/  LDL.LU.64 R92, [R1] ;  /* 0x00000000015c7983 */ /* 0x000ea80000300a00 */
[----:B------:R-:W2:Y:S04]  /*3feb0*/  LDL.LU.64 R94, [R1+0x8] ;  /* 0x00000800015e7983 */ /* 0x000ea80000300a00 */
[----:B------:R-:W-:Y:S01]  /*3fec0*/  STL.64 [R1+0x610], R80 ;  /* 0x0006105001007387 */ /* 0x000fe20000100a00 */
[-C--:B-1----:R-:W-:Y:S03]  /*3fed0*/  HMMA.1688.F32.TF32 R84, R4, R28.reuse, R236 ;  /* 0x0000001c0454723c */ /* 0x082fe600000810ec */
[----:B------:R1:W-:Y:S04]  /*3fee0*/  STL.64 [R1+0x618], R82 ;  /* 0x0006185201007387 */ /* 0x0003e80000100a00 */
[----:B------:R-:W2:Y:S01]  /*3fef0*/  LDL.LU.64 R88, [R1+0xf60] ;  /* 0x000f600001587983 */ /* 0x000ea20000300a00 */
[-C--:B------:R-:W-:Y:S03]  /*3ff00*/  HMMA.1688.F32.TF32 R56, R12, R28.reuse, R56 ;  /* 0x0000001c0c38723c */ /* 0x080fe60000081038 */
[----:B------:R-:W2:Y:S05]  /*3ff10*/  LDL.LU.64 R90, [R1+0xf68] ;  /* 0x000f6800015a7983 */ /* 0x000eaa0000300a00 */
[----:B-1----:R-:W-:Y:S07]  /*3ff20*/  HMMA.1688.F32.TF32 R80, R8, R28, R220 ;  /* 0x0000001c0850723c */ /* 0x002fee00000810dc */
[----:B------:R1:W-:Y:S04]  /*3ff30*/  STL.64 [R1+0xc60], R84 ;  /* 0x000c605401007387 */ /* 0x0003e80000100a00 */
[----:B------:R1:W-:Y:S11]  /*3ff40*/  STL.64 [R1+0xc68], R86 ;  /* 0x000c685601007387 */ /* 0x0003f60000100a00 */
[----:B------:R-:W-:Y:S01]  /*3ff50*/  @!UPT UIADD3 URZ, URZ, URZ, URZ ;  /* 0x0000003f3f3ff290 */ /* 0x000fe2000fffe03f */
[----:B------:R4:W-:Y:S04]  /*3ff60*/  STL.64 [R1+0x700], R80 ;  /* 0x0007005001007387 */ /* 0x0009e80000100a00 */
[----:B------:R4:W-:Y:S04]  /*3ff70*/  STL.64 [R1+0x708], R82 ;  /* 0x0007085201007387 */ /* 0x0009e80000100a00 */
[----:B-1----:R-:W2:Y:S04]  /*3ff80*/  LDL.LU.64 R84, [R1+0x220] ;  /* 0x0002200001547983 */ /* 0x002ea80000300a00 */
[----:B------:R1:W-:Y:S04]  /*3ff90*/  STL.64 [R1+0xe20], R56 ;  /* 0x000e203801007387 */ /* 0x0003e80000100a00 */
[----:B------:R1:W-:Y:S04]  /*3ffa0*/  STL.64 [R1+0xe28], R58 ;  /* 0x000e283a01007387 */ /* 0x0003e80000100a00 */
[----:B------:R-:W2:Y:S01]  /*3ffb0*/  LDL.LU.64 R86, [R1+0x228] ;  /* 0x0002280001567983 */ /* 0x000ea20000300a00 */
[-C--:B----4-:R-:W-:Y:S08]  /*3ffc0*/  HMMA.1688.F32.TF32 R28, R144, R32.reuse, R76 ;  /* 0x00000020901c723c */ /* 0x090ff0000008104c */
[-C--:B------:R-:W-:Y:S11]  /*3ffd0*/  HMMA.1688.F32.TF32 R24, R148, R32.reuse, R24 ;  /* 0x000000209418723c */ /* 0x080ff60000081018 */
[----:B------:R-:W-:Y:S04]  /*3ffe0*/  @!UPT UIADD3 URZ, URZ, URZ, URZ ;  /* 0x0000003f3f3ff290 */ /* 0x000fe8000fffe03f */
[----:B------:R4:W-:Y:S04]  /*3fff0*/  STL.64 [R1+0x520], R28 ;  /* 0x0005201c01007387 */ /* 0x0009e80000100a00 */
[----:B------:R1:W-:Y:S04]  /*40000*/  STL.64 [R1+0x528], R30 ;  /* 0x0005281e01007387 */ /* 0x0003e80000100a00 */
[----:B------:R-:W2:Y:S04]  /*40010*/  LDL.LU.64 R80, [R1+0x180] ;  /* 0x0001800001507983 */ /* 0x000ea80000300a00 */
[----:B------:R-:W2:Y:S04]  /*40020*/  LDL.LU.64 R82, [R1+0x188] ;  /* 0x0001880001527983 */ /* 0x000ea80000300a00 */
[----:B------:R1:W-:Y:S04]  /*40030*/  STL.64 [R1+0x7f0], R24 ;  /* 0x0007f01801007387 */ /* 0x0003e80000100a00 */
[----:B------:R1:W-:Y:S04]  /*40040*/  STL.64 [R1+0x7f8], R26 ;  /* 0x0007f81a01007387 */ /* 0x0003e80000100a00 */
[----:B------:R-:W2:Y:S04]  /*40050*/  LDL.LU.64 R76, [R1+0x30] ;  /* 0x00003000014c7983 */ /* 0x000ea80000300a00 */
[----:B------:R-:W2:Y:S04]  /*40060*/  LDL.LU.64 R78, [R1+0x38] ;  /* 0x00003800014e7983 */ /* 0x000ea80000300a00 */
[----:B-1----:R-:W2:Y:S04]  /*40070*/  LDL.LU.64 R56, [R1+0x1010] ;  /* 0x0010100001387983 */ /* 0x002ea80000300a00 */
[----:B------:R-:W2:Y:S01]  /*40080*/  LDL.LU.64 R58, [R1+0x1018] ;  /* 0x00101800013a7983 */ /* 0x000ea20000300a00 */
[-C--:B---3--:R-:W-:Y:S11]  /*40090*/  HMMA.1688.F32.TF32 R20, R156, R32.reuse, R20 ;  /* 0x000000209c14723c */ /* 0x088ff60000081014 */
[----:B------:R-:W-:Y:S11]  /*400a0*/  @!UPT UIADD3 URZ, URZ, URZ, URZ ;  /* 0x0000003f3f3ff290 */ /* 0x000ff6000fffe03f */
[----:B------:R-:W-:Y:S01]  /*400b0*/  @!UPT UIADD3 URZ, URZ, URZ, URZ ;  /* 0x0000003f3f3ff290 */ /* 0x000fe2000fffe03f */
[----:B------:R1:W-:Y:S04]  /*400c0*/  STL.64 [R1+0x500], R20 ;  /* 0x0005001401007387 */ /* 0x0003e80000100a00 */
[----:B------:R3:W-:Y:S04]  /*400d0*/  STL.64 [R1+0x508], R22 ;  /* 0x0005081601007387 */ /* 0x0007e80000100a00 */
[----:B----4-:R-:W4:Y:S04]  /*400e0*/  LDL.LU.64 R28, [R1+0x240] ;  /* 0x00024000011c7983 */ /* 0x010f280000300a00 */
[----:B------:R-:W4:Y:S04]  /*400f0*/  LDL.LU.64 R30, [R1+0x248] ;  /* 0x00024800011e7983 */ /* 0x000f280000300a00 */
[----:B------:R-:W4:Y:S04]  /*40100*/  LDL.LU.64 R24, [R1+0x1b0] ;  /* 0x0001b00001187983 */ /* 0x000f280000300a00 */
[----:B------:R-:W4:Y:S04]  /*40110*/  LDL.LU.64 R26, [R1+0x1b8] ;  /* 0x0001b800011a7983 */ /* 0x000f280000300a00 */
[----:B-1----:R-:W4:Y:S04]  /*40120*/  LDL.LU.64 R20, [R1+0x20] ;  /* 0x0000200001147983 */ /* 0x002f280000300a00 */
[----:B---3--:R-:W3:Y:S01]  /*40130*/  LDL.LU.64 R22, [R1+0x28] ;  /* 0x0000280001167983 */ /* 0x008ee20000300a00 */
[-C--:B------:R-:W-:Y:S08]  /*40140*/  HMMA.1688.F32.TF32 R104, R160, R32.reuse, R96 ;  /* 0x00000020a068723c */ /* 0x080ff00000081060 */
[-C--:B------:R-:W-:Y:S08]  /*40150*/  HMMA.1688.F32.TF32 R96, R4, R32.reuse, R232 ;  /* 0x000000200460723c */ /* 0x080ff000000810e8 */
[-C--:B--2---:R-:W-:Y:S08]  /*40160*/  HMMA.1688.F32.TF32 R100, R240, R32.reuse, R92 ;  /* 0x00000020f064723c */ /* 0x084ff0000008105c */
[-C--:B------:R-:W-:Y:S08]  /*40170*/  HMMA.1688.F32.TF32 R92, R8, R32.reuse, R216 ;  /* 0x00000020085c723c */ /* 0x080ff000000810d8 */
[----:B------:R-:W-:Y:S01]  /*40180*/  HMMA.1688.F32.TF32 R32, R12, R32, R52 ;  /* 0x000000200c20723c */ /* 0x000fe20000081034 */
[----:B------:R-:W-:Y:S04]  /*40190*/  STL.64 [R1+0xa00], R104 ;  /* 0x000a006801007387 */ /* 0x000fe80000100a00 */
[----:B------:R-:W-:Y:S04]  /*401a0*/  STL.64 [R1+0xa08], R106 ;  /* 0x000a086a01007387 */ /* 0x000fe80000100a00 */
[----:B------:R-:W-:Y:S01]  /*401b0*/  STL.64 [R1+0x560], R100 ;  /* 0x0005606401007387 */ /* 0x000fe20000100a00 */
[-C--:B------:R-:W-:Y:S03]  /*401c0*/  HMMA.1688.F32.TF32 R52, R144, R36.reuse, R88 ;  /* 0x000000249034723c */ /* 0x080fe60000081058 */
[----:B------:R-:W-:Y:S04]  /*401d0*/  STL.64 [R1+0x568], R102 ;  /* 0x0005686601007387 */ /* 0x000fe80000100a00 */
[----:B------:R-:W-:Y:S04]  /*401e0*/  STL.64 [R1+0xc00], R96 ;  /* 0x000c006001007387 */ /* 0x000fe80000100a00 */
[----:B------:R-:W-:Y:S04]  /*401f0*/  STL.64 [R1+0xc08], R98 ;  /* 0x000c086201007387 */ /* 0x000fe80000100a00 */
[----:B------:R-:W-:Y:S04]  /*40200*/  STL.64 [R1+0x650], R92 ;  /* 0x0006505c01007387 */ /* 0x000fe80000100a00 */
[----:B------:R-:W-:Y:S04]  /*40210*/  STL.64 [R1+0x658], R94 ;  /* 0x0006585e01007387 */ /* 0x000fe80000100a00 */
[----:B------:R-:W-:Y:S04]  /*40220*/  STL.64 [R1+0xe00], R32 ;  /* 0x000e002001007387 */ /* 0x000fe80000100a00 */
[----:B------:R1:W-:Y:S01]  /*40230*/  STL.64 [R1+0xe08], R34 ;  /* 0x000e082201007387 */ /* 0x0003e20000100a00 */
[-C--:B------:R-:W-:Y:S03]  /*40240*/  HMMA.1688.F32.TF32 R84, R148, R36.reuse, R84 ;  /* 0x000000249454723c */ /* 0x080fe60000081054 */
[----:B------:R-:W-:Y:S04]  /*40250*/  STL.64 [R1+0x490], R52 ;  /* 0x0004903401007387 */ /* 0x000fe80000100a00 */
[----:B------:R2:W-:Y:S04]  /*40260*/  STL.64 [R1+0x498], R54 ;  /* 0x0004983601007387 */ /* 0x0005e80000100a00 */
[----:B------:R-:W-:Y:S04]  /*40270*/  LDSM.16.M88.4 R100, [R252+0xa800] ;  /* 0x00a80000fc64783b */ /* 0x000fe80000000200 */
[----:B------:R-:W-:Y:S08]  /*40280*/  LDSM.16.M88.4 R104, [R252+0xb000] ;  /* 0x00b00000fc68783b */ /* 0x000ff00000000200 */
[----:B------:R-:W-:Y:S04]  /*40290*/  STL.64 [R1+0x7d0], R84 ;  /* 0x0007d05401007387 */ /* 0x000fe80000100a00 */
[----:B------:R-:W-:Y:S01]  /*402a0*/  STL.64 [R1+0x7d8], R86 ;  /* 0x0007d85601007387 */ /* 0x000fe20000100a00 */
[-C--:B-1----:R-:W-:Y:S08]  /*402b0*/  HMMA.1688.F32.TF32 R32, R156, R36.reuse, R80 ;  /* 0x000000249c20723c */ /* 0x082ff00000081050 */
[-C--:B--2---:R-:W-:Y:S11]  /*402c0*/  HMMA.1688.F32.TF32 R52, R160, R36.reuse, R76 ;  /* 0x00000024a034723c */ /* 0x084ff6000008104c */
[----:B------:R-:W-:Y:S04]  /*402d0*/  @!UPT UIADD3 URZ, URZ, URZ, URZ ;  /* 0x0000003f3f3ff290 */ /* 0x000fe8000fffe03f */
[----:B------:R-:W-:Y:S04]  /*402e0*/  STL.64 [R1+0x4c0], R32 ;  /* 0x0004c02001007387 */ /* 0x000fe80000100a00 */
[----:B------:R1:W-:Y:S01]  /*402f0*/  STL.64 [R1+0x4c8], R34 ;  /* 0x0004c82201007387 */ /* 0x0003e20000100a00 */
[-C--:B------:R-:W-:Y:S08]  /*40300*/  HMMA.1688.F32.TF32 R76, R240, R36.reuse, R248 ;  /* 0x00000024f04c723c */ /* 0x080ff000000810f8 */
[-C--:B-1----:R-:W-:Y:S01]  /*40310*/  HMMA.1688.F32.TF32 R32, R4, R36.reuse, R228 ;  /* 0x000000240420723c */ /* 0x082fe200000810e4 */
[----:B------:R-:W-:Y:S04]  /*40320*/  STL.64 [R1+0x9f0], R52 ;  /* 0x0009f03401007387 */ /* 0x000fe80000100a00 */
[----:B------:R1:W-:Y:S10]  /*40330*/  STL.64 [R1+0x9f8], R54 ;  /* 0x0009f83601007387 */ /* 0x0003f40000100a00 */
[----:B------:R-:W-:Y:S04]  /*40340*/  STL.64 [R1+0x4e0], R76 ;  /* 0x0004e04c01007387 */ /* 0x000fe80000100a00 */
[----:B------:R-:W-:Y:S01]  /*40350*/  STL.64 [R1+0x4e8], R78 ;  /* 0x0004e84e01007387 */ /* 0x000fe20000100a00 */
[-C--:B-1----:R-:W-:Y:S03]  /*40360*/  HMMA.1688.F32.TF32 R52, R8, R36.reuse, R212 ;  /* 0x000000240834723c */ /* 0x082fe600000810d4 */
[----:B------:R-:W-:Y:S04]  /*40370*/  STL.64 [R1+0xbf0], R32 ;  /* 0x000bf02001007387 */ /* 0x000fe80000100a00 */
[----:B------:R1:W-:Y:S01]  /*40380*/  STL.64 [R1+0xbf8], R34 ;  /* 0x000bf82201007387 */ /* 0x0003e20000100a00 */
[----:B------:R-:W-:Y:S03]  /*40390*/  HMMA.1688.F32.TF32 R36, R12, R36, R48 ;  /* 0x000000240c24723c */ /* 0x000fe60000081030 */
[----:B------:R-:W-:Y:S05]  /*403a0*/  LDSM.16.M88.4 R48, [R252+0x4000] ;  /* 0x00400000fc30783b */ /* 0x000fea0000000200 */
[-C--:B-1----:R-:W-:Y:S01]  /*403b0*/  HMMA.1688.F32.TF32 R32, R144, R40.reuse, R56 ;  /* 0x000000289020723c */ /* 0x082fe20000081038 */
[----:B------:R-:W-:Y:S06]  /*403c0*/  LDSM.16.M88.4 R56, [R252+0x5000] ;  /* 0x00500000fc38783b */ /* 0x000fec0000000200 */
[----:B------:R-:W-:Y:S04]  /*403d0*/  STL.64 [R1+0x5e0], R52 ;  /* 0x0005e03401007387 */ /* 0x000fe80000100a00 */
[----:B------:R-:W-:Y:S04]  /*403e0*/  STL.64 [R1+0x5e8], R54 ;  /* 0x0005e83601007387 */ /* 0x000fe80000100a00 */
[----:B------:R-:W-:Y:S04]  /*403f0*/  STL.64 [R1+0xdf0], R36 ;  /* 0x000df02401007387 */ /* 0x000fe80000100a00 */
[----:B------:R-:W-:Y:S04]  /*40400*/  STL.64 [R1+0xdf8], R38 ;  /* 0x000df82601007387 */ /* 0x000fe80000100a00 */
[----:B------:R-:W-:Y:S01]  /*40410*/  LDSM.16.M88.4 R52, [R252+0x4800] ;  /* 0x00480000fc34783b */ /* 0x000fe20000000200 */
[-C--:B----4-:R-:W-:Y:S08]  /*40420*/  HMMA.1688.F32.TF32 R28, R148, R40.reuse, R28 ;  /* 0x00000028941c723c */ /* 0x090ff0000008101c */
[-C--:B------:R-:W-:Y:S01]  /*40430*/  HMMA.1688.F32.TF32 R24, R156, R40.reuse, R24 ;  /* 0x000000289c18723c */ /* 0x080fe20000081018 */
[----:B------:R-:W-:Y:S04]  /*40440*/  STL.64 [R1+0x460], R32 ;  /* 0x0004602001007387 */ /* 0x000fe80000100a00 */
[----:B------:R-:W-:Y:S03]  /*40450*/  STL.64 [R1+0x468], R34 ;  /* 0x0004682201007387 */ /* 0x000fe60000100a00 */
[-C--:B---3--:R-:W-:Y:S07]  /*40460*/  HMMA.1688.F32.TF32 R20, R160, R40.reuse, R20 ;  /* 0x00000028a014723c */ /* 0x088fee0000081014 */
[----:B------:R-:W-:Y:S04]  /*40470*/  STL.64 [R1+0x780], R28 ;  /* 0x0007801c01007387 */ /* 0x000fe80000100a00 */
[----:B------:R1:W-:Y:S04]  /*40480*/  STL.64 [R1+0x788], R30 ;  /* 0x0007881e01007387 */ /* 0x0003e80000100a00 */
[----:B------:R-:W-:Y:S04]  /*40490*/  STL.64 [R1+0x470], R24 ;  /* 0x0004701801007387 */ /* 0x000fe80000100a00 */
[----:B------:R2:W-:Y:S01]  /*404a0*/  STL.64 [R1+0x478], R26 ;  /* 0x0004781a01007387 */ /* 0x0005e20000100a00 */
[-C--:B-1----:R-:W-:Y:S08]  /*404b0*/  HMMA.1688.F32.TF32 R28, R240, R40.reuse, R244 ;  /* 0x00000028f01c723c */ /* 0x082ff000000810f4 */
[-C--:B--2---:R-:W-:Y:S01]  /*404c0*/  HMMA.1688.F32.TF32 R24, R4, R40.reuse, R224 ;  /* 0x000000280418723c */ /* 0x084fe200000810e0 */
[----:B------:R-:W-:Y:S04]  /*404d0*/  STL.64 [R1+0x9e0], R20 ;  /* 0x0009e01401007387 */ /* 0x000fe80000100a00 */
[----:B------:R1:W-:Y:S10]  /*404e0*/  STL.64 [R1+0x9e8], R22 ;  /* 0x0009e81601007387 */ /* 0x0003f40000100a00 */
[----:B------:R-:W-:Y:S04]  /*404f0*/  STL.64 [R1+0x4b0], R28 ;  /* 0x0004b01c01007387 */ /* 0x000fe80000100a00 */
[----:B------:R-:W-:Y:S04]  /*40500*/  STL.64 [R1+0x4b8], R30 ;  /* 0x0004b81e01007387 */ /* 0x000fe80000100a00 */
[----:B------:R-:W2:Y:S04]  /*40510*/  LDL.LU.64 R96, [R1+0x1030] ;  /* 0x0010300001607983 */ /* 0x000ea80000300a00 */
[----:B------:R-:W-:Y:S04]  /*40520*/  STL.64 [R1+0xbe0], R24 ;  /* 0x000be01801007387 */ /* 0x000fe80000100a00 */
[----:B------:R-:W-:Y:S04]  /*40530*/  STL.64 [R1+0xbe8], R26 ;  /* 0x000be81a01007387 */ /* 0x000fe80000100a00 */
[----:B------:R-:W2:Y:S01]  /*40540*/  LDL.LU.64 R98, [R1+0x1038] ;  /* 0x0010380001627983 */ /* 0x000ea20000300a00 */
[-C--:B-1----:R-:W-:Y:S11]  /*40550*/  HMMA.1688.F32.TF32 R20, R8, R40.reuse, R204 ;  /* 0x000000280814723c */ /* 0x082ff600000810cc */
[----:B------:R-:W-:Y:S11]  /*40560*/  @!UPT UIADD3 URZ, URZ, URZ, URZ ;  /* 0x0000003f3f3ff290 */ /* 0x000ff6000fffe03f */
[----:B------:R-:W-:Y:S01]  /*40570*/  @!UPT UIADD3 URZ, URZ, URZ, URZ ;  /* 0x0000003f3f3ff290 */ /* 0x000fe2000fffe03f */
[----:B------:R1:W-:Y:S04]  /*40580*/  STL.64 [R1+0x550], R20 ;  /* 0x0005501401007387 */ /* 0x0003e80000100a00 */
[----:B------:R3:W-:Y:S04]  /*40590*/  STL.64 [R1+0x558], R22 ;  /* 0x0005581601007387 */ /* 0x0007e80000100a00 */
        /* <DEDUP_REMOVED lines=12> */
[----:B------:R-:W-:Y:S03]  /*40660*/  HMMA.1688.F32.TF32 R32, R12, R40, R44 ;  /* 0x000000280c20723c */ /* 0x000fe6000008102c */
[----:B------:R-:W3:Y:S04]  /*40670*/  LDSM.16.M88.4 R44, [R252+0x3800] ;  /* 0x00380000fc2c783b */ /* 0x000ee80000000200 */
[----:B-1----:R-:W4:Y:S04]  /*40680*/  LDL.LU.64 R20, [R1+0x1180] ;  /* 0x0011800001147983 */ /* 0x002f280000300a00 */
[----:B---3--:R-:W3:Y:S11]  /*40690*/  LDL.LU.64 R22, [R1+0x1188] ;  /* 0x0011880001167983 */ /* 0x008ef60000300a00 */
[----:B------:R-:W-:Y:S02]  /*406a0*/  @!UPT UIADD3 URZ, URZ, URZ, URZ ;  /* 0x0000003f3f3ff290 */ /* 0x000fe4000fffe03f */
[----:B------:R-:W-:Y:S01]  /*406b0*/  MOV R29, R32 ;  /* 0x00000020001d7202 */ /* 0x000fe20000000f00 */
[----:B------:R-:W-:Y:S02]  /*406c0*/  IMAD.MOV.U32 R28, RZ, RZ, R33 ;  /* 0x000000ffff1c7224 */ /* 0x000fe400078e0021 */
[----:B------:R-:W-:Y:S01]  /*406d0*/  IMAD.MOV.U32 R25, RZ, RZ, R34 ;  /* 0x000000ffff197224 */ /* 0x000fe200078e0022 */
[----:B------:R-:W3:Y:S01]  /*406e0*/  LDL.LU.64 R32, [R1+0xea0] ;  /* 0x000ea00001207983 */ /* 0x000ee20000300a00 */
[----:B------:R-:W-:-:S03]  /*406f0*/  IMAD.MOV.U32 R24, RZ, RZ, R35 ;  /* 0x000000ffff187224 */ /* 0x000fc600078e0023 */
[----:B------:R-:W3:Y:S04]  /*40700*/  LDL.LU.64 R34, [R1+0xea8] ;  /* 0x000ea80001227983 */ /* 0x000ee80000300a00 */
[----:B------:R-:W-:Y:S04]  /*40710*/  STL [R1+0x4e14], R24 ;  /* 0x004e141801007387 */ /* 0x000fe80000100800 */
[----:B------:R-:W-:Y:S04]  /*40720*/  STL [R1+0x4e10], R25 ;  /* 0x004e101901007387 */ /* 0x000fe80000100800 */
[----:B------:R-:W-:Y:S04]  /*40730*/  STL [R1+0x4e0c], R28 ;  /* 0x004e0c1c01007387 */ /* 0x000fe80000100800 */
[----:B------:R1:W-:Y:S04]  /*40740*/  STL [R1+0x4e08], R29 ;  /* 0x004e081d01007387 */ /* 0x0003e80000100800 */
        /* <DEDUP_REMOVED lines=8> */
[----:B-1----:R-:W3:Y:S01]  /*407d0*/  LDL.LU.64 R28, [R1+0x1f0] ;  /* 0x0001f000011c7983 */ /* 0x002ee20000300a00 */
[-C--:B--2---:R-:W-:Y:S03]  /*407e0*/  HMMA.1688.F32.TF32 R40, R144, R44.reuse, R96 ;  /* 0x0000002c9028723c */ /* 0x084fe60000081060 */
[----:B------:R-:W-:Y:S11]  /*407f0*/  LDSM.16.M88.4 R96, [R252+0xa000] ;  /* 0x00a00000fc60783b */ /* 0x000ff60000000200 */
[----:B------:R-:W-:Y:S09]  /*40800*/  @!UPT UIADD3 URZ, URZ, URZ, URZ ;  /* 0x0000003f3f3ff290 */ /* 0x000ff2000fffe03f */
[----:B------:R-:W-:Y:S04]  /*40810*/  STL.64 [R1+0x430], R40 ;  /* 0x0004302801007387 */ /* 0x000fe80000100a00 */
[----:B------:R1:W-:Y:S04]  /*40820*/  STL.64 [R1+0x438], R42 ;  /* 0x0004382a01007387 */ /* 0x0003e80000100a00 */
[----:B------:R-:W2:Y:S01]  /*40830*/  LDL.LU.64 R30, [R1+0x1f8] ;  /* 0x0001f800011e7983 */ /* 0x000ea20000300a00 */
[-C--:B----4-:R-:W-:Y:S03]  /*40840*/  HMMA.1688.F32.TF32 R24, R148, R44.reuse, R92 ;  /* 0x0000002c9418723c */ /* 0x090fe6000008105c */
[----:B------:R-:W-:Y:S05]  /*40850*/  LDSM.16.M88.4 R92, [R252+0x9800] ;  /* 0x00980000fc5c783b */ /* 0x000fea0000000200 */
[-C--:B-1----:R-:W-:Y:S08]  /*40860*/  HMMA.1688.F32.TF32 R40, R156, R44.reuse, R88 ;  /* 0x0000002c9c28723c */ /* 0x082ff00000081058 */
[-C--:B------:R-:W-:Y:S07]  /*40870*/  HMMA.1688.F32.TF32 R84, R160, R44.reuse, R84 ;  /* 0x0000002ca054723c */ /* 0x080fee0000081054 */
[----:B------:R-:W-:Y:S04]  /*40880*/  STL.64 [R1+0x6f0], R24 ;  /* 0x0006f01801007387 */ /* 0x000fe80000100a00 */
[----:B------:R1:W-:Y:S02]  /*40890*/  STL.64 [R1+0x6f8], R26 ;  /* 0x0006f81a01007387 */ /* 0x0003e40000100a00 */
[-C--:B-1----:R-:W-:Y:S02]  /*408a0*/  HMMA.1688.F32.TF32 R24, R240, R44.reuse, R80 ;  /* 0x0000002cf018723c */ /* 0x082fe40000081050 */
[----:B------:R-:W-:Y:S04]  /*408b0*/  STL.64 [R1+0x440], R40 ;  /* 0x0004402801007387 */ /* 0x000fe80000100a00 */
[----:B------:R1:W-:Y:S04]  /*408c0*/  STL.64 [R1+0x448], R42 ;  /* 0x0004482a01007387 */ /* 0x0003e80000100a00 */
[----:B------:R-:W-:Y:S01]  /*408d0*/  STL.64 [R1+0x990], R84 ;  /* 0x0009905401007387 */ /* 0x000fe20000100a00 */
[-C--:B------:R-:W-:Y:S03]  /*408e0*/  HMMA.1688.F32.TF32 R36, R8, R44.reuse, R36 ;  /* 0x0000002c0824723c */ /* 0x080fe60000081024 */
[----:B------:R-:W-:Y:S05]  /*408f0*/  STL.64 [R1+0x998], R86 ;  /* 0x0009985601007387 */ /* 0x000fea0000100a00 */
[-C--:B-1----:R-:W-:Y:S04]  /*40900*/  HMMA.1688.F32.TF32 R40, R4, R44.reuse, R76 ;  /* 0x0000002c0428723c */ /* 0x082fe8000008104c */
[----:B------:R-:W-:Y:S04]  /*40910*/  STL.64 [R1+0x480], R24 ;  /* 0x0004801801007387 */ /* 0x000fe80000100a00 */
[----:B------:R1:W-:Y:S02]  /*40920*/  STL.64 [R1+0x488], R26 ;  /* 0x0004881a01007387 */ /* 0x0003e40000100a00 */
[----:B-1----:R-:W-:Y:S11]  /*40930*/  HMMA.1688.F32.TF32 R24, R12, R44, R72 ;  /* 0x0000002c0c18723c */ /* 0x002ff60000081048 */
[----:B------:R-:W-:Y:S02]  /*40940*/  @!UPT UIADD3 URZ, URZ, URZ, URZ ;  /* 0x0000003f3f3ff290 */ /* 0x000fe4000fffe03f */
[----:B------:R-:W-:Y:S04]  /*40950*/  STL.64 [R1+0xb90], R40 ;  /* 0x000b902801007387 */ /* 0x000fe80000100a00 */
[----:B------:R-:W-:Y:S04]  /*40960*/  STL.64 [R1+0xb98], R42 ;  /* 0x000b982a01007387 */ /* 0x000fe80000100a00 */
[----:B------:R-:W-:Y:S04]  /*40970*/  STL.64 [R1+0x4d0], R36 ;  /* 0x0004d02401007387 */ /* 0x000fe80000100a00 */
[----:B------:R-:W-:Y:S01]  /*40980*/  STL.64 [R1+0x4d8], R38 ;  /* 0x0004d82601007387 */ /* 0x000fe20000100a00 */
[-C--:B---3--:R-:W-:Y:S03]  /*40990*/  HMMA.1688.F32.TF32 R20, R144, R48.reuse, R20 ;  /* 0x000000309014723c */ /* 0x088fe60000081014 */
[----:B------:R1:W-:Y:S04]  /*409a0*/  STL.64 [R1+0xd90], R24 ;  /* 0x000d901801007387 */ /* 0x0003e80000100a00 */
[----:B------:R3:W-:Y:S04]  /*409b0*/  STL.64 [R1+0xd98], R26 ;  /* 0x000d981a01007387 */ /* 0x0007e80000100a00 */
[----:B-1----:R-:W4:Y:S04]  /*409c0*/  LDL.LU.64 R24, [R1+0x150] ;  /* 0x0001500001187983 */ /* 0x002f280000300a00 */
[----:B---3--:R-:W4:Y:S04]  /*409d0*/  LDL.LU.64 R26, [R1+0x158] ;  /* 0x00015800011a7983 */ /* 0x008f280000300a00 */
[----:B------:R-:W3:Y:S04]  /*409e0*/  LDL.LU.64 R76, [R1+0x120] ;  /* 0x00012000014c7983 */ /* 0x000ee80000300a00 */
[----:B------:R-:W3:Y:S01]  /*409f0*/  LDL.LU.64 R78, [R1+0x128] ;  /* 0x00012800014e7983 */ /* 0x000ee20000300a00 */
[----:B------:R-:W-:Y:S01]  /*40a00*/  HMMA.1688.F32.TF32 R32, R148, R48, R32 ;  /* 0x000000309420723c */ /* 0x000fe20000081020 */
[----:B------:R-:W-:-:S02]  /*40a10*/  IMAD.MOV.U32 R38, RZ, RZ, R22 ;  /* 0x000000ffff267224 */ /* 0x000fc400078e0016 */
[----:B------:R-:W3:Y:S01]  /*40a20*/  LDL.LU.64 R72, [R1+0xe0] ;  /* 0x0000e00001487983 */ /* 0x000ee20000300a00 */
[----:B------:R-:W-:-:S03]  /*40a30*/  IMAD.MOV.U32 R22, RZ, RZ, R23 ;  /* 0x000000ffff167224 */ /* 0x000fc600078e0017 */
[----:B------:R-:W3:Y:S01]  /*40a40*/  LDL.LU.64 R74, [R1+0xe8] ;  /* 0x0000e800014a7983 */ /* 0x000ee20000300a00 */
[----:B------:R-:W-:Y:S01]  /*40a50*/  IMAD.MOV.U32 R46, RZ, RZ, R21 ;  /* 0x000000ffff2e7224 */ /* 0x000fe200078e0015 */
[----:B------:R-:W-:Y:S02]  /*40a60*/  MOV R50, R20 ;  /* 0x0000001400327202 */ /* 0x000fe40000000f00 */
[----:B------:R-:W3:Y:S04]  /*40a70*/  LDL.LU.64 R40, [R1+0xa0] ;  /* 0x0000a00001287983 */ /* 0x000ee80000300a00 */
[----:B------:R-:W3:Y:S04]  /*40a80*/  LDL.LU.64 R42, [R1+0xa8] ;  /* 0x0000a800012a7983 */ /* 0x000ee80000300a00 */
[----:B------:R-:W-:Y:S04]  /*40a90*/  STL [R1+0x523c], R22 ;  /* 0x00523c1601007387 */ /* 0x000fe80000100800 */
[----:B------:R-:W-:Y:S01]  /*40aa0*/  STL [R1+0x5238], R38 ;  /* 0x0052382601007387 */ /* 0x000fe20000100800 */
[----:B------:R-:W-:Y:S01]  /*40ab0*/  IMAD.MOV.U32 R0, RZ, RZ, R35 ;  /* 0x000000ffff007224 */ /* 0x000fe200078e0023 */
[----:B------:R-:W-:-:S02]  /*40ac0*/  MOV R2, R34 ;  /* 0x0000002200027202 */ /* 0x000fc40000000f00 */
[----:B------:R-:W-:Y:S04]  /*40ad0*/  STL [R1+0x5234], R46 ;  /* 0x0052342e01007387 */ /* 0x000fe80000100800 */
[----:B------:R-:W-:Y:S04]  /*40ae0*/  STL [R1+0x5230], R50 ;  /* 0x0052303201007387 */ /* 0x000fe80000100800 */
[----:B------:R1:W-:Y:S04]  /*40af0*/  STL.64 [R1+0x670], R32 ;  /* 0x0006702001007387 */ /* 0x0003e80000100a00 */
[----:B-1----:R-:W3:Y:S04]  /*40b00*/  LDL.LU.64 R32, [R1+0x12e0] ;  /* 0x0012e00001207983 */ /* 0x002ee80000300a00 */
[----:B------:R-:W3:Y:S04]  /*40b10*/  LDL.LU.64 R34, [R1+0x12e8] ;  /* 0x0012e80001227983 */ /* 0x000ee80000300a00 */
[----:B------:R-:W-:Y:S04]  /*40b20*/  STL [R1+0x4eec], R0 ;  /* 0x004eec0001007387 */ /* 0x000fe80000100800 */
[----:B------:R-:W-:Y:S01]  /*40b30*/  STL [R1+0x4ee8], R2 ;  /* 0x004ee80201007387 */ /* 0x000fe20000100800 */
[-C--:B--2---:R-:W-:Y:S03]  /*40b40*/  HMMA.1688.F32.TF32 R20, R156, R48.reuse, R28 ;  /* 0x000000309c14723c */ /* 0x084fe6000008101c */
[----:B------:R-:W2:Y:S04]  /*40b50*/  LDL.LU.64 R28, [R1+0xf50] ;  /* 0x000f5000011c7983 */ /* 0x000ea80000300a00 */
[----:B------:R-:W2:Y:S11]  /*40b60*/  LDL.LU.64 R30, [R1+0xf58] ;  /* 0x000f5800011e7983 */ /* 0x000eb60000300a00 */
[----:B------:R-:W-:Y:S05]  /*40b70*/  @!UPT UIADD3 URZ, URZ, URZ, URZ ;  /* 0x0000003f3f3ff290 */ /* 0x000fea000fffe03f */
[----:B------:R-:W-:Y:S04]  /*40b80*/  STL.64 [R1+0x400], R20 ;  /* 0x0004001401007387 */ /* 0x000fe80000100a00 */
[----:B------:R4:W-:Y:S04]  /*40b90*/  STL.64 [R1+0x408], R22 ;  /* 0x0004081601007387 */ /* 0x0009e80000100a00 */
[----:B------:R-:W2:Y:S04]  /*40ba0*/  LDL.LU.64 R88, [R1+0x210] ;  /* 0x0002100001587983 */ /* 0x000ea80000300a00 */
[----:B------:R-:W2:Y:S04]  /*40bb0*/  LDL.LU.64 R90, [R1+0x218] ;  /* 0x00021800015a7983 */ /* 0x000ea80000300a00 */
[----:B------:R-:W2:Y:S04]  /*40bc0*/  LDL.LU.64 R84, [R1+0x140] ;  /* 0x0001400001547983 */ /* 0x000ea80000300a00 */
[----:B------:R-:W2:Y:S04]  /*40bd0*/  LDL.LU.64 R86, [R1+0x148] ;  /* 0x0001480001567983 */ /* 0x000ea80000300a00 */
[----:B------:R-:W2:Y:S04]  /*40be0*/  LDL.LU.64 R80, [R1+0x110] ;  /* 0x0001100001507983 */ /* 0x000ea80000300a00 */
[----:B------:R-:W2:Y:S04]  /*40bf0*/  LDL.LU.64 R82, [R1+0x118] ;  /* 0x0001180001527983 */ /* 0x000ea80000300a00 */
[----:B------:R-:W2:Y:S04]  /*40c00*/  LDL.LU.64 R36, [R1+0xd0] ;  /* 0x0000d00001247983 */ /* 0x000ea80000300a00 */
[----:B------:R-:W2:Y:S01]  /*40c10*/  LDL.LU.64 R38, [R1+0xd8] ;  /* 0x0000d80001267983 */ /* 0x000ea20000300a00 */
[-C--:B----4-:R-:W-:Y:S03]  /*40c20*/  HMMA.1688.F32.TF32 R20, R160, R48.reuse, R24 ;  /* 0x00000030a014723c */ /* 0x090fe60000081018 */
[----:B------:R-:W4:Y:S04]  /*40c30*/  LDL.LU.64 R24, [R1+0x90] ;  /* 0x0000900001187983 */ /* 0x000f280000300a00 */
[----:B------:R-:W4:Y:S01]  /*40c40*/  LDL.LU.64 R26, [R1+0x98] ;  /* 0x00009800011a7983 */ /* 0x000f220000300a00 */
[-C--:B---3--:R-:W-:Y:S11]  /*40c50*/  HMMA.1688.F32.TF32 R44, R240, R48.reuse, R76 ;  /* 0x00000030f02c723c */ /* 0x088ff6000008104c */
[----:B------:R-:W-:Y:S04]  /*40c60*/  @!UPT UIADD3 URZ, URZ, URZ, URZ ;  /* 0x0000003f3f3ff290 */ /* 0x000fe8000fffe03f */
[----:B------:R1:W-:Y:S04]  /*40c70*/  STL.64 [R1+0x930], R20 ;  /* 0x0009301401007387 */ /* 0x0003e80000100a00 */
[----:B------:R3:W-:Y:S01]  /*40c80*/  STL.64 [R1+0x938], R22 ;  /* 0x0009381601007387 */ /* 0x0007e20000100a00 */
[-C--:B------:R-:W-:Y:S03]  /*40c90*/  HMMA.1688.F32.TF32 R40, R8, R48.reuse, R40 ;  /* 0x000000300828723c */ /* 0x080fe60000081028 */
[----:B-1----:R-:W4:Y:S04]  /*40ca0*/  LDL.LU.64 R20, [R1+0x12f0] ;  /* 0x0012f00001147983 */ /* 0x002f280000300a00 */
[----:B---3--:R-:W3:Y:S04]  /*40cb0*/  LDL.LU.64 R22, [R1+0x12f8] ;  /* 0x0012f80001167983 */ /* 0x008ee80000300a00 */
[----:B------:R-:W-:Y:S04]  /*40cc0*/  STL.64 [R1+0x420], R44 ;  /* 0x0004202c01007387 */ /* 0x000fe80000100a00 */
[----:B------:R1:W-:Y:S04]  /*40cd0*/  STL.64 [R1+0x428], R46 ;  /* 0x0004282e01007387 */ /* 0x0003e80000100a00 */
[----:B------:R-:W3:Y:S01]  /*40ce0*/  LDL.LU.64 R76, [R1+0x1000] ;  /* 0x00100000014c7983 */ /* 0x000ee20000300a00 */
[-C--:B-1----:R-:W-:Y:S08]  /*40cf0*/  HMMA.1688.F32.TF32 R44, R4, R48.reuse, R72 ;  /* 0x00000030042c723c */ /* 0x082ff00000081048 */
[----:B------:R-:W-:Y:S08]  /*40d00*/  HMMA.1688.F32.TF32 R48, R12, R48, R68 ;  /* 0x000000300c30723c */ /* 0x000ff00000081044 */
[----:B------:R-:W-:Y:S07]  /*40d10*/  HMMA.1688.F32.TF32 R32, R144, R52, R32 ;  /* 0x000000349020723c */ /* 0x000fee0000081020 */
[----:B------:R1:W-:Y:S04]  /*40d20*/  STL.64 [R1+0xb30], R44 ;  /* 0x000b302c01007387 */ /* 0x0003e80000100a00 */
[----:B------:R1:W-:Y:S04]  /*40d30*/  STL.64 [R1+0xb38], R46 ;  /* 0x000b382e01007387 */ /* 0x0003e80000100a00 */
[----:B------:R-:W3:Y:S04]  /*40d40*/  LDL.LU.64 R78, [R1+0x1008] ;  /* 0x00100800014e7983 */ /* 0x000ee80000300a00 */
[----:B------:R1:W-:Y:S04]  /*40d50*/  STL.64 [R1+0x4a0], R40 ;  /* 0x0004a02801007387 */ /* 0x0003e80000100a00 */
[----:B------:R1:W-:Y:S04]  /*40d60*/  STL.64 [R1+0x4a8], R42 ;  /* 0x0004a82a01007387 */ /* 0x0003e80000100a00 */
[----:B------:R-:W3:Y:S04]  /*40d70*/  LDL.LU.64 R72, [R1+0x230] ;  /* 0x0002300001487983 */ /* 0x000ee80000300a00 */
[----:B------:R-:W3:Y:S04]  /*40d80*/  LDL.LU.64 R74, [R1+0x238] ;  /* 0x00023800014a7983 */ /* 0x000ee80000300a00 */
[----:B-1----:R-:W3:Y:S04]  /*40d90*/  LDL.LU.64 R44, [R1+0x1a0] ;  /* 0x0001a000012c7983 */ /* 0x002ee80000300a00 */
[----:B------:R-:W3:Y:S01]  /*40da0*/  LDL.LU.64 R46, [R1+0x1a8] ;  /* 0x0001a800012e7983 */ /* 0x000ee20000300a00 */
[----:B------:R-:W-:-:S03]  /*40db0*/  IMAD.MOV.U32 R58, RZ, RZ, R32 ;  /* 0x000000ffff3a7224 */ /* 0x000fc600078e0020 */
[----:B------:R-:W3:Y:S01]  /*40dc0*/  LDL.LU.64 R40, [R1+0x100] ;  /* 0x0001000001287983 */ /* 0x000ee20000300a00 */
[----:B------:R-:W-:-:S03]  /*40dd0*/  IMAD.MOV.U32 R59, RZ, RZ, R33 ;  /* 0x000000ffff3b7224 */ /* 0x000fc600078e0021 */
[----:B------:R-:W3:Y:S01]  /*40de0*/  LDL.LU.64 R42, [R1+0x108] ;  /* 0x00010800012a7983 */ /* 0x000ee20000300a00 */
[----:B------:R-:W-:Y:S01]  /*40df0*/  MOV R54, R34 ;  /* 0x0000002200367202 */ /* 0x000fe20000000f00 */
[----:B------:R-:W-:Y:S02]  /*40e00*/  IMAD.MOV.U32 R55, RZ, RZ, R35 ;  /* 0x000000ffff377224 */ /* 0x000fe400078e0023 */
[----:B------:R-:W-:Y:S04]  /*40e10*/  STL.64 [R1+0xd30], R48 ;  /* 0x000d303001007387 */ /* 0x000fe80000100a00 */
[----:B------:R-:W-:Y:S04]  /*40e20*/  STL.64 [R1+0xd38], R50 ;  /* 0x000d383201007387 */ /* 0x000fe80000100a00 */
[----:B------:R-:W3:Y:S04]  /*40e30*/  LDL.LU.64 R32, [R1+0xc0] ;  /* 0x0000c00001207983 */ /* 0x000ee80000300a00 */
[----:B------:R-:W3:Y:S01]  /*40e40*/  LDL.LU.64 R34, [R1+0xc8] ;  /* 0x0000c80001227983 */ /* 0x000ee20000300a00 */
[-C--:B--2---:R-:W-:Y:S11]  /*40e50*/  HMMA.1688.F32.TF32 R28, R148, R52.reuse, R28 ;  /* 0x00000034941c723c */ /* 0x084ff6000008101c */
[----:B------:R-:W-:Y:S11]  /*40e60*/  @!UPT UIADD3 URZ, URZ, URZ, URZ ;  /* 0x0000003f3f3ff290 */ /* 0x000ff6000fffe03f */
[----:B------:R-:W-:Y:S01]  /*40e70*/  @!UPT UIADD3 URZ, URZ, URZ, URZ ;  /* 0x0000003f3f3ff290 */ /* 0x000fe2000fffe03f */
[----:B------:R1:W-:Y:S04]  /*40e80*/  STL.64 [R1+0x600], R28 ;  /* 0x0006001c01007387 */ /* 0x0003e80000100a00 */
[----:B------:R2:W-:Y:S04]  /*40e90*/  STL.64 [R1+0x608], R30 ;  /* 0x0006081e01007387 */ /* 0x0005e80000100a00 */
[----:B-1----:R-:W3:Y:S04]  /*40ea0*/  LDL.LU.64 R28, [R1+0x80] ;  /* 0x00008000011c7983 */ /* 0x002ee80000300a00 */
[----:B--2---:R-:W2:Y:S01]  /*40eb0*/  LDL.LU.64 R30, [R1+0x88] ;  /* 0x00008800011e7983 */ /* 0x004ea20000300a00 */
[-C--:B------:R-:W-:Y:S03]  /*40ec0*/  HMMA.1688.F32.TF32 R48, R156, R52.reuse, R88 ;  /* 0x000000349c30723c */ /* 0x080fe60000081058 */
[----:B------:R-:W-:Y:S05]  /*40ed0*/  LDSM.16.M88.4 R88, [R252+0x9000] ;  /* 0x00900000fc58783b */ /* 0x000fea0000000200 */
[-C--:B------:R-:W-:Y:S08]  /*40ee0*/  HMMA.1688.F32.TF32 R84, R160, R52.reuse, R84 ;  /* 0x00000034a054723c */ /* 0x080ff00000081054 */
[-C--:B------:R-:W-:Y:S01]  /*40ef0*/  HMMA.1688.F32.TF32 R68, R240, R52.reuse, R80 ;  /* 0x00000034f044723c */ /* 0x080fe20000081050 */
[----:B------:R-:W-:Y:S06]  /*40f00*/  LDSM.16.M88.4 R80, [R252+0x8000] ;  /* 0x00800000fc50783b */ /* 0x000fec0000000200 */
[----:B------:R-:W-:Y:S04]  /*40f10*/  STL.64 [R1+0x3e0], R48 ;  /* 0x0003e03001007387 */ /* 0x000fe80000100a00 */
[----:B------:R1:W-:Y:S02]  /*40f20*/  STL.64 [R1+0x3e8], R50 ;  /* 0x0003e83201007387 */ /* 0x0003e40000100a00 */
[-C--:B-1----:R-:W-:Y:S02]  /*40f30*/  HMMA.1688.F32.TF32 R48, R4, R52.reuse, R36 ;  /* 0x000000340430723c */ /* 0x082fe40000081024 */
[----:B------:R-:W-:Y:S04]  /*40f40*/  STL.64 [R1+0x8e0], R84 ;  /* 0x0008e05401007387 */ /* 0x000fe80000100a00 */
[----:B------:R-:W-:Y:S04]  /*40f50*/  STL.64 [R1+0x8e8], R86 ;  /* 0x0008e85601007387 */ /* 0x000fe80000100a00 */
[----:B------:R-:W-:Y:S04]  /*40f60*/  STL.64 [R1+0x3c0], R68 ;  /* 0x0003c04401007387 */ /* 0x000fe80000100a00 */
[----:B------:R-:W-:Y:S04]  /*40f70*/  STL.64 [R1+0x3c8], R70 ;  /* 0x0003c84601007387 */ /* 0x000fe80000100a00 */
[----:B------:R-:W-:Y:S05]  /*40f80*/  LDSM.16.M88.4 R84, [R252+0x8800] ;  /* 0x00880000fc54783b */ /* 0x000fea0000000200 */
[----:B------:R-:W-:Y:S04]  /*40f90*/  STL.64 [R1+0xae0], R48 ;  /* 0x000ae03001007387 */ /* 0x000fe80000100a00 */
[----:B------:R3:W-:Y:S01]  /*40fa0*/  STL.64 [R1+0xae8], R50 ;  /* 0x000ae83201007387 */ /* 0x0007e20000100a00 */
[-C--:B----4-:R-:W-:Y:S08]  /*40fb0*/  HMMA.1688.F32.TF32 R36, R8, R52.reuse, R24 ;  /* 0x000000340824723c */ /* 0x090ff00000081018 */
[----:B------:R-:W-:Y:S08]  /*40fc0*/  HMMA.1688.F32.TF32 R24, R12, R52, R64 ;  /* 0x000000340c18723c */ /* 0x000ff00000081040 */
[----:B---3--:R-:W-:Y:S07]  /*40fd0*/  HMMA.1688.F32.TF32 R48, R144, R56, R20 ;  /* 0x000000389030723c */ /* 0x008fee0000081014 */
[----:B------:R-:W-:Y:S04]  /*40fe0*/  STL.64 [R1+0x450], R36 ;  /* 0x0004502401007387 */ /* 0x000fe80000100a00 */
[----:B------:R-:W-:Y:S04]  /*40ff0*/  STL.64 [R1+0x458], R38 ;  /* 0x0004582601007387 */ /* 0x000fe80000100a00 */
[----:B------:R-:W-:Y:S04]  /*41000*/  STL.64 [R1+0xcd0], R24 ;  /* 0x000cd01801007387 */ /* 0x000fe80000100a00 */
[----:B------:R1:W-:Y:S05]  /*41010*/  STL.64 [R1+0xcd8], R26 ;  /* 0x000cd81a01007387 */ /* 0x0003ea0000100a00 */
[----:B------:R-:W-:Y:S01]  /*41020*/  IMAD.MOV.U32 R23, RZ, RZ, R48 ;  /* 0x000000ffff177224 */ /* 0x000fe200078e0030 */
[----:B-1----:R-:W-:Y:S01]  /*41030*/  MOV R26, R50 ;  /* 0x00000032001a7202 */ /* 0x002fe20000000f00 */
[----:B------:R-:W-:-:S02]  /*41040*/  IMAD.MOV.U32 R39, RZ, RZ, R49 ;  /* 0x000000ffff277224 */ /* 0x000fc400078e0031 */
[----:B------:R-:W-:Y:S01]  /*41050*/  IMAD.MOV.U32 R27, RZ, RZ, R51 ;  /* 0x000000ffff1b7224 */ /* 0x000fe200078e0033 */
[-C--:B------:R-:W-:Y:S01]  /*41060*/  HMMA.1688.F32.TF32 R68, R148, R56.reuse, R76 ;  /* 0x000000389444723c */ /* 0x080fe2000008104c */
[----:B------:R-:W-:Y:S07]  /*41070*/  LDSM.16.M88.4 R76, [R252+0x7800] ;  /* 0x00780000fc4c783b */ /* 0x000fee0000000200 */
[-C--:B------:R-:W-:Y:S01]  /*41080*/  HMMA.1688.F32.TF32 R64, R156, R56.reuse, R72 ;  /* 0x000000389c40723c */ /* 0x080fe20000081048 */
[----:B------:R-:W-:Y:S07]  /*41090*/  LDSM.16.M88.4 R72, [R252+0x7000] ;  /* 0x00700000fc48783b */ /* 0x000fee0000000200 */
[-C--:B------:R-:W-:Y:S08]  /*410a0*/  HMMA.1688.F32.TF32 R48, R160, R56.reuse, R44 ;  /* 0x00000038a030723c */ /* 0x080ff0000008102c */
[-C--:B------:R-:W-:Y:S01]  /*410b0*/  HMMA.1688.F32.TF32 R44, R240, R56.reuse, R40 ;  /* 0x00000038f02c723c */ /* 0x080fe20000081028 */
[----:B------:R-:W-:Y:S07]  /*410c0*/  STL.64 [R1+0x580], R68 ;  /* 0x0005804401007387 */ /* 0x000fee0000100a00 */
[-C--:B------:R-:W-:Y:S01]  /*410d0*/  HMMA.1688.F32.TF32 R40, R4, R56.reuse, R32 ;  /* 0x000000380428723c */ /* 0x080fe20000081020 */
        /* <DEDUP_REMOVED lines=9> */
[----:B------:R-:W-:Y:S04]  /*41170*/  LDSM.16.M88.4 R64, [R252+0x6000] ;  /* 0x00600000fc40783b */ /* 0x000fe80000000200 */
[----:B------:R-:W-:Y:S01]  /*41180*/  LDSM.16.M88.4 R68, [R252+0x6800] ;  /* 0x00680000fc44783b */ /* 0x000fe20000000200 */
[-C--:B--2---:R-:W-:Y:S08]  /*41190*/  HMMA.1688.F32.TF32 R32, R8, R56.reuse, R28 ;  /* 0x000000380820723c */ /* 0x084ff0000008101c */
[----:B------:R-:W-:Y:S01]  /*411a0*/  HMMA.1688.F32.TF32 R28, R12, R56, R60 ;  /* 0x000000380c1c723c */ /* 0x000fe2000008103c */
[----:B------:R-:W1:Y:S11]  /*411b0*/  LDSM.16.M88.4 R60, [R252+0x5800] ;  /* 0x00580000fc3c783b */ /* 0x000e760000000200 */
[----:B------:R-:W-:Y:S03]  /*411c0*/  @!UPT UIADD3 URZ, URZ, URZ, URZ ;  /* 0x0000003f3f3ff290 */ /* 0x000fe6000fffe03f */
[----:B------:R2:W-:Y:S04]  /*411d0*/  STL.64 [R1+0x410], R32 ;  /* 0x0004102001007387 */ /* 0x0005e80000100a00 */
[----:B------:R3:W-:Y:S05]  /*411e0*/  STL.64 [R1+0x418], R34 ;  /* 0x0004182201007387 */ /* 0x0007ea0000100a00 */
[----:B------:R-:W-:Y:S01]  /*411f0*/  IMAD.MOV.U32 R21, RZ, RZ, R28 ;  /* 0x000000ffff157224 */ /* 0x000fe200078e001c */
[----:B------:R-:W-:Y:S01]  /*41200*/  MOV R17, R30 ;  /* 0x0000001e00117202 */ /* 0x000fe20000000f00 */
[----:B------:R-:W-:Y:S01]  /*41210*/  IMAD.MOV.U32 R20, RZ, RZ, R29 ;  /* 0x000000ffff147224 */ /* 0x000fe200078e001d */
[----:B--2---:R-:W2:Y:S01]  /*41220*/  LDL.LU.64 R32, [R1+0x16f0] ;  /* 0x0016f00001207983 */ /* 0x004ea20000300a00 */
[----:B------:R-:W-:-:S03]  /*41230*/  IMAD.MOV.U32 R16, RZ, RZ, R31 ;  /* 0x000000ffff107224 */ /* 0x000fc600078e001f */
[----:B---3--:R-:W2:Y:S04]  /*41240*/  LDL.LU.64 R34, [R1+0x16f8] ;  /* 0x0016f80001227983 */ /* 0x008ea80000300a00 */
[----:B------:R-:W3:Y:S04]  /*41250*/  LDL.LU.64 R28, [R1+0x16d0] ;  /* 0x0016d000011c7983 */ /* 0x000ee80000300a00 */
[----:B------:R-:W3:Y:S04]  /*41260*/  LDL.LU.64 R30, [R1+0x16d8] ;  /* 0x0016d800011e7983 */ /* 0x000ee80000300a00 */
[----:B------:R-:W3:Y:S04]  /*41270*/  LDL.LU.64 R40, [R1+0x16c0] ;  /* 0x0016c00001287983 */ /* 0x000ee80000300a00 */
[----:B------:R-:W3:Y:S04]  /*41280*/  LDL.LU.64 R42, [R1+0x16c8] ;  /* 0x0016c800012a7983 */ /* 0x000ee80000300a00 */
[----:B------:R-:W3:Y:S04]  /*41290*/  LDL.LU.64 R172, [R1+0x16b0] ;  /* 0x0016b00001ac7983 */ /* 0x000ee80000300a00 */
[----:B------:R-:W3:Y:S04]  /*412a0*/  LDL.LU.64 R174, [R1+0x16b8] ;  /* 0x0016b80001ae7983 */ /* 0x000ee80000300a00 */
[----:B------:R-:W3:Y:S04]  /*412b0*/  LDL.LU.64 R152, [R1+0x16a0] ;  /* 0x0016a00001987983 */ /* 0x000ee80000300a00 */
[----:B------:R-:W3:Y:S04]  /*412c0*/  LDL.LU.64 R154, [R1+0x16a8] ;  /* 0x0016a800019a7983 */ /* 0x000ee80000300a00 */
[----:B------:R-:W-:Y:S04]  /*412d0*/  STL [R1+0x4e24], R16 ;  /* 0x004e241001007387 */ /* 0x000fe80000100800 */
[----:B------:R-:W-:Y:S04]  /*412e0*/  STL [R1+0x4e20], R17 ;  /* 0x004e201101007387 */ /* 0x000fe80000100800 */
[----:B------:R-:W-:Y:S04]  /*412f0*/  STL [R1+0x4e1c], R20 ;  /* 0x004e1c1401007387 */ /* 0x000fe80000100800 */
[----:B------:R-:W-:Y:S04]  /*41300*/  STL [R1+0x4e18], R21 ;  /* 0x004e181501007387 */ /* 0x000fe80000100800 */
[----:B-1----:R-:W-:Y:S04]  /*41310*/  STL [R1+0x51dc], R63 ;  /* 0x0051dc3f01007387 */ /* 0x002fe80000100800 */
        /* <DEDUP_REMOVED lines=36> */
[----:B------:R1:W-:Y:S04]  /*41560*/  STL [R1+0x5140], R143 ;  /* 0x0051408f01007387 */ /* 0x0003e80000100800 */
[----:B------:R-:W-:Y:S04]  /*41570*/  STL [R1+0x4670], R252 ;  /* 0x004670fc01007387 */ /* 0x000fe80000100800 */
[----:B------:R-:W4:Y:S04]  /*41580*/  LDL.LU.64 R164, [R1+0x1690] ;  /* 0x0016900001a47983 */ /* 0x000f280000300a00 */
[----:B------:R-:W4:Y:S01]  /*41590*/  LDL.LU.64 R166, [R1+0x1698] ;  /* 0x0016980001a67983 */ /* 0x000f220000300a00 */
[C---:B--2---:R-:W-:Y:S08]  /*415a0*/  HMMA.1688.F32.TF32 R32, R144.reuse, R60, R32 ;  /* 0x0000003c9020723c */ /* 0x044ff00000081020 */
[----:B---3--:R-:W-:Y:S11]  /*415b0*/  HMMA.1688.F32.TF32 R168, R144, R64, R28 ;  /* 0x0000004090a8723c */ /* 0x008ff6000008101c */
[----:B------:R-:W-:Y:S05]  /*415c0*/  @!UPT UIADD3 URZ, URZ, URZ, URZ ;  /* 0x0000003f3f3ff290 */ /* 0x000fea000fffe03f */
[----:B------:R-:W-:Y:S01]  /*415d0*/  MOV R46, R34 ;  /* 0x00000022002e7202 */ /* 0x000fe20000000f00 */
[----:B------:R-:W-:-:S07]  /*415e0*/  IMAD.MOV.U32 R50, RZ, RZ, R35 ;  /* 0x000000ffff327224 */ /* 0x000fce00078e0023 */
[----:B------:R-:W-:Y:S01]  /*415f0*/  IMAD.MOV.U32 R34, RZ, RZ, R168 ;  /* 0x000000ffff227224 */ /* 0x000fe200078e00a8 */
[----:B------:R-:W-:Y:S01]  /*41600*/  MOV R30, R170 ;  /* 0x000000aa001e7202 */ /* 0x000fe20000000f00 */
[----:B------:R-:W-:Y:S02]  /*41610*/  IMAD.MOV.U32 R35, RZ, RZ, R169 ;  /* 0x000000ffff237224 */ /* 0x000fe400078e00a9 */
[----:B------:R-:W-:Y:S02]  /*41620*/  IMAD.MOV.U32 R31, RZ, RZ, R171 ;  /* 0x000000ffff1f7224 */ /* 0x000fe400078e00ab */
[C---:B------:R-:W-:Y:S08]  /*41630*/  HMMA.1688.F32.TF32 R168, R144.reuse, R68, R40 ;  /* 0x0000004490a8723c */ /* 0x040ff00000081028 */
[----:B------:R-:W-:Y:S11]  /*41640*/  HMMA.1688.F32.TF32 R152, R144, R76, R152 ;  /* 0x0000004c9098723c */ /* 0x000ff60000081098 */
[----:B------:R-:W-:Y:S05]  /*41650*/  @!UPT UIADD3 URZ, URZ, URZ, URZ ;  /* 0x0000003f3f3ff290 */ /* 0x000fea000fffe03f */
[----:B------:R-:W-:Y:S01]  /*41660*/  IMAD.MOV.U32 R42, RZ, RZ, R168 ;  /* 0x000000ffff2a7224 */ /* 0x000fe200078e00a8 */
[----:B------:R-:W-:Y:S01]  /*41670*/  MOV R47, R170 ;  /* 0x000000aa002f7202 */ /* 0x000fe20000000f00 */
[----:B------:R-:W-:Y:S02]  /*41680*/  IMAD.MOV.U32 R43, RZ, RZ, R169 ;  /* 0x000000ffff2b7224 */ /* 0x000fe400078e00a9 */
[----:B------:R-:W-:Y:S01]  /*41690*/  IMAD.MOV.U32 R51, RZ, RZ, R171 ;  /* 0x000000ffff337224 */ /* 0x000fe200078e00ab */
[----:B------:R-:W2:Y:S04]  /*416a0*/  LDL.LU.64 R168, [R1+0x1680] ;  /* 0x0016800001a87983 */ /* 0x000ea80000300a00 */
[----:B------:R-:W2:Y:S01]  /*416b0*/  LDL.LU.64 R170, [R1+0x1688] ;  /* 0x0016880001aa7983 */ /* 0x000ea20000300a00 */
[----:B-1----:R-:W-:Y:S01]  /*416c0*/  IMAD.MOV.U32 R114, RZ, RZ, R152 ;  /* 0x000000ffff727224 */ /* 0x002fe200078e0098 */
[----:B------:R-:W-:Y:S01]  /*416d0*/  MOV R110, R154 ;  /* 0x0000009a006e7202 */ /* 0x000fe20000000f00 */
[----:B------:R-:W-:-:S02]  /*416e0*/  IMAD.MOV.U32 R115, RZ, RZ, R153 ;  /* 0x000000ffff737224 */ /* 0x000fc400078e0099 */
[----:B------:R-:W-:Y:S01]  /*416f0*/  IMAD.MOV.U32 R111, RZ, RZ, R155 ;  /* 0x000000ffff6f7224 */ /* 0x000fe200078e009b */
[----:B------:R-:W3:Y:S04]  /*41700*/  LDL.LU.64 R152, [R1+0x1670] ;  /* 0x0016700001987983 */ /* 0x000ee80000300a00 */
[----:B------:R-:W3:Y:S04]  /*41710*/  LDL.LU.64 R154, [R1+0x1678] ;  /* 0x00167800019a7983 */ /* 0x000ee80000300a00 */
[----:B------:R-:W-:Y:S04]  /*41720*/  STL [R1+0x5154], R111 ;  /* 0x0051546f01007387 */ /* 0x000fe80000100800 */
[----:B------:R-:W-:Y:S04]  /*41730*/  STL [R1+0x5150], R110 ;  /* 0x0051506e01007387 */ /* 0x000fe80000100800 */
[----:B------:R-:W-:Y:S04]  /*41740*/  STL [R1+0x514c], R115 ;  /* 0x00514c7301007387 */ /* 0x000fe80000100800 */
[----:B------:R1:W-:Y:S01]  /*41750*/  STL [R1+0x5148], R114 ;  /* 0x0051487201007387 */ /* 0x0003e20000100800 */
[C---:B----4-:R-:W-:Y:S11]  /*41760*/  HMMA.1688.F32.TF32 R164, R144.reuse, R80, R164 ;  /* 0x0000005090a4723c */ /* 0x050ff600000810a4 */
[----:B------:R-:W-:Y:S11]  /*41770*/  @!UPT UIADD3 URZ, URZ, URZ, URZ ;  /* 0x0000003f3f3ff290 */ /* 0x000ff6000fffe03f */
[----:B------:R-:W-:Y:S02]  /*41780*/  @!UPT UIADD3 URZ, URZ, URZ, URZ ;  /* 0x0000003f3f3ff290 */ /* 0x000fe4000fffe03f */
[----:B------:R-:W-:Y:S01]  /*41790*/  IMAD.MOV.U32 R122, RZ, RZ, R164 ;  /* 0x000000ffff7a7224 */ /* 0x000fe200078e00a4 */
[----:B------:R-:W-:Y:S01]  /*417a0*/  MOV R118, R166 ;  /* 0x000000a600767202 */ /* 0x000fe20000000f00 */
[----:B------:R-:W-:Y:S02]  /*417b0*/  IMAD.MOV.U32 R123, RZ, RZ, R165 ;  /* 0x000000ffff7b7224 */ /* 0x000fe400078e00a5 */
[----:B------:R-:W-:Y:S01]  /*417c0*/  IMAD.MOV.U32 R119, RZ, RZ, R167 ;  /* 0x000000ffff777224 */ /* 0x000fe200078e00a7 */
[----:B------:R-:W4:Y:S04]  /*417d0*/  LDL.LU.64 R164, [R1+0x1660] ;  /* 0x0016600001a47983 */ /* 0x000f280000300a00 */
[----:B------:R-:W4:Y:S04]  /*417e0*/  LDL.LU.64 R166, [R1+0x1668] ;  /* 0x0016680001a67983 */ /* 0x000f280000300a00 */
[----:B------:R-:W-:Y:S04]  /*417f0*/  STL [R1+0x5164], R119 ;  /* 0x0051647701007387 */ /* 0x000fe80000100800 */
[----:B------:R-:W-:Y:S04]  /*41800*/  STL [R1+0x5160], R118 ;  /* 0x0051607601007387 */ /* 0x000fe80000100800 */
[----:B------:R1:W-:Y:S04]  /*41810*/  STL [R1+0x515c], R123 ;  /* 0x00515c7b01007387 */ /* 0x0003e80000100800 */
[----:B------:R1:W-:Y:S01]  /*41820*/  STL [R1+0x5158], R122 ;  /* 0x0051587a01007387 */ /* 0x0003e20000100800 */
[C---:B--2---:R-:W-:Y:S08]  /*41830*/  HMMA.1688.F32.TF32 R168, R144.reuse, R84, R168 ;  /* 0x0000005490a8723c */ /* 0x044ff000000810a8 */
[----:B---3--:R-:W-:Y:S11]  /*41840*/  HMMA.1688.F32.TF32 R152, R144, R88, R152 ;  /* 0x000000589098723c */ /* 0x008ff60000081098 */
[----:B------:R-:W-:Y:S05]  /*41850*/  @!UPT UIADD3 URZ, URZ, URZ, URZ ;  /* 0x0000003f3f3ff290 */ /* 0x000fea000fffe03f */
[----:B------:R-:W-:Y:S01]  /*41860*/  IMAD.MOV.U32 R106, RZ, RZ, R168 ;  /* 0x000000ffff6a7224 */ /* 0x000fe200078e00a8 */
[----:B------:R-:W-:Y:S01]  /*41870*/  MOV R102, R170 ;  /* 0x000000aa00667202 */ /* 0x000fe20000000f00 */
[----:B------:R-:W-:Y:S02]  /*41880*/  IMAD.MOV.U32 R107, RZ, RZ, R169 ;  /* 0x000000ffff6b7224 */ /* 0x000fe400078e00a9 */
[----:B------:R-:W-:Y:S01]  /*41890*/  IMAD.MOV.U32 R103, RZ, RZ, R171 ;  /* 0x000000ffff677224 */ /* 0x000fe200078e00ab */
[----:B------:R-:W2:Y:S04]  /*418a0*/  LDL.LU.64 R168, [R1+0x1650] ;  /* 0x0016500001a87983 */ /* 0x000ea80000300a00 */
[----:B------:R-:W2:Y:S01]  /*418b0*/  LDL.LU.64 R170, [R1+0x1658] ;  /* 0x0016580001aa7983 */ /* 0x000ea20000300a00 */
[----:B------:R-:W-:-:S03]  /*418c0*/  IMAD.MOV.U32 R130, RZ, RZ, R152 ;  /* 0x000000ffff827224 */ /* 0x000fc600078e0098 */
[----:B------:R-:W-:Y:S01]  /*418d0*/  STL [R1+0x5174], R103 ;  /* 0x0051746701007387 */ /* 0x000fe20000100800 */
[----:B------:R-:W-:-:S03]  /*418e0*/  IMAD.MOV.U32 R131, RZ, RZ, R153 ;  /* 0x000000ffff837224 */ /* 0x000fc600078e0099 */
[----:B------:R-:W-:Y:S01]  /*418f0*/  STL [R1+0x5170], R102 ;  /* 0x0051706601007387 */ /* 0x000fe20000100800 */
[----:B------:R-:W-:Y:S01]  /*41900*/  MOV R126, R154 ;  /* 0x0000009a007e7202 */ /* 0x000fe20000000f00 */
[----:B------:R-:W-:Y:S02]  /*41910*/  IMAD.MOV.U32 R127, RZ, RZ, R155 ;  /* 0x000000ffff7f7224 */ /* 0x000fe400078e009b */
[----:B------:R-:W-:Y:S04]  /*41920*/  STL [R1+0x516c], R107 ;  /* 0x00516c6b01007387 */ /* 0x000fe80000100800 */
[----:B------:R3:W-:Y:S04]  /*41930*/  STL [R1+0x5168], R106 ;  /* 0x0051686a01007387 */ /* 0x0007e80000100800 */
[----:B------:R-:W3:Y:S04]  /*41940*/  LDL.LU.64 R152, [R1+0x1630] ;  /* 0x0016300001987983 */ /* 0x000ee80000300a00 */
[----:B------:R-:W3:Y:S01]  /*41950*/  LDL.LU.64 R154, [R1+0x1638] ;  /* 0x00163800019a7983 */ /* 0x000ee20000300a00 */
[----:B------:R-:W-:Y:S03]  /*41960*/  HMMA.1688.F32.TF32 R172, R144, R72, R172 ;  /* 0x0000004890ac723c */ /* 0x000fe600000810ac */
[----:B------:R-:W-:Y:S04]  /*41970*/  STL [R1+0x5184], R127 ;  /* 0x0051847f01007387 */ /* 0x000fe80000100800 */
[----:B------:R-:W-:Y:S04]  /*41980*/  STL [R1+0x5180], R126 ;  /* 0x0051807e01007387 */ /* 0x000fe80000100800 */
[----:B------:R-:W-:Y:S04]  /*41990*/  STL [R1+0x517c], R131 ;  /* 0x00517c8301007387 */ /* 0x000fe80000100800 */
[----:B------:R-:W-:Y:S09]  /*419a0*/  STL [R1+0x5178], R130 ;  /* 0x0051788201007387 */ /* 0x000ff20000100800 */
[----:B------:R-:W-:Y:S01]  /*419b0*/  IMAD.MOV.U32 R63, RZ, RZ, R172 ;  /* 0x000000ffff3f7224 */ /* 0x000fe200078e00ac */
[----:B------:R-:W-:Y:S01]  /*419c0*/  MOV R66, R174 ;  /* 0x000000ae00427202 */ /* 0x000fe20000000f00 */
[----:B------:R-:W-:-:S02]  /*419d0*/  IMAD.MOV.U32 R71, RZ, RZ, R173 ;  /* 0x000000ffff477224 */ /* 0x000fc400078e00ad */
[----:B------:R-:W-:Y:S01]  /*419e0*/  IMAD.MOV.U32 R67, RZ, RZ, R175 ;  /* 0x000000ffff437224 */ /* 0x000fe200078e00af */
        /* <DEDUP_REMOVED lines=12> */
[----:B------:R1:W-:Y:S04]  /*41ab0*/  STL [R1+0x5188], R138 ;  /* 0x0051888a01007387 */ /* 0x0003e80000100800 */
[----:B------:R-:W4:Y:S04]  /*41ac0*/  LDL.LU.64 R176, [R1+0x1610] ;  /* 0x0016100001b07983 */ /* 0x000f280000300a00 */
[----:B------:R-:W4:Y:S01]  /*41ad0*/  LDL.LU.64 R178, [R1+0x1618] ;  /* 0x0016180001b27983 */ /* 0x000f220000300a00 */
[C---:B--2---:R-:W-:Y:S08]  /*41ae0*/  HMMA.1688.F32.TF32 R168, R144.reuse, R96, R168 ;  /* 0x0000006090a8723c */ /* 0x044ff000000810a8 */
[----:B---3--:R-:W-:Y:S11]  /*41af0*/  HMMA.1688.F32.TF32 R152, R144, R100, R152 ;  /* 0x000000649098723c */ /* 0x008ff60000081098 */
[----:B------:R-:W-:Y:S05]  /*41b00*/  @!UPT UIADD3 URZ, URZ, URZ, URZ ;  /* 0x0000003f3f3ff290 */ /* 0x000fea000fffe03f */
[----:B------:R-:W-:Y:S01]  /*41b10*/  IMAD.MOV.U32 R143, RZ, RZ, R171 ;  /* 0x000000ffff8f7224 */ /* 0x000fe200078e00ab */
[----:B------:R-:W-:Y:S01]  /*41b20*/  MOV R142, R170 ;  /* 0x000000aa008e7202 */ /* 0x000fe20000000f00 */
[----:B-1----:R-:W-:Y:S02]  /*41b30*/  IMAD.MOV.U32 R114, RZ, RZ, R169 ;  /* 0x000000ffff727224 */ /* 0x002fe400078e00a9 */
[----:B------:R-:W-:Y:S01]  /*41b40*/  IMAD.MOV.U32 R115, RZ, RZ, R168 ;  /* 0x000000ffff737224 */ /* 0x000fe200078e00a8 */
[----:B------:R-:W-:Y:S04]  /*41b50*/  STL [R1+0x51a4], R143 ;  /* 0x0051a48f01007387 */ /* 0x000fe80000100800 */
[----:B------:R-:W-:Y:S04]  /*41b60*/  STL [R1+0x51a0], R142 ;  /* 0x0051a08e01007387 */ /* 0x000fe80000100800 */
[----:B------:R1:W-:Y:S04]  /*41b70*/  STL [R1+0x519c], R114 ;  /* 0x00519c7201007387 */ /* 0x0003e80000100800 */
[----:B------:R2:W-:Y:S04]  /*41b80*/  STL [R1+0x5198], R115 ;  /* 0x0051987301007387 */ /* 0x0005e80000100800 */
[----:B------:R-:W3:Y:S01]  /*41b90*/  LDL.LU.64 R172, [R1+0x1600] ;  /* 0x0016000001ac7983 */ /* 0x000ee20000300a00 */
[----:B------:R-:W-:Y:S01]  /*41ba0*/  IMAD.MOV.U32 R98, RZ, RZ, R152 ;  /* 0x000000ffff627224 */ /* 0x000fe200078e0098 */
[----:B------:R-:W-:Y:S01]  /*41bb0*/  MOV R94, R154 ;  /* 0x0000009a005e7202 */ /* 0x000fe20000000f00 */
[----:B------:R-:W-:Y:S01]  /*41bc0*/  IMAD.MOV.U32 R99, RZ, RZ, R153 ;  /* 0x000000ffff637224 */ /* 0x000fe200078e0099 */
[----:B------:R-:W3:Y:S01]  /*41bd0*/  LDL.LU.64 R174, [R1+0x1608] ;  /* 0x0016080001ae7983 */ /* 0x000ee20000300a00 */
[----:B------:R-:W-:-:S03]  /*41be0*/  IMAD.MOV.U32 R95, RZ, RZ, R155 ;  /* 0x000000ffff5f7224 */ /* 0x000fc600078e009b */
[----:B------:R-:W2:Y:S04]  /*41bf0*/  LDL.LU.64 R152, [R1+0x15f0] ;  /* 0x0015f00001987983 */ /* 0x000ea80000300a00 */
[----:B------:R-:W2:Y:S04]  /*41c00*/  LDL.LU.64 R154, [R1+0x15f8] ;  /* 0x0015f800019a7983 */ /* 0x000ea80000300a00 */
[----:B------:R-:W3:Y:S04]  /*41c10*/  LDL.LU.64 R168, [R1+0x1700] ;  /* 0x0017000001a87983 */ /* 0x000ee80000300a00 */
[----:B------:R-:W3:Y:S04]  /*41c20*/  LDL.LU.64 R170, [R1+0x1708] ;  /* 0x0017080001aa7983 */ /* 0x000ee80000300a00 */
[----:B------:R-:W-:Y:S04]  /*41c30*/  STL [R1+0x51b4], R95 ;  /* 0x0051b45f01007387 */ /* 0x000fe80000100800 */
[----:B------:R-:W-:Y:S04]  /*41c40*/  STL [R1+0x51b0], R94 ;  /* 0x0051b05e01007387 */ /* 0x000fe80000100800 */
[----:B------:R1:W-:Y:S04]  /*41c50*/  STL [R1+0x51ac], R99 ;  /* 0x0051ac6301007387 */ /* 0x0003e80000100800 */
[----:B------:R1:W-:Y:S01]  /*41c60*/  STL [R1+0x51a8], R98 ;  /* 0x0051a86201007387 */ /* 0x0003e20000100800 */
[C---:B----4-:R-:W-:Y:S08]  /*41c70*/  HMMA.1688.F32.TF32 R164, R144.reuse, R104, R164 ;  /* 0x0000006890a4723c */ /* 0x050ff000000810a4 */
[----:B------:R-:W-:Y:S11]  /*41c80*/  HMMA.1688.F32.TF32 R176, R144, R108, R176 ;  /* 0x0000006c90b0723c */ /* 0x000ff600000810b0 */
[----:B------:R-:W-:Y:S05]  /*41c90*/  @!UPT UIADD3 URZ, URZ, URZ, URZ ;  /* 0x0000003f3f3ff290 */ /* 0x000fea000fffe03f */
[----:B------:R-:W-:Y:S01]  /*41ca0*/  IMAD.MOV.U32 R123, RZ, RZ, R164 ;  /* 0x000000ffff7b7224 */ /* 0x000fe200078e00a4 */
[----:B------:R-:W-:Y:S01]  /*41cb0*/  MOV R111, R166 ;  /* 0x000000a6006f7202 */ /* 0x000fe20000000f00 */
[----:B------:R-:W-:Y:S02]  /*41cc0*/  IMAD.MOV.U32 R122, RZ, RZ, R165 ;  /* 0x000000ffff7a7224 */ /* 0x000fe400078e00a5 */
[----:B------:R-:W-:Y:S01]  /*41cd0*/  IMAD.MOV.U32 R110, RZ, RZ, R167 ;  /* 0x000000ffff6e7224 */ /* 0x000fe200078e00a7 */
[----:B------:R-:W4:Y:S04]  /*41ce0*/  LDL.LU.64 R164, [R1+0x15e0] ;  /* 0x0015e00001a47983 */ /* 0x000f280000300a00 */
[----:B------:R-:W4:Y:S04]  /*41cf0*/  LDL.LU.64 R166, [R1+0x15e8] ;  /* 0x0015e80001a67983 */ /* 0x000f280000300a00 */
[----:B------:R-:W-:Y:S04]  /*41d00*/  STL [R1+0x51c4], R110 ;  /* 0x0051c46e01007387 */ /* 0x000fe80000100800 */
[----:B------:R-:W-:Y:S01]  /*41d10*/  STL [R1+0x51c0], R111 ;  /* 0x0051c06f01007387 */ /* 0x000fe20000100800 */
[----:B------:R-:W-:-:S02]  /*41d20*/  IMAD.MOV.U32 R106, RZ, RZ, R177 ;  /* 0x000000ffff6a7224 */ /* 0x000fc400078e00b1 */
[----:B------:R-:W-:Y:S01]  /*41d30*/  IMAD.MOV.U32 R107, RZ, RZ, R176 ;  /* 0x000000ffff6b7224 */ /* 0x000fe200078e00b0 */
[----:B------:R-:W-:Y:S04]  /*41d40*/  STL [R1+0x51bc], R122 ;  /* 0x0051bc7a01007387 */ /* 0x000fe80000100800 */
[----:B------:R-:W-:Y:S04]  /*41d50*/  STL [R1+0x51b8], R123 ;  /* 0x0051b87b01007387 */ /* 0x000fe80000100800 */
[----:B------:R1:W-:Y:S04]  /*41d60*/  STL [R1+0x51cc], R106 ;  /* 0x0051cc6a01007387 */ /* 0x0003e80000100800 */
[----:B------:R1:W-:Y:S01]  /*41d70*/  STL [R1+0x51c8], R107 ;  /* 0x0051c86b01007387 */ /* 0x0003e20000100800 */
[C---:B--2---:R-:W-:Y:S11]  /*41d80*/  HMMA.1688.F32.TF32 R152, R144.reuse, R116, R152 ;  /* 0x000000749098723c */ /* 0x044ff60000081098 */
[----:B------:R-:W-:Y:S11]  /*41d90*/  @!UPT UIADD3 URZ, URZ, URZ, URZ ;  /* 0x0000003f3f3ff290 */ /* 0x000ff6000fffe03f */
[----:B------:R-:W-:Y:S02]  /*41da0*/  @!UPT UIADD3 URZ, URZ, URZ, URZ ;  /* 0x0000003f3f3ff290 */ /* 0x000fe4000fffe03f */
[----:B------:R-:W-:Y:S01]  /*41db0*/  IMAD.MOV.U32 R90, RZ, RZ, R152 ;  /* 0x000000ffff5a7224 */ /* 0x000fe200078e0098 */
[----:B------:R-:W-:Y:S01]  /*41dc0*/  MOV R86, R154 ;  /* 0x0000009a00567202 */ /* 0x000fe20000000f00 */
[----:B------:R-:W-:Y:S02]  /*41dd0*/  IMAD.MOV.U32 R91, RZ, RZ, R153 ;  /* 0x000000ffff5b7224 */ /* 0x000fe400078e0099 */
[----:B------:R-:W-:Y:S01]  /*41de0*/  IMAD.MOV.U32 R87, RZ, RZ, R155 ;  /* 0x000000ffff577224 */ /* 0x000fe200078e009b */
[----:B------:R-:W2:Y:S04]  /*41df0*/  LDL.LU.64 R152, [R1+0x15d0] ;  /* 0x0015d00001987983 */ /* 0x000ea80000300a00 */
[----:B------:R-:W2:Y:S01]  /*41e00*/  LDL.LU.64 R154, [R1+0x15d8] ;  /* 0x0015d800019a7983 */ /* 0x000ea20000300a00 */
[C---:B---3--:R-:W-:Y:S11]  /*41e10*/  HMMA.1688.F32.TF32 R168, R144.reuse, R120, R168 ;  /* 0x0000007890a8723c */ /* 0x048ff600000810a8 */
[----:B------:R-:W-:Y:S11]  /*41e20*/  @!UPT UIADD3 URZ, URZ, URZ, URZ ;  /* 0x0000003f3f3ff290 */ /* 0x000ff6000fffe03f */
[----:B------:R-:W-:Y:S02]  /*41e30*/  @!UPT UIADD3 URZ, URZ, URZ, URZ ;  /* 0x0000003f3f3ff290 */ /* 0x000fe4000fffe03f */
[----:B------:R-:W-:Y:S01]  /*41e40*/  IMAD.MOV.U32 R139, RZ, RZ, R168 ;  /* 0x000000ffff8b7224 */ /* 0x000fe200078e00a8 */
[----:B------:R-:W-:Y:S01]  /*41e50*/  MOV R127, R170 ;  /* 0x000000aa007f7202 */ /* 0x000fe20000000f00 */
[----:B------:R-:W-:Y:S02]  /*41e60*/  IMAD.MOV.U32 R138, RZ, RZ, R169 ;  /* 0x000000ffff8a7224 */ /* 0x000fe400078e00a9 */
[----:B------:R-:W-:Y:S01]  /*41e70*/  IMAD.MOV.U32 R126, RZ, RZ, R171 ;  /* 0x000000ffff7e7224 */ /* 0x000fe200078e00ab */
[----:B------:R-:W3:Y:S04]  /*41e80*/  LDL.LU.64 R168, [R1+0x15c0] ;  /* 0x0015c00001a87983 */ /* 0x000ee80000300a00 */
[----:B------:R-:W3:Y:S04]  /*41e90*/  LDL.LU.64 R170, [R1+0x15c8] ;  /* 0x0015c80001aa7983 */ /* 0x000ee80000300a00 */
[----:B------:R-:W3:Y:S04]  /*41ea0*/  LDL.LU.64 R196, [R1+0x15b0] ;  /* 0x0015b00001c47983 */ /* 0x000ee80000300a00 */
[----:B------:R-:W3:Y:S04]  /*41eb0*/  LDL.LU.64 R198, [R1+0x15b8] ;  /* 0x0015b80001c67983 */ /* 0x000ee80000300a00 */
[----:B------:R-:W3:Y:S04]  /*41ec0*/  LDL.LU.64 R192, [R1+0x15a0] ;  /* 0x0015a00001c07983 */ /* 0x000ee80000300a00 */
[----:B------:R-:W3:Y:S04]  /*41ed0*/  LDL.LU.64 R194, [R1+0x15a8] ;  /* 0x0015a80001c27983 */ /* 0x000ee80000300a00 */
[----:B------:R-:W3:Y:S04]  /*41ee0*/  LDL.LU.64 R188, [R1+0x1590] ;  /* 0x0015900001bc7983 */ /* 0x000ee80000300a00 */
[----:B------:R-:W3:Y:S01]  /*41ef0*/  LDL.LU.64 R190, [R1+0x1598] ;  /* 0x0015980001be7983 */ /* 0x000ee20000300a00 */
[----:B------:R-:W-:Y:S03]  /*41f00*/  HMMA.1688.F32.TF32 R172, R144, R112, R172 ;  /* 0x0000007090ac723c */ /* 0x000fe600000810ac */
[----:B------:R-:W3:Y:S04]  /*41f10*/  LDL.LU.64 R184, [R1+0x1580] ;  /* 0x0015800001b87983 */ /* 0x000ee80000300a00 */
[----:B------:R-:W3:Y:S01]  /*41f20*/  LDL.LU.64 R186, [R1+0x1588] ;  /* 0x0015880001ba7983 */ /* 0x000ee20000300a00 */
[----:B------:R-:W-:-:S03]  /*41f30*/  MOV R119, R178 ;  /* 0x000000b200777202 */ /* 0x000fc60000000f00 */
[----:B------:R-:W3:Y:S01]  /*41f40*/  LDL.LU.64 R180, [R1+0x1570] ;  /* 0x0015700001b47983 */ /* 0x000ee20000300a00 */
[----:B------:R-:W-:-:S03]  /*41f50*/  IMAD.MOV.U32 R118, RZ, RZ, R179 ;  /* 0x000000ffff767224 */ /* 0x000fc600078e00b3 */
[----:B------:R-:W3:Y:S04]  /*41f60*/  LDL.LU.64 R182, [R1+0x1578] ;  /* 0x0015780001b67983 */ /* 0x000ee80000300a00 */
[----:B------:R-:W3:Y:S04]  /*41f70*/  LDL.LU.64 R176, [R1+0x1560] ;  /* 0x0015600001b07983 */ /* 0x000ee80000300a00 */
[----:B------:R-:W3:Y:S01]  /*41f80*/  LDL.LU.64 R178, [R1+0x1568] ;  /* 0x0015680001b27983 */ /* 0x000ee20000300a00 */
[----:B------:R-:W-:Y:S01]  /*41f90*/  IMAD.MOV.U32 R131, RZ, RZ, R172 ;  /* 0x000000ffff837224 */ /* 0x000fe200078e00ac */
[----:B------:R-:W-:Y:S01]  /*41fa0*/  MOV R103, R174 ;  /* 0x000000ae00677202 */ /* 0x000fe20000000f00 */
[----:B------:R-:W-:-:S02]  /*41fb0*/  IMAD.MOV.U32 R130, RZ, RZ, R173 ;  /* 0x000000ffff827224 */ /* 0x000fc400078e00ad */
[----:B------:R-:W-:Y:S01]  /*41fc0*/  IMAD.MOV.U32 R102, RZ, RZ, R175 ;  /* 0x000000ffff667224 */ /* 0x000fe200078e00af */
[----:B------:R-:W3:Y:S04]  /*41fd0*/  LDL.LU.64 R172, [R1+0x1550] ;  /* 0x0015500001ac7983 */ /* 0x000ee80000300a00 */
[----:B------:R-:W3:Y:S01]  /*41fe0*/  LDL.LU.64 R174, [R1+0x1558] ;  /* 0x0015580001ae7983 */ /* 0x000ee20000300a00 */
[C---:B----4-:R-:W-:Y:S11]  /*41ff0*/  HMMA.1688.F32.TF32 R164, R144.reuse, R124, R164 ;  /* 0x0000007c90a4723c */ /* 0x050ff600000810a4 */
[----:B------:R-:W-:Y:S11]  /*42000*/  @!UPT UIADD3 URZ, URZ, URZ, URZ ;  /* 0x0000003f3f3ff290 */ /* 0x000ff6000fffe03f */
[----:B------:R-:W-:Y:S02]  /*42010*/  @!UPT UIADD3 URZ, URZ, URZ, URZ ;  /* 0x0000003f3f3ff290 */ /* 0x000fe4000fffe03f */
[----:B-1----:R-:W-:Y:S01]  /*42020*/  IMAD.MOV.U32 R114, RZ, RZ, R164 ;  /* 0x000000ffff727224 */ /* 0x002fe200078e00a4 */
[----:B------:R-:W-:Y:S01]  /*42030*/  MOV R135, R166 ;  /* 0x000000a600877202 */ /* 0x000fe20000000f00 */
[----:B------:R-:W-:Y:S02]  /*42040*/  IMAD.MOV.U32 R115, RZ, RZ, R165 ;  /* 0x000000ffff737224 */ /* 0x000fe400078e00a5 */
[----:B------:R-:W-:Y:S01]  /*42050*/  IMAD.MOV.U32 R134, RZ, RZ, R167 ;  /* 0x000000ffff867224 */ /* 0x000fe200078e00a7 */
[----:B------:R-:W4:Y:S04]  /*42060*/  LDL.LU.64 R164, [R1+0x1540] ;  /* 0x0015400001a47983 */ /* 0x000f280000300a00 */
[----:B------:R-:W4:Y:S01]  /*42070*/  LDL.LU.64 R166, [R1+0x1548] ;  /* 0x0015480001a67983 */ /* 0x000f220000300a00 */
        /* <DEDUP_REMOVED lines=9> */
[C---:B---3--:R-:W-:Y:S08]  /*42110*/  HMMA.1688.F32.TF32 R168, R144.reuse, R132, R168 ;  /* 0x0000008490a8723c */ /* 0x048ff000000810a8 */
[C---:B------:R-:W-:Y:S08]  /*42120*/  HMMA.1688.F32.TF32 R196, R144.reuse, R136, R196 ;  /* 0x0000008890c4723c */ /* 0x040ff000000810c4 */
[----:B------:R-:W-:Y:S08]  /*42130*/  HMMA.1688.F32.TF32 R144, R144, R140, R192 ;  /* 0x0000008c9090723c */ /* 0x000ff000000810c0 */
[----:B------:R-:W-:Y:S01]  /*42140*/  IMAD.MOV.U32 R82, RZ, RZ, R168 ;  /* 0x000000ffff527224 */ /* 0x000fe200078e00a8 */
[----:B------:R-:W-:Y:S01]  /*42150*/  MOV R78, R170 ;  /* 0x000000aa004e7202 */ /* 0x000fe20000000f00 */
[----:B------:R-:W-:-:S02]  /*42160*/  IMAD.MOV.U32 R83, RZ, RZ, R169 ;  /* 0x000000ffff537224 */ /* 0x000fc400078e00a9 */
[----:B------:R-:W-:Y:S01]  /*42170*/  IMAD.MOV.U32 R79, RZ, RZ, R171 ;  /* 0x000000ffff4f7224 */ /* 0x000fe200078e00ab */
[----:B------:R-:W3:Y:S04]  /*42180*/  LDL.LU.64 R168, [R1+0x1520] ;  /* 0x0015200001a87983 */ /* 0x000ee80000300a00 */
[----:B------:R-:W3:Y:S01]  /*42190*/  LDL.LU.64 R170, [R1+0x1528] ;  /* 0x0015280001aa7983 */ /* 0x000ee20000300a00 */
[C---:B------:R-:W-:Y:S06]  /*421a0*/  HMMA.1688.F32.TF32 R188, R148.reuse, R60, R188 ;  /* 0x0000003c94bc723c */ /* 0x040fec00000810bc */
[----:B------:R-:W-:Y:S01]  /*421b0*/  IMAD.MOV.U32 R106, RZ, RZ, R144 ;  /* 0x000000ffff6a7224 */ /* 0x000fe200078e0090 */
[----:B------:R-:W-:Y:S01]  /*421c0*/  MOV R110, R146 ;  /* 0x00000092006e7202 */ /* 0x000fe20000000f00 */
[----:B------:R-:W-:Y:S01]  /*421d0*/  HMMA.1688.F32.TF32 R184, R148, R64, R184 ;  /* 0x0000004094b8723c */ /* 0x000fe200000810b8 */
[----:B------:R-:W-:-:S02]  /*421e0*/  IMAD.MOV.U32 R107, RZ, RZ, R145 ;  /* 0x000000ffff6b7224 */ /* 0x000fc400078e0091 */
[----:B------:R-:W-:-:S05]  /*421f0*/  IMAD.MOV.U32 R111, RZ, RZ, R147 ;  /* 0x000000ffff6f7224 */ /* 0x000fca00078e0093 */
[C---:B------:R-:W-:Y:S08]  /*42200*/  HMMA.1688.F32.TF32 R144, R148.reuse, R68, R180 ;  /* 0x000000449490723c */ /* 0x040ff000000810b4 */
[C---:B------:R-:W-:Y:S01]  /*42210*/  HMMA.1688.F32.TF32 R176, R148.reuse, R72, R176 ;  /* 0x0000004894b0723c */ /* 0x040fe200000810b0 */
[----:B------:R-:W-:Y:S04]  /*42220*/  STL.64 [R1+0x4f0], R188 ;  /* 0x0004f0bc01007387 */ /* 0x000fe80000100a00 */
[----:B------:R-:W-:Y:S04]  /*42230*/  STL.64 [R1+0x4f8], R190 ;  /* 0x0004f8be01007387 */ /* 0x000fe80000100a00 */
[----:B------:R-:W-:Y:S04]  /*42240*/  STL.64 [R1+0x510], R184 ;  /* 0x000510b801007387 */ /* 0x000fe80000100a00 */
[----:B------:R-:W-:Y:S01]  /*42250*/  STL.64 [R1+0x518], R186 ;  /* 0x000518ba01007387 */ /* 0x000fe20000100a00 */
[C---:B------:R-:W-:Y:S03]  /*42260*/  HMMA.1688.F32.TF32 R172, R148.reuse, R76, R172 ;  /* 0x0000004c94ac723c */ /* 0x040fe600000810ac */
[----:B------:R1:W-:Y:S04]  /*42270*/  STL.64 [R1+0x530], R144 ;  /* 0x0005309001007387 */ /* 0x0003e80000100a00 */
[----:B------:R1:W-:Y:S04]  /*42280*/  STL.64 [R1+0x538], R146 ;  /* 0x0005389201007387 */ /* 0x0003e80000100a00 */
[----:B-1----:R-:W3:Y:S04]  /*42290*/  LDL.LU.64 R144, [R1+0x1510] ;  /* 0x0015100001907983 */ /* 0x002ee80000300a00 */
[----:B------:R-:W-:Y:S04]  /*422a0*/  STL.64 [R1+0x540], R176 ;  /* 0x000540b001007387 */ /* 0x000fe80000100a00 */
[----:B------:R-:W-:Y:S04]  /*422b0*/  STL.64 [R1+0x548], R178 ;  /* 0x000548b201007387 */ /* 0x000fe80000100a00 */
[----:B------:R-:W3:Y:S04]  /*422c0*/  LDL.LU.64 R146, [R1+0x1518] ;  /* 0x0015180001927983 */ /* 0x000ee80000300a00 */
[----:B------:R-:W-:Y:S04]  /*422d0*/  STL.64 [R1+0x570], R172 ;  /* 0x000570ac01007387 */ /* 0x000fe80000100a00 */
[----:B------:R4:W-:Y:S02]  /*422e0*/  STL.64 [R1+0x578], R174 ;  /* 0x000578ae01007387 */ /* 0x0009e40000100a00 */
[C---:B----4-:R-:W-:Y:S02]  /*422f0*/  HMMA.1688.F32.TF32 R172, R148.reuse, R80, R164 ;  /* 0x0000005094ac723c */ /* 0x050fe400000810a4 */
[----:B------:R-:W4:Y:S04]  /*42300*/  LDL.LU.64 R164, [R1+0x1500] ;  /* 0x0015000001a47983 */ /* 0x000f280000300a00 */
[----:B------:R-:W4:Y:S11]  /*42310*/  LDL.LU.64 R166, [R1+0x1508] ;  /* 0x0015080001a67983 */ /* 0x000f360000300a00 */
[----:B------:R-:W-:Y:S06]  /*42320*/  @!UPT UIADD3 URZ, URZ, URZ, URZ ;  /* 0x0000003f3f3ff290 */ /* 0x000fec000fffe03f */
[----:B------:R-:W-:Y:S04]  /*42330*/  STL.64 [R1+0x590], R172 ;  /* 0x000590ac01007387 */ /* 0x000fe80000100a00 */
[----:B------:R2:W-:Y:S02]  /*42340*/  STL.64 [R1+0x598], R174 ;  /* 0x000598ae01007387 */ /* 0x0005e40000100a00 */
[----:B--2---:R-:W-:Y:S02]  /*42350*/  HMMA.1688.F32.TF32 R172, R148, R84, R152 ;  /* 0x0000005494ac723c */ /* 0x004fe40000081098 */
[----:B------:R-:W2:Y:S04]  /*42360*/  LDL.LU.64 R152, [R1+0x14f0] ;  /* 0x0014f00001987983 */ /* 0x000ea80000300a00 */
[----:B------:R-:W2:Y:S01]  /*42370*/  LDL.LU.64 R154, [R1+0x14f8] ;  /* 0x0014f800019a7983 */ /* 0x000ea20000300a00 */
[----:B------:R-:W-:Y:S01]  /*42380*/  IMAD.MOV.U32 R122, RZ, RZ, R196 ;  /* 0x000000ffff7a7224 */ /* 0x000fe200078e00c4 */
[----:B------:R-:W-:Y:S01]  /*42390*/  MOV R95, R198 ;  /* 0x000000c6005f7202 */ /* 0x000fe20000000f00 */
[----:B------:R-:W-:-:S02]  /*423a0*/  IMAD.MOV.U32 R123, RZ, RZ, R197 ;  /* 0x000000ffff7b7224 */ /* 0x000fc400078e00c5 */
[----:B------:R-:W-:Y:S01]  /*423b0*/  IMAD.MOV.U32 R94, RZ, RZ, R199 ;  /* 0x000000ffff5e7224 */ /* 0x000fe200078e00c7 */
[C---:B---3--:R-:W-:Y:S11]  /*423c0*/  HMMA.1688.F32.TF32 R168, R148.reuse, R88, R168 ;  /* 0x0000005894a8723c */ /* 0x048ff600000810a8 */
        /* <DEDUP_REMOVED lines=16> */
[----:B-1----:R-:W2:Y:S04]  /*424d0*/  LDL.LU.64 R172, [R1+0x1480] ;  /* 0x0014800001ac7983 */ /* 0x002ea80000300a00 */
[----:B---3--:R-:W3:Y:S01]  /*424e0*/  LDL.LU.64 R174, [R1+0x1488] ;  /* 0x0014880001ae7983 */ /* 0x008ee20000300a00 */
[C---:B------:R-:W-:Y:S03]  /*424f0*/  HMMA.1688.F32.TF32 R200, R148.reuse, R92, R144 ;  /* 0x0000005c94c8723c */ /* 0x040fe60000081090 */
[----:B------:R-:W3:Y:S04]  /*42500*/  LDL.LU.64 R168, [R1+0x1470] ;  /* 0x0014700001a87983 */ /* 0x000ee80000300a00 */
[----:B------:R-:W3:Y:S04]  /*42510*/  LDL.LU.64 R170, [R1+0x1478] ;  /* 0x0014780001aa7983 */ /* 0x000ee80000300a00 */
[----:B------:R-:W3:Y:S04]  /*42520*/  LDL.LU.64 R144, [R1+0x1460] ;  /* 0x0014600001907983 */ /* 0x000ee80000300a00 */
[----:B------:R-:W3:Y:S08]  /*42530*/  LDL.LU.64 R146, [R1+0x1468] ;  /* 0x0014680001927983 */ /* 0x000ef00000300a00 */
        /* <DEDUP_REMOVED lines=8> */
[C---:B--2---:R-:W-:Y:S02]  /*425c0*/  HMMA.1688.F32.TF32 R200, R148.reuse, R100, R152 ;  /* 0x0000006494c8723c */ /* 0x044fe40000081098 */
[----:B------:R-:W4:Y:S04]  /*425d0*/  LDL.LU.64 R152, [R1+0x1440] ;  /* 0x0014400001987983 */ /* 0x000f280000300a00 */
[----:B------:R-:W4:Y:S02]  /*425e0*/  LDL.LU.64 R154, [R1+0x1448] ;  /* 0x00144800019a7983 */ /* 0x000f240000300a00 */
[C---:B------:R-:W-:Y:S11]  /*425f0*/  HMMA.1688.F32.TF32 R196, R148.reuse, R104, R196 ;  /* 0x0000006894c4723c */ /* 0x040ff600000810c4 */
[----:B------:R-:W-:Y:S04]  /*42600*/  @!UPT UIADD3 URZ, URZ, URZ, URZ ;  /* 0x0000003f3f3ff290 */ /* 0x000fe8000fffe03f */
[----:B------:R-:W-:Y:S01]  /*42610*/  STL.64 [R1+0x630], R200 ;  /* 0x000630c801007387 */ /* 0x000fe20000100a00 */
[C---:B------:R-:W-:Y:S08]  /*42620*/  HMMA.1688.F32.TF32 R192, R148.reuse, R108, R192 ;  /* 0x0000006c94c0723c */ /* 0x040ff000000810c0 */
[C---:B------:R-:W-:Y:S08]  /*42630*/  HMMA.1688.F32.TF32 R188, R148.reuse, R112, R188 ;  /* 0x0000007094bc723c */ /* 0x040ff000000810bc */
[C---:B------:R-:W-:Y:S08]  /*42640*/  HMMA.1688.F32.TF32 R184, R148.reuse, R116, R184 ;  /* 0x0000007494b8723c */ /* 0x040ff000000810b8 */
[C---:B------:R-:W-:Y:S08]  /*42650*/  HMMA.1688.F32.TF32 R180, R148.reuse, R120, R180 ;  /* 0x0000007894b4723c */ /* 0x040ff000000810b4 */
[C---:B------:R-:W-:Y:S08]  /*42660*/  HMMA.1688.F32.TF32 R176, R148.reuse, R124, R176 ;  /* 0x0000007c94b0723c */ /* 0x040ff000000810b0 */
[C---:B---3--:R-:W-:Y:S01]  /*42670*/  HMMA.1688.F32.TF32 R172, R148.reuse, R128, R172 ;  /* 0x0000008094ac723c */ /* 0x048fe200000810ac */
[----:B------:R-:W-:Y:S04]  /*42680*/  STL.64 [R1+0x638], R202 ;  /* 0x000638ca01007387 */ /* 0x000fe80000100a00 */
[----:B------:R1:W-:Y:S04]  /*42690*/  STL.64 [R1+0x640], R196 ;  /* 0x000640c401007387 */ /* 0x0003e80000100a00 */
[----:B------:R3:W-:Y:S04]  /*426a0*/  STL.64 [R1+0x648], R198 ;  /* 0x000648c601007387 */ /* 0x0007e80000100a00 */
[----:B------:R-:W-:Y:S04]  /*426b0*/  STL.64 [R1+0x660], R192 ;  /* 0x000660c001007387 */ /* 0x000fe80000100a00 */
[----:B------:R-:W-:Y:S04]  /*426c0*/  STL.64 [R1+0x668], R194 ;  /* 0x000668c201007387 */ /* 0x000fe80000100a00 */
[----:B------:R-:W-:Y:S04]  /*426d0*/  STL.64 [R1+0x690], R188 ;  /* 0x000690bc01007387 */ /* 0x000fe80000100a00 */
[----:B------:R-:W-:Y:S01]  /*426e0*/  STL.64 [R1+0x698], R190 ;  /* 0x000698be01007387 */ /* 0x000fe20000100a00 */
[C---:B------:R-:W-:Y:S03]  /*426f0*/  HMMA.1688.F32.TF32 R168, R148.reuse, R132, R168 ;  /* 0x0000008494a8723c */ /* 0x040fe600000810a8 */
[----:B------:R-:W-:Y:S04]  /*42700*/  STL.64 [R1+0x6c0], R184 ;  /* 0x0006c0b801007387 */ /* 0x000fe80000100a00 */
[----:B------:R-:W-:Y:S04]  /*42710*/  STL.64 [R1+0x6c8], R186 ;  /* 0x0006c8ba01007387 */ /* 0x000fe80000100a00 */
[----:B------:R-:W-:Y:S04]  /*42720*/  STL.64 [R1+0x6d0], R180 ;  /* 0x0006d0b401007387 */ /* 0x000fe80000100a00 */
[----:B------:R-:W-:Y:S04]  /*42730*/  STL.64 [R1+0x6d8], R182 ;  /* 0x0006d8b601007387 */ /* 0x000fe80000100a00 */
[----:B------:R-:W-:Y:S04]  /*42740*/  STL.64 [R1+0x6e0], R176 ;  /* 0x0006e0b001007387 */ /* 0x000fe80000100a00 */
[----:B------:R-:W-:Y:S04]  /*42750*/  STL.64 [R1+0x6e8], R178 ;  /* 0x0006e8b201007387 */ /* 0x000fe80000100a00 */
[----:B-1----:R-:W2:Y:S04]  /*42760*/  LDL.LU.64 R196, [R1+0x1430] ;  /* 0x0014300001c47983 */ /* 0x002ea80000300a00 */
[----:B------:R-:W-:Y:S04]  /*42770*/  STL.64 [R1+0x710], R172 ;  /* 0x000710ac01007387 */ /* 0x000fe80000100a00 */
[----:B------:R-:W-:Y:S04]  /*42780*/  STL.64 [R1+0x718], R174 ;  /* 0x000718ae01007387 */ /* 0x000fe80000100a00 */
[----:B---3--:R-:W2:Y:S04]  /*42790*/  LDL.LU.64 R198, [R1+0x1438] ;  /* 0x0014380001c67983 */ /* 0x008ea80000300a00 */
[----:B------:R-:W-:Y:S04]  /*427a0*/  STL.64 [R1+0x740], R168 ;  /* 0x000740a801007387 */ /* 0x000fe80000100a00 */
[----:B------:R1:W-:Y:S02]  /*427b0*/  STL.64 [R1+0x748], R170 ;  /* 0x000748aa01007387 */ /* 0x0003e40000100a00 */
[C---:B-1----:R-:W-:Y:S02]  /*427c0*/  HMMA.1688.F32.TF32 R168, R148.reuse, R136, R144 ;  /* 0x0000008894a8723c */ /* 0x042fe40000081090 */
[----:B------:R-:W3:Y:S04]  /*427d0*/  LDL.LU.64 R144, [R1+0x1420] ;  /* 0x0014200001907983 */ /* 0x000ee80000300a00 */
[----:B------:R-:W3:Y:S02]  /*427e0*/  LDL.LU.64 R146, [R1+0x1428] ;  /* 0x0014280001927983 */ /* 0x000ee40000300a00 */
[----:B----4-:R-:W-:Y:S11]  /*427f0*/  HMMA.1688.F32.TF32 R148, R148, R140, R164 ;  /* 0x0000008c9494723c */ /* 0x010ff600000810a4 */
[----:B------:R-:W-:Y:S04]  /*42800*/  @!UPT UIADD3 URZ, URZ, URZ, URZ ;  /* 0x0000003f3f3ff290 */ /* 0x000fe8000fffe03f */
[----:B------:R-:W-:Y:S04]  /*42810*/  STL.64 [R1+0x770], R168 ;  /* 0x000770a801007387 */ /* 0x000fe80000100a00 */
[----:B------:R-:W-:Y:S04]  /*42820*/  STL.64 [R1+0x778], R170 ;  /* 0x000778aa01007387 */ /* 0x000fe80000100a00 */
[----:B------:R-:W4:Y:S04]  /*42830*/  LDL.LU.64 R192, [R1+0x1410] ;  /* 0x0014100001c07983 */ /* 0x000f280000300a00 */
[----:B------:R-:W4:Y:S04]  /*42840*/  LDL.LU.64 R194, [R1+0x1418] ;  /* 0x0014180001c27983 */ /* 0x000f280000300a00 */
[----:B------:R-:W-:Y:S04]  /*42850*/  STL.64 [R1+0x760], R148 ;  /* 0x0007609401007387 */ /* 0x000fe80000100a00 */
[----:B------:R1:W-:Y:S04]  /*42860*/  STL.64 [R1+0x768], R150 ;  /* 0x0007689601007387 */ /* 0x0003e80000100a00 */
[----:B------:R-:W4:Y:S04]  /*42870*/  LDL.LU.64 R188, [R1+0x1400] ;  /* 0x0014000001bc7983 */ /* 0x000f280000300a00 */
[----:B------:R-:W4:Y:S01]  /*42880*/  LDL.LU.64 R190, [R1+0x1408] ;  /* 0x0014080001be7983 */ /* 0x000f220000300a00 */
[C---:B-1----:R-:W-:Y:S11]  /*42890*/  HMMA.1688.F32.TF32 R148, R156.reuse, R60, R152 ;  /* 0x0000003c9c94723c */ /* 0x042ff60000081098 */
        /* <DEDUP_REMOVED lines=18> */
[----:B-1----:R-:W4:Y:S04]  /*429c0*/  LDL.LU.64 R148, [R1+0x1380] ;  /* 0x0013800001947983 */ /* 0x002f280000300a00 */
[----:B------:R-:W4:Y:S01]  /*429d0*/  LDL.LU.64 R150, [R1+0x1388] ;  /* 0x0013880001967983 */ /* 0x000f220000300a00 */
[C---:B--2---:R-:W-:Y:S11]  /*429e0*/  HMMA.1688.F32.TF32 R196, R156.reuse, R64, R196 ;  /* 0x000000409cc4723c */ /* 0x044ff600000810c4 */
[----:B------:R-:W-:Y:S11]  /*429f0*/  @!UPT UIADD3 URZ, URZ, URZ, URZ ;  /* 0x0000003f3f3ff290 */ /* 0x000ff6000fffe03f */
[----:B------:R-:W-:Y:S01]  /*42a00*/  @!UPT UIADD3 URZ, URZ, URZ, URZ ;  /* 0x0000003f3f3ff290 */ /* 0x000fe2000fffe03f */
[----:B------:R-:W-:Y:S04]  /*42a10*/  STL.64 [R1+0xd0], R196 ;  /* 0x0000d0c401007387 */ /* 0x000fe80000100a00 */
[----:B------:R3:W-:Y:S02]  /*42a20*/  STL.64 [R1+0xd8], R198 ;  /* 0x0000d8c601007387 */ /* 0x0007e40000100a00 */
[C---:B---3--:R-:W-:Y:S02]  /*42a30*/  HMMA.1688.F32.TF32 R196, R156.reuse, R68, R144 ;  /* 0x000000449cc4723c */ /* 0x048fe40000081090 */
[----:B------:R-:W2:Y:S04]  /*42a40*/  LDL.LU.64 R144, [R1+0x1370] ;  /* 0x0013700001907983 */ /* 0x000ea80000300a00 */
[----:B------:R-:W2:Y:S11]  /*42a50*/  LDL.LU.64 R146, [R1+0x1378] ;  /* 0x0013780001927983 */ /* 0x000eb60000300a00 */
[----:B------:R-:W-:Y:S06]  /*42a60*/  @!UPT UIADD3 URZ, URZ, URZ, URZ ;  /* 0x0000003f3f3ff290 */ /* 0x000fec000fffe03f */
[----:B------:R-:W-:Y:S04]  /*42a70*/  STL.64 [R1+0xc0], R196 ;  /* 0x0000c0c401007387 */ /* 0x000fe80000100a00 */
[----:B------:R4:W-:Y:S02]  /*42a80*/  STL.64 [R1+0xc8], R198 ;  /* 0x0000c8c601007387 */ /* 0x0009e40000100a00 */
[C---:B----4-:R-:W-:Y:S08]  /*42a90*/  HMMA.1688.F32.TF32 R196, R156.reuse, R72, R192 ;  /* 0x000000489cc4723c */ /* 0x050ff000000810c0 */
[C---:B------:R-:W-:Y:S11]  /*42aa0*/  HMMA.1688.F32.TF32 R192, R156.reuse, R76, R188 ;  /* 0x0000004c9cc0723c */ /* 0x040ff600000810bc */
[----:B------:R-:W-:Y:S04]  /*42ab0*/  @!UPT UIADD3 URZ, URZ, URZ, URZ ;  /* 0x0000003f3f3ff290 */ /* 0x000fe8000fffe03f */
[----:B------:R-:W-:Y:S04]  /*42ac0*/  STL.64 [R1+0xb0], R196 ;  /* 0x0000b0c401007387 */ /* 0x000fe80000100a00 */
[----:B------:R-:W-:Y:S01]  /*42ad0*/  STL.64 [R1+0xb8], R198 ;  /* 0x0000b8c601007387 */ /* 0x000fe20000100a00 */
[C---:B------:R-:W-:Y:S03]  /*42ae0*/  HMMA.1688.F32.TF32 R188, R156.reuse, R80, R152 ;  /* 0x000000509cbc723c */ /* 0x040fe60000081098 */
[----:B------:R-:W3:Y:S04]  /*42af0*/  LDL.LU.64 R152, [R1+0x1360] ;  /* 0x0013600001987983 */ /* 0x000ee80000300a00 */
[----:B------:R-:W-:Y:S04]  /*42b00*/  STL.64 [R1+0xa0], R192 ;  /* 0x0000a0c001007387 */ /* 0x000fe80000100a00 */
[----:B------:R-:W-:Y:S04]  /*42b10*/  STL.64 [R1+0xa8], R194 ;  /* 0x0000a8c201007387 */ /* 0x000fe80000100a00 */
[----:B------:R-:W3:Y:S08]  /*42b20*/  LDL.LU.64 R154, [R1+0x1368] ;  /* 0x00136800019a7983 */ /* 0x000ef00000300a00 */
[----:B------:R-:W-:Y:S04]  /*42b30*/  STL.64 [R1+0x90], R188 ;  /* 0x000090bc01007387 */ /* 0x000fe80000100a00 */
[----:B------:R1:W-:Y:S02]  /*42b40*/  STL.64 [R1+0x98], R190 ;  /* 0x000098be01007387 */ /* 0x0003e40000100a00 */
[C---:B-1----:R-:W-:Y:S08]  /*42b50*/  HMMA.1688.F32.TF32 R188, R156.reuse, R84, R184 ;  /* 0x000000549cbc723c */ /* 0x042ff000000810b8 */
[C---:B------:R-:W-:Y:S08]  /*42b60*/  HMMA.1688.F32.TF32 R184, R156.reuse, R88, R180 ;  /* 0x000000589cb8723c */ /* 0x040ff000000810b4 */
[C---:B------:R-:W-:Y:S08]  /*42b70*/  HMMA.1688.F32.TF32 R180, R156.reuse, R92, R176 ;  /* 0x0000005c9cb4723c */ /* 0x040ff000000810b0 */
[C---:B------:R-:W-:Y:S08]  /*42b80*/  HMMA.1688.F32.TF32 R176, R156.reuse, R96, R172 ;  /* 0x000000609cb0723c */ /* 0x040ff000000810ac */
[C---:B------:R-:W-:Y:S01]  /*42b90*/  HMMA.1688.F32.TF32 R172, R156.reuse, R100, R168 ;  /* 0x000000649cac723c */ /* 0x040fe200000810a8 */
        /* <DEDUP_REMOVED lines=8> */
[----:B------:R-:W4:Y:S04]  /*42c20*/  LDL.LU.64 R168, [R1+0x1350] ;  /* 0x0013500001a87983 */ /* 0x000f280000300a00 */
[----:B------:R-:W-:Y:S04]  /*42c30*/  STL.64 [R1+0x40], R172 ;  /* 0x000040ac01007387 */ /* 0x000fe80000100a00 */
[----:B------:R-:W-:Y:S04]  /*42c40*/  STL.64 [R1+0x48], R174 ;  /* 0x000048ae01007387 */ /* 0x000fe80000100a00 */
[----:B------:R-:W4:Y:S01]  /*42c50*/  LDL.LU.64 R170, [R1+0x1358] ;  /* 0x0013580001aa7983 */ /* 0x000f220000300a00 */
[C---:B------:R-:W-:Y:S08]  /*42c60*/  HMMA.1688.F32.TF32 R164, R156.reuse, R104, R164 ;  /* 0x000000689ca4723c */ /* 0x040ff000000810a4 */
[C---:B------:R-:W-:Y:S11]  /*42c70*/  HMMA.1688.F32.TF32 R148, R156.reuse, R108, R148 ;  /* 0x0000006c9c94723c */ /* 0x040ff60000081094 */
[----:B------:R-:W-:Y:S04]  /*42c80*/  @!UPT UIADD3 URZ, URZ, URZ, URZ ;  /* 0x0000003f3f3ff290 */ /* 0x000fe8000fffe03f */
[----:B------:R-:W-:Y:S04]  /*42c90*/  STL.64 [R1+0x30], R164 ;  /* 0x000030a401007387 */ /* 0x000fe80000100a00 */
[----:B------:R-:W-:Y:S04]  /*42ca0*/  STL.64 [R1+0x38], R166 ;  /* 0x000038a601007387 */ /* 0x000fe80000100a00 */
[----:B------:R-:W4:Y:S04]  /*42cb0*/  LDL.LU.64 R196, [R1+0x1340] ;  /* 0x0013400001c47983 */ /* 0x000f280000300a00 */
[----:B------:R-:W4:Y:S04]  /*42cc0*/  LDL.LU.64 R198, [R1+0x1348] ;  /* 0x0013480001c67983 */ /* 0x000f280000300a00 */
[----:B------:R-:W-:Y:S04]  /*42cd0*/  STL.64 [R1+0x20], R148 ;  /* 0x0000209401007387 */ /* 0x000fe80000100a00 */
[----:B------:R2:W-:Y:S02]  /*42ce0*/  STL.64 [R1+0x28], R150 ;  /* 0x0000289601007387 */ /* 0x0005e40000100a00 */
[C---:B--2---:R-:W-:Y:S02]  /*42cf0*/  HMMA.1688.F32.TF32 R148, R156.reuse, R112, R144 ;  /* 0x000000709c94723c */ /* 0x044fe40000081090 */
[----:B------:R-:W2:Y:S04]  /*42d00*/  LDL.LU.64 R144, [R1+0x1330] ;  /* 0x0013300001907983 */ /* 0x000ea80000300a00 */
[----:B------:R-:W2:Y:S11]  /*42d10*/  LDL.LU.64 R146, [R1+0x1338] ;  /* 0x0013380001927983 */ /* 0x000eb60000300a00 */
[----:B------:R-:W-:Y:S06]  /*42d20*/  @!UPT UIADD3 URZ, URZ, URZ, URZ ;  /* 0x0000003f3f3ff290 */ /* 0x000fec000fffe03f */
[----:B------:R1:W-:Y:S04]  /*42d30*/  STL.64 [R1+0x10], R148 ;  /* 0x0000109401007387 */ /* 0x0003e80000100a00 */
[----:B------:R1:W-:Y:S04]  /*42d40*/  STL.64 [R1+0x18], R150 ;  /* 0x0000189601007387 */ /* 0x0003e80000100a00 */
[----:B-1----:R-:W2:Y:S04]  /*42d50*/  LDL.LU.64 R148, [R1+0x1320] ;  /* 0x0013200001947983 */ /* 0x002ea80000300a00 */
[----:B------:R-:W2:Y:S01]  /*42d60*/  LDL.LU.64 R150, [R1+0x1328] ;  /* 0x0013280001967983 */ /* 0x000ea20000300a00 */
[C---:B---3--:R-:W-:Y:S03]  /*42d70*/  HMMA.1688.F32.TF32 R164, R156.reuse, R116, R152 ;  /* 0x000000749ca4723c */ /* 0x048fe60000081098 */
[----:B------:R-:W3:Y:S04]  /*42d80*/  LDL.LU.64 R152, [R1+0x1310] ;  /* 0x0013100001987983 */ /* 0x000ee80000300a00 */
[----:B------:R-:W3:Y:S11]  /*42d90*/  LDL.LU.64 R154, [R1+0x1318] ;  /* 0x00131800019a7983 */ /* 0x000ef60000300a00 */
[----:B------:R-:W-:Y:S05]  /*42da0*/  @!UPT UIADD3 URZ, URZ, URZ, URZ ;  /* 0x0000003f3f3ff290 */ /* 0x000fea000fffe03f */
[----:B------:R1:W-:Y:S04]  /*42db0*/  STL.64 [R1], R164 ;  /* 0x000000a401007387 */ /* 0x0003e80000100a00 */
[----:B------:R1:W-:Y:S04]  /*42dc0*/  STL.64 [R1+0x8], R166 ;  /* 0x000008a601007387 */ /* 0x0003e80000100a00 */
        /* <DEDUP_REMOVED lines=8> */
[----:B-1----:R-:W3:Y:S04]  /*42e50*/  LDL.LU.64 R164, [R1+0x12a0] ;  /* 0x0012a00001a47983 */ /* 0x002ee80000300a00 */
[----:B------:R-:W3:Y:S04]  /*42e60*/  LDL.LU.64 R166, [R1+0x12a8] ;  /* 0x0012a80001a67983 */ /* 0x000ee80000300a00 */
[----:B------:R-:W3:Y:S04]  /*42e70*/  LDL.LU.64 R176, [R1+0x1290] ;  /* 0x0012900001b07983 */ /* 0x000ee80000300a00 */
[----:B------:R-:W3:Y:S04]  /*42e80*/  LDL.LU.64 R178, [R1+0x1298] ;  /* 0x0012980001b27983 */ /* 0x000ee80000300a00 */
[----:B------:R-:W3:Y:S04]  /*42e90*/  LDL.LU.64 R172, [R1+0x1280] ;  /* 0x0012800001ac7983 */ /* 0x000ee80000300a00 */
[----:B------:R-:W3:Y:S01]  /*42ea0*/  LDL.LU.64 R174, [R1+0x1288] ;  /* 0x0012880001ae7983 */ /* 0x000ee20000300a00 */
[C---:B----4-:R-:W-:Y:S03]  /*42eb0*/  HMMA.1688.F32.TF32 R248, R156.reuse, R120, R168 ;  /* 0x000000789cf8723c */ /* 0x050fe600000810a8 */
[----:B------:R-:W4:Y:S04]  /*42ec0*/  LDL.LU.64 R168, [R1+0x1270] ;  /* 0x0012700001a87983 */ /* 0x000f280000300a00 */
[----:B------:R-:W4:Y:S01]  /*42ed0*/  LDL.LU.64 R170, [R1+0x1278] ;  /* 0x0012780001aa7983 */ /* 0x000f220000300a00 */
[C---:B------:R-:W-:Y:S11]  /*42ee0*/  HMMA.1688.F32.TF32 R244, R156.reuse, R124, R196 ;  /* 0x0000007c9cf4723c */ /* 0x040ff600000810c4 */
[----:B------:R-:W-:Y:S04]  /*42ef0*/  @!UPT UIADD3 URZ, URZ, URZ, URZ ;  /* 0x0000003f3f3ff290 */ /* 0x000fe8000fffe03f */
[----:B------:R-:W-:Y:S04]  /*42f00*/  STL.64 [R1+0x4f98], R250 ;  /* 0x004f98fa01007387 */ /* 0x000fe80000100a00 */
[----:B------:R-:W-:Y:S01]  /*42f10*/  STL.64 [R1+0x4f90], R248 ;  /* 0x004f90f801007387 */ /* 0x000fe20000100a00 */
[C---:B--2---:R-:W-:Y:S03]  /*42f20*/  HMMA.1688.F32.TF32 R144, R156.reuse, R128, R144 ;  /* 0x000000809c90723c */ /* 0x044fe60000081090 */
[----:B------:R-:W-:Y:S04]  /*42f30*/  STL.64 [R1+0x4fa8], R246 ;  /* 0x004fa8f601007387 */ /* 0x000fe80000100a00 */
[----:B------:R-:W-:Y:S01]  /*42f40*/  STL.64 [R1+0x4fa0], R244 ;  /* 0x004fa0f401007387 */ /* 0x000fe20000100a00 */
[C---:B------:R-:W-:Y:S11]  /*42f50*/  HMMA.1688.F32.TF32 R148, R156.reuse, R132, R148 ;  /* 0x000000849c94723c */ /* 0x040ff60000081094 */
[----:B------:R-:W-:Y:S04]  /*42f60*/  @!UPT UIADD3 URZ, URZ, URZ, URZ ;  /* 0x0000003f3f3ff290 */ /* 0x000fe8000fffe03f */
[----:B------:R-:W-:Y:S04]  /*42f70*/  STL.64 [R1+0x4fb8], R146 ;  /* 0x004fb89201007387 */ /* 0x000fe80000100a00 */
[----:B------:R1:W-:Y:S04]  /*42f80*/  STL.64 [R1+0x4fb0], R144 ;  /* 0x004fb09001007387 */ /* 0x0003e80000100a00 */
[----:B------:R-:W-:Y:S04]  /*42f90*/  STL.64 [R1+0x4fc8], R150 ;  /* 0x004fc89601007387 */ /* 0x000fe80000100a00 */
[----:B------:R-:W-:Y:S01]  /*42fa0*/  STL.64 [R1+0x4fc0], R148 ;  /* 0x004fc09401007387 */ /* 0x000fe20000100a00 */
[C---:B---3--:R-:W-:Y:S11]  /*42fb0*/  HMMA.1688.F32.TF32 R152, R156.reuse, R136, R152 ;  /* 0x000000889c98723c */ /* 0x048ff60000081098 */
[----:B------:R-:W-:Y:S11]  /*42fc0*/  @!UPT UIADD3 URZ, URZ, URZ, URZ ;  /* 0x0000003f3f3ff290 */ /* 0x000ff6000fffe03f */
[----:B------:R-:W-:Y:S01]  /*42fd0*/  @!UPT UIADD3 URZ, URZ, URZ, URZ ;  /* 0x0000003f3f3ff290 */ /* 0x000fe2000fffe03f */
[----:B------:R-:W-:Y:S01]  /*42fe0*/  STL.64 [R1+0x4fd8], R154 ;  /* 0x004fd89a01007387 */ /* 0x000fe20000100a00 */
[----:B------:R-:W-:Y:S03]  /*42ff0*/  HMMA.1688.F32.TF32 R156, R156, R140, R192 ;  /* 0x0000008c9c9c723c */ /* 0x000fe600000810c0 */
[----:B------:R2:W-:Y:S05]  /*43000*/  STL.64 [R1+0x4fd0], R152 ;  /* 0x004fd09801007387 */ /* 0x0005ea0000100a00 */
[C---:B-1----:R-:W-:Y:S08]  /*43010*/  HMMA.1688.F32.TF32 R144, R160.reuse, R60, R188 ;  /* 0x0000003ca090723c */ /* 0x042ff000000810bc */
[C---:B--2---:R-:W-:Y:S08]  /*43020*/  HMMA.1688.F32.TF32 R152, R160.reuse, R64, R184 ;  /* 0x00000040a098723c */ /* 0x044ff000000810b8 */
[C---:B------:R-:W-:Y:S01]  /*43030*/  HMMA.1688.F32.TF32 R148, R160.reuse, R68, R180 ;  /* 0x00000044a094723c */ /* 0x040fe200000810b4 */
[----:B------:R-:W-:Y:S04]  /*43040*/  STL.64 [R1+0x4fe8], R158 ;  /* 0x004fe89e01007387 */ /* 0x000fe80000100a00 */
[----:B------:R-:W-:Y:S04]  /*43050*/  STL.64 [R1+0x4fe0], R156 ;  /* 0x004fe09c01007387 */ /* 0x000fe80000100a00 */
[----:B------:R1:W-:Y:S04]  /*43060*/  STL.64 [R1+0x810], R144 ;  /* 0x0008109001007387 */ /* 0x0003e80000100a00 */
[----:B------:R2:W-:Y:S04]  /*43070*/  STL.64 [R1+0x818], R146 ;  /* 0x0008189201007387 */ /* 0x0005e80000100a00 */
[----:B-1----:R-:W3:Y:S04]  /*43080*/  LDL.LU.64 R144, [R1+0x1260] ;  /* 0x0012600001907983 */ /* 0x002ee80000300a00 */
[----:B------:R-:W-:Y:S04]  /*43090*/  STL.64 [R1+0x820], R152 ;  /* 0x0008209801007387 */ /* 0x000fe80000100a00 */
[----:B------:R-:W-:Y:S04]  /*430a0*/  STL.64 [R1+0x828], R154 ;  /* 0x0008289a01007387 */ /* 0x000fe80000100a00 */
[----:B--2---:R-:W3:Y:S04]  /*430b0*/  LDL.LU.64 R146, [R1+0x1268] ;  /* 0x0012680001927983 */ /* 0x004ee80000300a00 */
[----:B------:R-:W-:Y:S04]  /*430c0*/  STL.64 [R1+0x830], R148 ;  /* 0x0008309401007387 */ /* 0x000fe80000100a00 */
[----:B------:R1:W-:Y:S02]  /*430d0*/  STL.64 [R1+0x838], R150 ;  /* 0x0008389601007387 */ /* 0x0003e40000100a00 */
[C---:B-1----:R-:W-:Y:S02]  /*430e0*/  HMMA.1688.F32.TF32 R148, R160.reuse, R72, R164 ;  /* 0x00000048a094723c */ /* 0x042fe400000810a4 */
[----:B------:R-:W2:Y:S04]  /*430f0*/  LDL.LU.64 R164, [R1+0x1250] ;  /* 0x0012500001a47983 */ /* 0x000ea80000300a00 */
[----:B------:R-:W2:Y:S11]  /*43100*/  LDL.LU.64 R166, [R1+0x1258] ;  /* 0x0012580001a67983 */ /* 0x000eb60000300a00 */
[----:B------:R-:W-:Y:S06]  /*43110*/  @!UPT UIADD3 URZ, URZ, URZ, URZ ;  /* 0x0000003f3f3ff290 */ /* 0x000fec000fffe03f */
[----:B------:R-:W-:Y:S04]  /*43120*/  STL.64 [R1+0x840], R148 ;  /* 0x0008409401007387 */ /* 0x000fe80000100a00 */
[----:B------:R1:W-:Y:S04]  /*43130*/  STL.64 [R1+0x848], R150 ;  /* 0x0008489601007387 */ /* 0x0003e80000100a00 */
[----:B------:R-:W2:Y:S04]  /*43140*/  LDL.LU.64 R156, [R1+0x1240] ;  /* 0x00124000019c7983 */ /* 0x000ea80000300a00 */
[----:B------:R-:W2:Y:S01]  /*43150*/  LDL.LU.64 R158, [R1+0x1248] ;  /* 0x00124800019e7983 */ /* 0x000ea20000300a00 */
[C---:B-1----:R-:W-:Y:S11]  /*43160*/  HMMA.1688.F32.TF32 R148, R160.reuse, R76, R176 ;  /* 0x0000004ca094723c */ /* 0x042ff600000810b0 */
[----:B------:R-:W-:Y:S11]  /*43170*/  @!UPT UIADD3 URZ, URZ, URZ, URZ ;  /* 0x0000003f3f3ff290 */ /* 0x000ff6000fffe03f */
[----:B------:R-:W-:Y:S01]  /*43180*/  @!UPT UIADD3 URZ, URZ, URZ, URZ ;  /* 0x0000003f3f3ff290 */ /* 0x000fe2000fffe03f */
        /* <DEDUP_REMOVED lines=11> */
[C---:B----4-:R-:W-:Y:S11]  /*43240*/  HMMA.1688.F32.TF32 R148, R160.reuse, R84, R168 ;  /* 0x00000054a094723c */ /* 0x050ff600000810a8 */
[----:B------:R-:W-:Y:S11]  /*43250*/  @!UPT UIADD3 URZ, URZ, URZ, URZ ;  /* 0x0000003f3f3ff290 */ /* 0x000ff6000fffe03f */
[----:B------:R-:W-:Y:S01]  /*43260*/  @!UPT UIADD3 URZ, URZ, URZ, URZ ;  /* 0x0000003f3f3ff290 */ /* 0x000fe2000fffe03f */
        /* <DEDUP_REMOVED lines=8> */
[----:B-1----:R-:W2:Y:S04]  /*432f0*/  LDL.LU.64 R148, [R1+0x11e0] ;  /* 0x0011e00001947983 */ /* 0x002ea80000300a00 */
[----:B----4-:R-:W4:Y:S01]  /*43300*/  LDL.LU.64 R150, [R1+0x11e8] ;  /* 0x0011e80001967983 */ /* 0x010f220000300a00 */
[C---:B---3--:R-:W-:Y:S03]  /*43310*/  HMMA.1688.F32.TF32 R184, R160.reuse, R88, R144 ;  /* 0x00000058a0b8723c */ /* 0x048fe60000081090 */
[----:B------:R-:W3:Y:S04]  /*43320*/  LDL.LU.64 R144, [R1+0x11d0] ;  /* 0x0011d00001907983 */ /* 0x000ee80000300a00 */
[----:B------:R-:W3:Y:S11]  /*43330*/  LDL.LU.64 R146, [R1+0x11d8] ;  /* 0x0011d80001927983 */ /* 0x000ef60000300a00 */
[----:B------:R-:W-:Y:S05]  /*43340*/  @!UPT UIADD3 URZ, URZ, URZ, URZ ;  /* 0x0000003f3f3ff290 */ /* 0x000fea000fffe03f */
[----:B------:R-:W-:Y:S04]  /*43350*/  STL.64 [R1+0x8a0], R184 ;  /* 0x0008a0b801007387 */ /* 0x000fe80000100a00 */
[----:B------:R2:W-:Y:S02]  /*43360*/  STL.64 [R1+0x8a8], R186 ;  /* 0x0008a8ba01007387 */ /* 0x0005e40000100a00 */
[C---:B--2---:R-:W-:Y:S02]  /*43370*/  HMMA.1688.F32.TF32 R184, R160.reuse, R92, R164 ;  /* 0x0000005ca0b8723c */ /* 0x044fe400000810a4 */
[----:B------:R-:W2:Y:S04]  /*43380*/  LDL.LU.64 R164, [R1+0x11c0] ;  /* 0x0011c00001a47983 */ /* 0x000ea80000300a00 */
[----:B------:R-:W2:Y:S11]  /*43390*/  LDL.LU.64 R166, [R1+0x11c8] ;  /* 0x0011c80001a67983 */ /* 0x000eb60000300a00 */
[----:B------:R-:W-:Y:S06]  /*433a0*/  @!UPT UIADD3 URZ, URZ, URZ, URZ ;  /* 0x0000003f3f3ff290 */ /* 0x000fec000fffe03f */
[----:B------:R-:W-:Y:S04]  /*433b0*/  STL.64 [R1+0x8b0], R184 ;  /* 0x0008b0b801007387 */ /* 0x000fe80000100a00 */
[----:B------:R1:W-:Y:S02]  /*433c0*/  STL.64 [R1+0x8b8], R186 ;  /* 0x0008b8ba01007387 */ /* 0x0003e40000100a00 */
[C---:B-1----:R-:W-:Y:S02]  /*433d0*/  HMMA.1688.F32.TF32 R184, R160.reuse, R96, R156 ;  /* 0x00000060a0b8723c */ /* 0x042fe4000008109c */
[----:B------:R-:W2:Y:S04]  /*433e0*/  LDL.LU.64 R156, [R1+0x11b0] ;  /* 0x0011b000019c7983 */ /* 0x000ea80000300a00 */
[----:B------:R-:W2:Y:S11]  /*433f0*/  LDL.LU.64 R158, [R1+0x11b8] ;  /* 0x0011b800019e7983 */ /* 0x000eb60000300a00 */
[----:B------:R-:W-:Y:S06]  /*43400*/  @!UPT UIADD3 URZ, URZ, URZ, URZ ;  /* 0x0000003f3f3ff290 */ /* 0x000fec000fffe03f */
[----:B------:R-:W-:Y:S04]  /*43410*/  STL.64 [R1+0x8d0], R184 ;  /* 0x0008d0b801007387 */ /* 0x000fe80000100a00 */
[----:B------:R1:W-:Y:S02]  /*43420*/  STL.64 [R1+0x8d8], R186 ;  /* 0x0008d8ba01007387 */ /* 0x0003e40000100a00 */
[C---:B-1----:R-:W-:Y:S08]  /*43430*/  HMMA.1688.F32.TF32 R184, R160.reuse, R100, R180 ;  /* 0x00000064a0b8723c */ /* 0x042ff000000810b4 */
[C---:B------:R-:W-:Y:S11]  /*43440*/  HMMA.1688.F32.TF32 R180, R160.reuse, R104, R176 ;  /* 0x00000068a0b4723c */ /* 0x040ff600000810b0 */
[----:B------:R-:W-:Y:S04]  /*43450*/  @!UPT UIADD3 URZ, URZ, URZ, URZ ;  /* 0x0000003f3f3ff290 */ /* 0x000fe8000fffe03f */
[----:B------:R-:W-:Y:S04]  /*43460*/  STL.64 [R1+0x8f0], R184 ;  /* 0x0008f0b801007387 */ /* 0x000fe80000100a00 */
[----:B------:R-:W-:Y:S01]  /*43470*/  STL.64 [R1+0x8f8], R186 ;  /* 0x0008f8ba01007387 */ /* 0x000fe20000100a00 */
[C---:B------:R-:W-:Y:S03]  /*43480*/  HMMA.1688.F32.TF32 R176, R160.reuse, R108, R152 ;  /* 0x0000006ca0b0723c */ /* 0x040fe60000081098 */
[----:B------:R-:W2:Y:S04]  /*43490*/  LDL.LU.64 R152, [R1+0x11a0] ;  /* 0x0011a00001987983 */ /* 0x000ea80000300a00 */
[----:B------:R-:W-:Y:S04]  /*434a0*/  STL.64 [R1+0x900], R180 ;  /* 0x000900b401007387 */ /* 0x000fe80000100a00 */
[----:B------:R-:W-:Y:S04]  /*434b0*/  STL.64 [R1+0x908], R182 ;  /* 0x000908b601007387 */ /* 0x000fe80000100a00 */
[----:B------:R-:W2:Y:S08]  /*434c0*/  LDL.LU.64 R154, [R1+0x11a8] ;  /* 0x0011a800019a7983 */ /* 0x000eb00000300a00 */
[----:B------:R-:W-:Y:S04]  /*434d0*/  STL.64 [R1+0x910], R176 ;  /* 0x000910b001007387 */ /* 0x000fe80000100a00 */
[----:B------:R1:W-:Y:S02]  /*434e0*/  STL.64 [R1+0x918], R178 ;  /* 0x000918b201007387 */ /* 0x0003e40000100a00 */
[C---:B-1----:R-:W-:Y:S08]  /*434f0*/  HMMA.1688.F32.TF32 R176, R160.reuse, R112, R172 ;  /* 0x00000070a0b0723c */ /* 0x042ff000000810ac */
[C---:B------:R-:W-:Y:S08]  /*43500*/  HMMA.1688.F32.TF32 R172, R160.reuse, R116, R168 ;  /* 0x00000074a0ac723c */ /* 0x040ff000000810a8 */
[C---:B----4-:R-:W-:Y:S07]  /*43510*/  HMMA.1688.F32.TF32 R168, R160.reuse, R120, R148 ;  /* 0x00000078a0a8723c */ /* 0x050fee0000081094 */
        /* <DEDUP_REMOVED lines=8> */
[C---:B---3--:R-:W-:Y:S02]  /*435a0*/  HMMA.1688.F32.TF32 R168, R160.reuse, R124, R144 ;  /* 0x0000007ca0a8723c */ /* 0x048fe40000081090 */
[----:B------:R-:W3:Y:S04]  /*435b0*/  LDL.LU.64 R144, [R1+0x1170] ;  /* 0x0011700001907983 */ /* 0x000ee80000300a00 */
[----:B------:R-:W3:Y:S11]  /*435c0*/  LDL.LU.64 R146, [R1+0x1178] ;  /* 0x0011780001927983 */ /* 0x000ef60000300a00 */
[----:B------:R-:W-:Y:S06]  /*435d0*/  @!UPT UIADD3 URZ, URZ, URZ, URZ ;  /* 0x0000003f3f3ff290 */ /* 0x000fec000fffe03f */
[----:B------:R-:W-:Y:S04]  /*435e0*/  STL.64 [R1+0x970], R168 ;  /* 0x000970a801007387 */ /* 0x000fe80000100a00 */
[----:B------:R2:W-:Y:S02]  /*435f0*/  STL.64 [R1+0x978], R170 ;  /* 0x000978aa01007387 */ /* 0x0005e40000100a00 */
[C---:B--2---:R-:W-:Y:S02]  /*43600*/  HMMA.1688.F32.TF32 R168, R160.reuse, R128, R164 ;  /* 0x00000080a0a8723c */ /* 0x044fe400000810a4 */
[----:B------:R-:W2:Y:S04]  /*43610*/  LDL.LU.64 R164, [R1+0x1160] ;  /* 0x0011600001a47983 */ /* 0x000ea80000300a00 */
[----:B------:R-:W2:Y:S02]  /*43620*/  LDL.LU.64 R166, [R1+0x1168] ;  /* 0x0011680001a67983 */ /* 0x000ea40000300a00 */
[C---:B------:R-:W-:Y:S11]  /*43630*/  HMMA.1688.F32.TF32 R156, R160.reuse, R132, R156 ;  /* 0x00000084a09c723c */ /* 0x040ff6000008109c */
[----:B------:R-:W-:Y:S04]  /*43640*/  @!UPT UIADD3 URZ, URZ, URZ, URZ ;  /* 0x0000003f3f3ff290 */ /* 0x000fe8000fffe03f */
[----:B------:R1:W-:Y:S04]  /*43650*/  STL.64 [R1+0x980], R168 ;  /* 0x000980a801007387 */ /* 0x0003e80000100a00 */
[----:B------:R1:W-:Y:S04]  /*43660*/  STL.64 [R1+0x988], R170 ;  /* 0x000988aa01007387 */ /* 0x0003e80000100a00 */
[----:B-1----:R-:W2:Y:S04]  /*43670*/  LDL.LU.64 R168, [R1+0x1150] ;  /* 0x0011500001a87983 */ /* 0x002ea80000300a00 */
[----:B------:R-:W2:Y:S04]  /*43680*/  LDL.LU.64 R170, [R1+0x1158] ;  /* 0x0011580001aa7983 */ /* 0x000ea80000300a00 */
[----:B------:R1:W-:Y:S04]  /*43690*/  STL.64 [R1+0x9b0], R156 ;  /* 0x0009b09c01007387 */ /* 0x0003e80000100a00 */
[----:B------:R1:W-:Y:S04]  /*436a0*/  STL.64 [R1+0x9b8], R158 ;  /* 0x0009b89e01007387 */ /* 0x0003e80000100a00 */
[----:B------:R-:W2:Y:S04]  /*436b0*/  LDL.LU.64 R172, [R1+0x1140] ;  /* 0x0011400001ac7983 */ /* 0x000ea80000300a00 */
[----:B------:R-:W2:Y:S04]  /*436c0*/  LDL.LU.64 R174, [R1+0x1148] ;  /* 0x0011480001ae7983 */ /* 0x000ea80000300a00 */
[----:B------:R-:W2:Y:S04]  /*436d0*/  LDL.LU.64 R176, [R1+0x1130] ;  /* 0x0011300001b07983 */ /* 0x000ea80000300a00 */
[----:B------:R-:W2:Y:S01]  /*436e0*/  LDL.LU.64 R178, [R1+0x1138] ;  /* 0x0011380001b27983 */ /* 0x000ea20000300a00 */
[C---:B------:R-:W-:Y:S11]  /*436f0*/  HMMA.1688.F32.TF32 R152, R160.reuse, R136, R152 ;  /* 0x00000088a098723c */ /* 0x040ff60000081098 */
[----:B------:R-:W-:Y:S11]  /*43700*/  @!UPT UIADD3 URZ, URZ, URZ, URZ ;  /* 0x0000003f3f3ff290 */ /* 0x000ff6000fffe03f */
[----:B------:R-:W-:Y:S01]  /*43710*/  @!UPT UIADD3 URZ, URZ, URZ, URZ ;  /* 0x0000003f3f3ff290 */ /* 0x000fe2000fffe03f */
[----:B------:R1:W-:Y:S04]  /*43720*/  STL.64 [R1+0x9d0], R152 ;  /* 0x0009d09801007387 */ /* 0x0003e80000100a00 */
[----:B------:R1:W-:Y:S04]  /*43730*/  STL.64 [R1+0x9d8], R154 ;  /* 0x0009d89a01007387 */ /* 0x0003e80000100a00 */
[----:B------:R-:W2:Y:S04]  /*43740*/  LDL.LU.64 R180, [R1+0x1120] ;  /* 0x0011200001b47983 */ /* 0x000ea80000300a00 */
[----:B------:R-:W2:Y:S04]  /*43750*/  LDL.LU.64 R182, [R1+0x1128] ;  /* 0x0011280001b67983 */ /* 0x000ea80000300a00 */
[----:B------:R-:W2:Y:S04]  /*43760*/  LDL.LU.64 R184, [R1+0x1110] ;  /* 0x0011100001b87983 */ /* 0x000ea80000300a00 */
[----:B------:R-:W2:Y:S01]  /*43770*/  LDL.LU.64 R186, [R1+0x1118] ;  /* 0x0011180001ba7983 */ /* 0x000ea20000300a00 */
[----:B----4-:R-:W-:Y:S11]  /*43780*/  HMMA.1688.F32.TF32 R148, R160, R140, R148 ;  /* 0x0000008ca094723c */ /* 0x010ff60000081094 */
[----:B------:R-:W-:Y:S11]  /*43790*/  @!UPT UIADD3 URZ, URZ, URZ, URZ ;  /* 0x0000003f3f3ff290 */ /* 0x000ff6000fffe03f */
[----:B------:R-:W-:Y:S01]  /*437a0*/  @!UPT UIADD3 URZ, URZ, URZ, URZ ;  /* 0x0000003f3f3ff290 */ /* 0x000fe2000fffe03f */
[----:B------:R4:W-:Y:S04]  /*437b0*/  STL.64 [R1+0x9c0], R148 ;  /* 0x0009c09401007387 */ /* 0x0009e80000100a00 */
[----:B------:R4:W-:Y:S04]  /*437c0*/  STL.64 [R1+0x9c8], R150 ;  /* 0x0009c89601007387 */ /* 0x0009e80000100a00 */
[----:B-1----:R-:W2:Y:S04]  /*437d0*/  LDL.LU.64 R156, [R1+0x1100] ;  /* 0x00110000019c7983 */ /* 0x002ea80000300a00 */
[----:B------:R-:W2:Y:S04]  /*437e0*/  LDL.LU.64 R158, [R1+0x1108] ;  /* 0x00110800019e7983 */ /* 0x000ea80000300a00 */
[----:B------:R-:W2:Y:S04]  /*437f0*/  LDL.LU.64 R152, [R1+0x10f0] ;  /* 0x0010f00001987983 */ /* 0x000ea80000300a00 */
[----:B------:R-:W2:Y:S04]  /*43800*/  LDL.LU.64 R154, [R1+0x10f8] ;  /* 0x0010f800019a7983 */ /* 0x000ea80000300a00 */
[----:B----4-:R-:W4:Y:S04]  /*43810*/  LDL.LU.64 R148, [R1+0x10e0] ;  /* 0x0010e00001947983 */ /* 0x010f280000300a00 */
[----:B------:R-:W4:Y:S01]  /*43820*/  LDL.LU.64 R150, [R1+0x10e8] ;  /* 0x0010e80001967983 */ /* 0x000f220000300a00 */
[C---:B---3--:R-:W-:Y:S03]  /*43830*/  HMMA.1688.F32.TF32 R160, R240.reuse, R60, R144 ;  /* 0x0000003cf0a0723c */ /* 0x048fe60000081090 */
[----:B------:R-:W3:Y:S04]  /*43840*/  LDL.LU.64 R144, [R1+0x10d0] ;  /* 0x0010d00001907983 */ /* 0x000ee80000300a00 */
[----:B------:R-:W3:Y:S01]  /*43850*/  LDL.LU.64 R146, [R1+0x10d8] ;  /* 0x0010d80001927983 */ /* 0x000ee20000300a00 */
[C---:B--2---:R-:W-:Y:S11]  /*43860*/  HMMA.1688.F32.TF32 R164, R240.reuse, R64, R164 ;  /* 0x00000040f0a4723c */ /* 0x044ff600000810a4 */
[----:B------:R-:W-:Y:S04]  /*43870*/  @!UPT UIADD3 URZ, URZ, URZ, URZ ;  /* 0x0000003f3f3ff290 */ /* 0x000fe8000fffe03f */
[----:B------:R-:W-:Y:S04]  /*43880*/  STL.64 [R1+0x4f60], R162 ;  /* 0x004f60a201007387 */ /* 0x000fe80000100a00 */
[----:B------:R-:W-:Y:S04]  /*43890*/  STL.64 [R1+0x4f58], R160 ;  /* 0x004f58a001007387 */ /* 0x000fe80000100a00 */
[----:B------:R-:W-:Y:S04]  /*438a0*/  STL.64 [R1+0x4f70], R166 ;  /* 0x004f70a601007387 */ /* 0x000fe80000100a00 */
[----:B------:R-:W-:Y:S01]  /*438b0*/  STL.64 [R1+0x4f68], R164 ;  /* 0x004f68a401007387 */ /* 0x000fe20000100a00 */
[C---:B------:R-:W-:Y:S08]  /*438c0*/  HMMA.1688.F32.TF32 R168, R240.reuse, R68, R168 ;  /* 0x00000044f0a8723c */ /* 0x040ff000000810a8 */
[C---:B------:R-:W-:Y:S08]  /*438d0*/  HMMA.1688.F32.TF32 R172, R240.reuse, R72, R172 ;  /* 0x00000048f0ac723c */ /* 0x040ff000000810ac */
[C---:B------:R-:W-:Y:S07]  /*438e0*/  HMMA.1688.F32.TF32 R176, R240.reuse, R76, R176 ;  /* 0x0000004cf0b0723c */ /* 0x040fee00000810b0 */
[----:B------:R-:W-:Y:S04]  /*438f0*/  STL.64 [R1+0x4f80], R170 ;  /* 0x004f80aa01007387 */ /* 0x000fe80000100a00 */
[----:B------:R-:W-:Y:S04]  /*43900*/  STL.64 [R1+0x4f78], R168 ;  /* 0x004f78a801007387 */ /* 0x000fe80000100a00 */
[----:B------:R-:W-:Y:S08]  /*43910*/  STL [R1+0x4f88], R175 ;  /* 0x004f88af01007387 */ /* 0x000ff00000100800 */
[----:B------:R-:W-:Y:S04]  /*43920*/  STL.64 [R1+0x4ff8], R178 ;  /* 0x004ff8b201007387 */ /* 0x000fe80000100a00 */
[----:B------:R-:W-:Y:S01]  /*43930*/  STL.64 [R1+0x4ff0], R176 ;  /* 0x004ff0b001007387 */ /* 0x000fe20000100a00 */
[C---:B------:R-:W-:Y:S08]  /*43940*/  HMMA.1688.F32.TF32 R180, R240.reuse, R80, R180 ;  /* 0x00000050f0b4723c */ /* 0x040ff000000810b4 */
[C---:B------:R-:W-:Y:S11]  /*43950*/  HMMA.1688.F32.TF32 R184, R240.reuse, R84, R184 ;  /* 0x00000054f0b8723c */ /* 0x040ff600000810b8 */
[----:B------:R-:W-:Y:S04]  /*43960*/  @!UPT UIADD3 URZ, URZ, URZ, URZ ;  /* 0x0000003f3f3ff290 */ /* 0x000fe8000fffe03f */
[----:B------:R-:W-:Y:S04]  /*43970*/  STL.64 [R1+0x5008], R182 ;  /* 0x005008b601007387 */ /* 0x000fe80000100a00 */
[----:B------:R-:W-:Y:S04]  /*43980*/  STL.64 [R1+0x5000], R180 ;  /* 0x005000b401007387 */ /* 0x000fe80000100a00 */
[----:B------:R-:W-:Y:S04]  /*43990*/  STL.64 [R1+0x5018], R186 ;  /* 0x005018ba01007387 */ /* 0x000fe80000100a00 */
[----:B------:R-:W-:Y:S01]  /*439a0*/  STL.64 [R1+0x5010], R184 ;  /* 0x005010b801007387 */ /* 0x000fe20000100a00 */
[C---:B------:R-:W-:Y:S03]  /*439b0*/  HMMA.1688.F32.TF32 R188, R240.reuse, R88, R156 ;  /* 0x00000058f0bc723c */ /* 0x040fe6000008109c */
[----:B------:R-:W2:Y:S04]  /*439c0*/  LDL.LU.64 R156, [R1+0x10c0] ;  /* 0x0010c000019c7983 */ /* 0x000ea80000300a00 */
[----:B------:R-:W2:Y:S01]  /*439d0*/  LDL.LU.64 R158, [R1+0x10c8] ;  /* 0x0010c800019e7983 */ /* 0x000ea20000300a00 */
[C---:B------:R-:W-:Y:S08]  /*439e0*/  HMMA.1688.F32.TF32 R192, R240.reuse, R92, R152 ;  /* 0x0000005cf0c0723c */ /* 0x040ff00000081098 */
[C---:B----4-:R-:W-:Y:S07]  /*439f0*/  HMMA.1688.F32.TF32 R196, R240.reuse, R96, R148 ;  /* 0x00000060f0c4723c */ /* 0x050fee0000081094 */
[----:B------:R-:W-:Y:S04]  /*43a00*/  STL.64 [R1+0x5028], R190 ;  /* 0x005028be01007387 */ /* 0x000fe80000100a00 */
[----:B------:R-:W-:Y:S04]  /*43a10*/  STL.64 [R1+0x5020], R188 ;  /* 0x005020bc01007387 */ /* 0x000fe80000100a00 */
[----:B------:R-:W4:Y:S04]  /*43a20*/  LDL.LU.64 R152, [R1+0x10b0] ;  /* 0x0010b00001987983 */ /* 0x000f280000300a00 */
[----:B------:R-:W4:Y:S04]  /*43a30*/  LDL.LU.64 R154, [R1+0x10b8] ;  /* 0x0010b800019a7983 */ /* 0x000f280000300a00 */
[----:B------:R-:W-:Y:S04]  /*43a40*/  STL.64 [R1+0x5038], R194 ;  /* 0x005038c201007387 */ /* 0x000fe80000100a00 */
[----:B------:R1:W-:Y:S04]  /*43a50*/  STL.64 [R1+0x5030], R192 ;  /* 0x005030c001007387 */ /* 0x0003e80000100a00 */
[----:B------:R-:W-:Y:S04]  /*43a60*/  STL.64 [R1+0x5048], R198 ;  /* 0x005048c601007387 */ /* 0x000fe80000100a00 */
[----:B------:R-:W-:Y:S04]  /*43a70*/  STL.64 [R1+0x5040], R196 ;  /* 0x005040c401007387 */ /* 0x000fe80000100a00 */
[----:B-1----:R-:W4:Y:S04]  /*43a80*/  LDL.LU.64 R192, [R1+0x10a0] ;  /* 0x0010a00001c07983 */ /* 0x002f280000300a00 */
        /* <DEDUP_REMOVED lines=11> */
[C---:B---3--:R-:W-:Y:S03]  /*43b40*/  HMMA.1688.F32.TF32 R200, R240.reuse, R100, R144 ;  /* 0x00000064f0c8723c */ /* 0x048fe60000081090 */
[----:B------:R-:W3:Y:S04]  /*43b50*/  LDL.LU.64 R168, [R1+0x1040] ;  /* 0x0010400001a87983 */ /* 0x000ee80000300a00 */
[----:B------:R-:W3:Y:S04]  /*43b60*/  LDL.LU.64 R170, [R1+0x1048] ;  /* 0x0010480001aa7983 */ /* 0x000ee80000300a00 */
[----:B------:R-:W3:Y:S04]  /*43b70*/  LDL.LU.64 R164, [R1+0x1020] ;  /* 0x0010200001a47983 */ /* 0x000ee80000300a00 */
[----:B------:R-:W3:Y:S04]  /*43b80*/  LDL.LU.64 R166, [R1+0x1028] ;  /* 0x0010280001a67983 */ /* 0x000ee80000300a00 */
[----:B------:R-:W3:Y:S04]  /*43b90*/  LDL.LU.64 R144, [R1+0xff0] ;  /* 0x000ff00001907983 */ /* 0x000ee80000300a00 */
[----:B------:R-:W3:Y:S04]  /*43ba0*/  LDL.LU.64 R146, [R1+0xff8] ;  /* 0x000ff80001927983 */ /* 0x000ee80000300a00 */
[----:B------:R-:W-:Y:S04]  /*43bb0*/  STL.64 [R1+0x5058], R202 ;  /* 0x005058ca01007387 */ /* 0x000fe80000100a00 */
[----:B------:R-:W-:Y:S01]  /*43bc0*/  STL.64 [R1+0x5050], R200 ;  /* 0x005050c801007387 */ /* 0x000fe20000100a00 */
[C---:B--2---:R-:W-:Y:S03]  /*43bd0*/  HMMA.1688.F32.TF32 R204, R240.reuse, R104, R156 ;  /* 0x00000068f0cc723c */ /* 0x044fe6000008109c */
[----:B------:R-:W2:Y:S04]  /*43be0*/  LDL.LU.64 R156, [R1+0xfe0] ;  /* 0x000fe000019c7983 */ /* 0x000ea80000300a00 */
[----:B------:R-:W2:Y:S11]  /*43bf0*/  LDL.LU.64 R158, [R1+0xfe8] ;  /* 0x000fe800019e7983 */ /* 0x000eb60000300a00 */
[----:B------:R-:W-:Y:S05]  /*43c00*/  @!UPT UIADD3 URZ, URZ, URZ, URZ ;  /* 0x0000003f3f3ff290 */ /* 0x000fea000fffe03f */
[----:B------:R-:W-:Y:S04]  /*43c10*/  STL.64 [R1+0x5068], R206 ;  /* 0x005068ce01007387 */ /* 0x000fe80000100a00 */
[----:B------:R-:W-:Y:S01]  /*43c20*/  STL.64 [R1+0x5060], R204 ;  /* 0x005060cc01007387 */ /* 0x000fe20000100a00 */
[C---:B----4-:R-:W-:Y:S03]  /*43c30*/  HMMA.1688.F32.TF32 R208, R240.reuse, R108, R152 ;  /* 0x0000006cf0d0723c */ /* 0x050fe60000081098 */
[----:B------:R-:W4:Y:S04]  /*43c40*/  LDL.LU.64 R160, [R1+0xfd0] ;  /* 0x000fd00001a07983 */ /* 0x000f280000300a00 */
[----:B------:R-:W4:Y:S04]  /*43c50*/  LDL.LU.64 R162, [R1+0xfd8] ;  /* 0x000fd80001a27983 */ /* 0x000f280000300a00 */
[----:B------:R-:W4:Y:S04]  /*43c60*/  LDL.LU.64 R152, [R1+0xfc0] ;  /* 0x000fc00001987983 */ /* 0x000f280000300a00 */
[----:B------:R-:W4:Y:S01]  /*43c70*/  LDL.LU.64 R154, [R1+0xfc8] ;  /* 0x000fc800019a7983 */ /* 0x000f220000300a00 */
[C---:B------:R-:W-:Y:S08]  /*43c80*/  HMMA.1688.F32.TF32 R212, R240.reuse, R112, R192 ;  /* 0x00000070f0d4723c */ /* 0x040ff000000810c0 */
[C---:B------:R-:W-:Y:S01]  /*43c90*/  HMMA.1688.F32.TF32 R216, R240.reuse, R116, R188 ;  /* 0x00000074f0d8723c */ /* 0x040fe200000810bc */
[----:B------:R-:W-:Y:S04]  /*43ca0*/  STL.64 [R1+0x5078], R210 ;  /* 0x005078d201007387 */ /* 0x000fe80000100a00 */
[----:B------:R-:W-:Y:S03]  /*43cb0*/  STL.64 [R1+0x5070], R208 ;  /* 0x005070d001007387 */ /* 0x000fe60000100a00 */
[C---:B------:R-:W-:Y:S07]  /*43cc0*/  HMMA.1688.F32.TF32 R220, R240.reuse, R120, R148 ;  /* 0x00000078f0dc723c */ /* 0x040fee0000081094 */
[----:B------:R-:W-:Y:S04]  /*43cd0*/  STL.64 [R1+0x5088], R214 ;  /* 0x005088d601007387 */ /* 0x000fe80000100a00 */
[----:B------:R-:W-:Y:S04]  /*43ce0*/  STL.64 [R1+0x5080], R212 ;  /* 0x005080d401007387 */ /* 0x000fe80000100a00 */
[----:B------:R-:W-:Y:S04]  /*43cf0*/  STL.64 [R1+0x5098], R218 ;  /* 0x005098da01007387 */ /* 0x000fe80000100a00 */
[----:B------:R-:W-:Y:S04]  /*43d00*/  STL.64 [R1+0x5090], R216 ;  /* 0x005090d801007387 */ /* 0x000fe80000100a00 */
[----:B------:R-:W4:Y:S04]  /*43d10*/  LDL.LU.64 R148, [R1+0xfb0] ;  /* 0x000fb00001947983 */ /* 0x000f280000300a00 */
[----:B------:R-:W4:Y:S01]  /*43d20*/  LDL.LU.64 R150, [R1+0xfb8] ;  /* 0x000fb80001967983 */ /* 0x000f220000300a00 */
[C---:B------:R-:W-:Y:S03]  /*43d30*/  HMMA.1688.F32.TF32 R224, R240.reuse, R124, R184 ;  /* 0x0000007cf0e0723c */ /* 0x040fe600000810b8 */
[----:B------:R-:W-:Y:S04]  /*43d40*/  STL.64 [R1+0x50a8], R222 ;  /* 0x0050a8de01007387 */ /* 0x000fe80000100a00 */
[----:B------:R-:W-:Y:S01]  /*43d50*/  STL.64 [R1+0x50a0], R220 ;  /* 0x0050a0dc01007387 */ /* 0x000fe20000100a00 */
[C---:B------:R-:W-:Y:S08]  /*43d60*/  HMMA.1688.F32.TF32 R228, R240.reuse, R128, R180 ;  /* 0x00000080f0e4723c */ /* 0x040ff000000810b4 */
[C---:B------:R-:W-:Y:S07]  /*43d70*/  HMMA.1688.F32.TF32 R232, R240.reuse, R132, R176 ;  /* 0x00000084f0e8723c */ /* 0x040fee00000810b0 */
[----:B------:R-:W-:Y:S01]  /*43d80*/  STL.64 [R1+0x50b8], R226 ;  /* 0x0050b8e201007387 */ /* 0x000fe20000100a00 */
[C---:B---3--:R-:W-:Y:S03]  /*43d90*/  HMMA.1688.F32.TF32 R236, R240.reuse, R136, R168 ;  /* 0x00000088f0ec723c */ /* 0x048fe600000810a8 */
[----:B------:R-:W-:Y:S05]  /*43da0*/  STL.64 [R1+0x50b0], R224 ;  /* 0x0050b0e001007387 */ /* 0x000fea0000100a00 */
[----:B------:R-:W-:Y:S08]  /*43db0*/  HMMA.1688.F32.TF32 R240, R240, R140, R164 ;  /* 0x0000008cf0f0723c */ /* 0x000ff000000810a4 */
[C---:B------:R-:W-:Y:S01]  /*43dc0*/  HMMA.1688.F32.TF32 R164, R4.reuse, R60, R144 ;  /* 0x0000003c04a4723c */ /* 0x040fe20000081090 */
[----:B------:R-:W3:Y:S04]  /*43dd0*/  LDL.LU.64 R144, [R1+0xfa0] ;  /* 0x000fa00001907983 */ /* 0x000ee80000300a00 */
[----:B------:R-:W3:Y:S11]  /*43de0*/  LDL.LU.64 R146, [R1+0xfa8] ;  /* 0x000fa80001927983 */ /* 0x000ef60000300a00 */
[----:B------:R-:W-:Y:S07]  /*43df0*/  @!UPT UIADD3 URZ, URZ, URZ, URZ ;  /* 0x0000003f3f3ff290 */ /* 0x000fee000fffe03f */
[----:B------:R-:W-:Y:S04]  /*43e00*/  STL.64 [R1+0xa10], R164 ;  /* 0x000a10a401007387 */ /* 0x000fe80000100a00 */
[----:B------:R-:W-:Y:S01]  /*43e10*/  STL.64 [R1+0xa18], R166 ;  /* 0x000a18a601007387 */ /* 0x000fe20000100a00 */
[C---:B--2---:R-:W-:Y:S08]  /*43e20*/  HMMA.1688.F32.TF32 R156, R4.reuse, R64, R156 ;  /* 0x00000040049c723c */ /* 0x044ff0000008109c */
[C---:B----4-:R-:W-:Y:S08]  /*43e30*/  HMMA.1688.F32.TF32 R160, R4.reuse, R68, R160 ;  /* 0x0000004404a0723c */ /* 0x050ff000000810a0 */
[----:B------:R-:W-:Y:S08]  /*43e40*/  HMMA.1688.F32.TF32 R152, R4, R72, R152 ;  /* 0x000000480498723c */ /* 0x000ff00000081098 */
[----:B------:R-:W-:Y:S01]  /*43e50*/  IMAD.MOV.U32 R17, RZ, RZ, R159 ;  /* 0x000000ffff117224 */ /* 0x000fe200078e009f */
[----:B------:R1:W-:Y:S01]  /*43e60*/  STL.64 [R1+0xa20], R156 ;  /* 0x000a209c01007387 */ /* 0x0003e20000100a00 */
[----:B------:R-:W-:-:S03]  /*43e70*/  IMAD.MOV.U32 R16, RZ, RZ, R158 ;  /* 0x000000ffff107224 */ /* 0x000fc600078e009e */
[----:B-1----:R-:W2:Y:S04]  /*43e80*/  LDL.LU.64 R156, [R1+0xf90] ;  /* 0x000f9000019c7983 */ /* 0x002ea80000300a00 */
[----:B------:R-:W2:Y:S04]  /*43e90*/  LDL.LU.64 R158, [R1+0xf98] ;  /* 0x000f9800019e7983 */ /* 0x000ea80000300a00 */
[----:B------:R1:W-:Y:S03]  /*43ea0*/  STL [R1+0x4e2c], R17 ;  /* 0x004e2c1101007387 */ /* 0x0003e60000100800 */
[----:B------:R-:W-:Y:S01]  /*43eb0*/  MOV R20, R152 ;  /* 0x0000009800147202 */ /* 0x000fe20000000f00 */
[----:B------:R4:W-:Y:S01]  /*43ec0*/  STL [R1+0x4e28], R16 ;  /* 0x004e281001007387 */ /* 0x0009e20000100800 */
[----:B------:R-:W-:-:S03]  /*43ed0*/  IMAD.MOV.U32 R21, RZ, RZ, R153 ;  /* 0x000000ffff157224 */ /* 0x000fc600078e0099 */
[----:B------:R-:W-:Y:S01]  /*43ee0*/  STL.64 [R1+0xa30], R160 ;  /* 0x000a30a001007387 */ /* 0x000fe20000100a00 */
[----:B------:R-:W-:Y:S02]  /*43ef0*/  IMAD.MOV.U32 R24, RZ, RZ, R154 ;  /* 0x000000ffff187224 */ /* 0x000fe400078e009a */
[----:B------:R-:W-:Y:S01]  /*43f00*/  IMAD.MOV.U32 R25, RZ, RZ, R155 ;  /* 0x000000ffff197224 */ /* 0x000fe200078e009b */
[----:B------:R-:W-:Y:S04]  /*43f10*/  STL.64 [R1+0xa38], R162 ;  /* 0x000a38a201007387 */ /* 0x000fe80000100a00 */
[----:B------:R-:W2:Y:S04]  /*43f20*/  LDL.LU.64 R152, [R1+0xf80] ;  /* 0x000f800001987983 */ /* 0x000ea80000300a00 */
[----:B------:R-:W2:Y:S01]  /*43f30*/  LDL.LU.64 R154, [R1+0xf88] ;  /* 0x000f8800019a7983 */ /* 0x000ea20000300a00 */
[----:B------:R-:W-:Y:S03]  /*43f40*/  HMMA.1688.F32.TF32 R148, R4, R76, R148 ;  /* 0x0000004c0494723c */ /* 0x000fe60000081094 */
[----:B------:R-:W-:Y:S04]  /*43f50*/  STL [R1+0x4e3c], R25 ;  /* 0x004e3c1901007387 */ /* 0x000fe80000100800 */
[----:B------:R-:W-:Y:S04]  /*43f60*/  STL [R1+0x4e38], R24 ;  /* 0x004e381801007387 */ /* 0x000fe80000100800 */
[----:B------:R-:W-:Y:S04]  /*43f70*/  STL [R1+0x4e34], R21 ;  /* 0x004e341501007387 */ /* 0x000fe80000100800 */
[----:B------:R-:W-:Y:S08]  /*43f80*/  STL [R1+0x4e30], R20 ;  /* 0x004e301401007387 */ /* 0x000ff00000100800 */
[----:B------:R4:W-:Y:S01]  /*43f90*/  STL.64 [R1+0xa60], R148 ;  /* 0x000a609401007387 */ /* 0x0009e20000100a00 */
[----:B-1----:R-:W-:Y:S01]  /*43fa0*/  MOV R17, R150 ;  /* 0x0000009600117202 */ /* 0x002fe20000000f00 */
[----:B----4-:R-:W-:-:S02]  /*43fb0*/  IMAD.MOV.U32 R16, RZ, RZ, R151 ;  /* 0x000000ffff107224 */ /* 0x010fc400078e0097 */
[----:B------:R-:W4:Y:S04]  /*43fc0*/  LDL.LU.64 R148, [R1+0xf70] ;  /* 0x000f700001947983 */ /* 0x000f280000300a00 */
[----:B------:R-:W4:Y:S01]  /*43fd0*/  LDL.LU.64 R150, [R1+0xf78] ;  /* 0x000f780001967983 */ /* 0x000f220000300a00 */
[C---:B---3--:R-:W-:Y:S03]  /*43fe0*/  HMMA.1688.F32.TF32 R144, R4.reuse, R80, R144 ;  /* 0x000000500490723c */ /* 0x048fe60000081090 */
[----:B------:R-:W-:Y:S04]  /*43ff0*/  STL [R1+0x4e44], R16 ;  /* 0x004e441001007387 */ /* 0x000fe80000100800 */
[----:B------:R1:W-:Y:S11]  /*44000*/  STL [R1+0x4e40], R17 ;  /* 0x004e401101007387 */ /* 0x0003f60000100800 */
[----:B------:R-:W-:Y:S06]  /*44010*/  @!UPT UIADD3 URZ, URZ, URZ, URZ ;  /* 0x0000003f3f3ff290 */ /* 0x000fec000fffe03f */
[----:B------:R-:W-:Y:S01]  /*44020*/  IMAD.MOV.U32 R25, RZ, RZ, R144 ;  /* 0x000000ffff197224 */ /* 0x000fe200078e0090 */
[----:B------:R-:W-:Y:S01]  /*44030*/  MOV R21, R146 ;  /* 0x0000009200157202 */ /* 0x000fe20000000f00 */
[----:B------:R-:W-:Y:S02]  /*44040*/  IMAD.MOV.U32 R24, RZ, RZ, R145 ;  /* 0x000000ffff187224 */ /* 0x000fe400078e0091 */
[----:B------:R-:W-:Y:S01]  /*44050*/  IMAD.MOV.U32 R20, RZ, RZ, R147 ;  /* 0x000000ffff147224 */ /* 0x000fe200078e0093 */
[----:B------:R-:W3:Y:S04]  /*44060*/  LDL.LU.64 R144, [R1+0xad0] ;  /* 0x000ad00001907983 */ /* 0x000ee80000300a00 */
[----:B------:R-:W3:Y:S04]  /*44070*/  LDL.LU.64 R146, [R1+0xad8] ;  /* 0x000ad80001927983 */ /* 0x000ee80000300a00 */
[----:B------:R1:W-:Y:S04]  /*44080*/  STL [R1+0x4e54], R20 ;  /* 0x004e541401007387 */ /* 0x0003e80000100800 */
[----:B------:R1:W-:Y:S04]  /*44090*/  STL [R1+0x4e50], R21 ;  /* 0x004e501501007387 */ /* 0x0003e80000100800 */
[----:B------:R1:W-:Y:S04]  /*440a0*/  STL [R1+0x4e4c], R25 ;  /* 0x004e4c1901007387 */ /* 0x0003e80000100800 */
[----:B------:R1:W-:Y:S01]  /*440b0*/  STL [R1+0x4e48], R24 ;  /* 0x004e481801007387 */ /* 0x0003e20000100800 */
[C---:B--2---:R-:W-:Y:S08]  /*440c0*/  HMMA.1688.F32.TF32 R156, R4.reuse, R84, R156 ;  /* 0x00000054049c723c */ /* 0x044ff0000008109c */
[----:B------:R-:W-:Y:S11]  /*440d0*/  HMMA.1688.F32.TF32 R152, R4, R88, R152 ;  /* 0x000000580498723c */ /* 0x000ff60000081098 */
[----:B------:R-:W-:Y:S05]  /*440e0*/  @!UPT UIADD3 URZ, URZ, URZ, URZ ;  /* 0x0000003f3f3ff290 */ /* 0x000fea000fffe03f */
[----:B-1----:R-:W-:Y:S02]  /*440f0*/  IMAD.MOV.U32 R17, RZ, RZ, R159 ;  /* 0x000000ffff117224 */ /* 0x002fe400078e009f */
[----:B------:R-:W-:Y:S01]  /*44100*/  IMAD.MOV.U32 R16, RZ, RZ, R158 ;  /* 0x000000ffff107224 */ /* 0x000fe200078e009e */
[----:B------:R-:W-:Y:S04]  /*44110*/  STL.64 [R1+0xa80], R156 ;  /* 0x000a809c01007387 */ /* 0x000fe80000100a00 */
[----:B------:R-:W-:Y:S04]  /*44120*/  STL [R1+0x4e5c], R17 ;  /* 0x004e5c1101007387 */ /* 0x000fe80000100800 */
[----:B------:R-:W-:Y:S01]  /*44130*/  STL [R1+0x4e58], R16 ;  /* 0x004e581001007387 */ /* 0x000fe20000100800 */
[----:B------:R-:W-:Y:S01]  /*44140*/  MOV R28, R152 ;  /* 0x00000098001c7202 */ /* 0x000fe20000000f00 */
[----:B------:R-:W-:-:S02]  /*44150*/  IMAD.MOV.U32 R29, RZ, RZ, R153 ;  /* 0x000000ffff1d7224 */ /* 0x000fc400078e0099 */
[----:B------:R-:W-:Y:S01]  /*44160*/  IMAD.MOV.U32 R57, RZ, RZ, R154 ;  /* 0x000000ffff397224 */ /* 0x000fe200078e009a */
[----:B------:R-:W2:Y:S01]  /*44170*/  LDL.LU.64 R152, [R1+0xaf0] ;  /* 0x000af00001987983 */ /* 0x000ea20000300a00 */
[----:B------:R-:W-:-:S03]  /*44180*/  IMAD.MOV.U32 R56, RZ, RZ, R155 ;  /* 0x000000ffff387224 */ /* 0x000fc600078e009b */
[----:B------:R-:W2:Y:S01]  /*44190*/  LDL.LU.64 R154, [R1+0xaf8] ;  /* 0x000af800019a7983 */ /* 0x000ea20000300a00 */
[----:B----4-:R-:W-:Y:S03]  /*441a0*/  HMMA.1688.F32.TF32 R148, R4, R92, R148 ;  /* 0x0000005c0494723c */ /* 0x010fe60000081094 */
[----:B------:R-:W-:Y:S04]  /*441b0*/  STL [R1+0x4e6c], R56 ;  /* 0x004e6c3801007387 */ /* 0x000fe80000100800 */
[----:B------:R-:W-:Y:S04]  /*441c0*/  STL [R1+0x4e68], R57 ;  /* 0x004e683901007387 */ /* 0x000fe80000100800 */
[----:B------:R1:W-:Y:S04]  /*441d0*/  STL [R1+0x4e64], R29 ;  /* 0x004e641d01007387 */ /* 0x0003e80000100800 */
[----:B------:R4:W-:Y:S09]  /*441e0*/  STL [R1+0x4e60], R28 ;  /* 0x004e601c01007387 */ /* 0x0009f20000100800 */
[----:B------:R-:W-:Y:S01]  /*441f0*/  MOV R20, R148 ;  /* 0x0000009400147202 */ /* 0x000fe20000000f00 */
[----:B------:R-:W-:-:S02]  /*44200*/  IMAD.MOV.U32 R21, RZ, RZ, R149 ;  /* 0x000000ffff157224 */ /* 0x000fc400078e0095 */
[----:B------:R-:W-:Y:S01]  /*44210*/  IMAD.MOV.U32 R25, RZ, RZ, R150 ;  /* 0x000000ffff197224 */ /* 0x000fe200078e0096 */
[----:B------:R-:W2:Y:S01]  /*44220*/  LDL.LU.64 R148, [R1+0xb00] ;  /* 0x000b000001947983 */ /* 0x000ea20000300a00 */
[----:B------:R-:W-:-:S03]  /*44230*/  IMAD.MOV.U32 R24, RZ, RZ, R151 ;  /* 0x000000ffff187224 */ /* 0x000fc600078e0097 */
[----:B------:R-:W2:Y:S01]  /*44240*/  LDL.LU.64 R150, [R1+0xb08] ;  /* 0x000b080001967983 */ /* 0x000ea20000300a00 */
[----:B---3--:R-:W-:Y:S03]  /*44250*/  HMMA.1688.F32.TF32 R144, R4, R96, R144 ;  /* 0x000000600490723c */ /* 0x008fe60000081090 */
[----:B------:R-:W-:Y:S04]  /*44260*/  STL [R1+0x4e7c], R24 ;  /* 0x004e7c1801007387 */ /* 0x000fe80000100800 */
[----:B------:R-:W-:Y:S04]  /*44270*/  STL [R1+0x4e78], R25 ;  /* 0x004e781901007387 */ /* 0x000fe80000100800 */
[----:B------:R3:W-:Y:S04]  /*44280*/  STL [R1+0x4e74], R21 ;  /* 0x004e741501007387 */ /* 0x0007e80000100800 */
[----:B------:R1:W-:Y:S09]  /*44290*/  STL [R1+0x4e70], R20 ;  /* 0x004e701401007387 */ /* 0x0003f20000100800 */
[----:B-1----:R-:W-:Y:S01]  /*442a0*/  MOV R29, R144 ;  /* 0x00000090001d7202 */ /* 0x002fe20000000f00 */
[----:B----4-:R-:W-:-:S02]  /*442b0*/  IMAD.MOV.U32 R28, RZ, RZ, R145 ;  /* 0x000000ffff1c7224 */ /* 0x010fc400078e0091 */
[----:B------:R-:W-:Y:S01]  /*442c0*/  IMAD.MOV.U32 R17, RZ, RZ, R146 ;  /* 0x000000ffff117224 */ /* 0x000fe200078e0092 */
[----:B------:R-:W4:Y:S01]  /*442d0*/  LDL.LU.64 R144, [R1+0xb10] ;  /* 0x000b100001907983 */ /* 0x000f220000300a00 */
[----:B------:R-:W-:-:S03]  /*442e0*/  IMAD.MOV.U32 R16, RZ, RZ, R147 ;  /* 0x000000ffff107224 */ /* 0x000fc600078e0093 */
[----:B------:R-:W4:Y:S04]  /*442f0*/  LDL.LU.64 R146, [R1+0xb18] ;  /* 0x000b180001927983 */ /* 0x000f280000300a00 */
[----:B------:R-:W-:Y:S04]  /*44300*/  STL [R1+0x4e8c], R16 ;  /* 0x004e8c1001007387 */ /* 0x000fe80000100800 */
[----:B------:R-:W-:Y:S04]  /*44310*/  STL [R1+0x4e88], R17 ;  /* 0x004e881101007387 */ /* 0x000fe80000100800 */
[----:B------:R1:W-:Y:S04]  /*44320*/  STL [R1+0x4e84], R28 ;  /* 0x004e841c01007387 */ /* 0x0003e80000100800 */
[----:B------:R1:W-:Y:S01]  /*44330*/  STL [R1+0x4e80], R29 ;  /* 0x004e801d01007387 */ /* 0x0003e20000100800 */
[----:B--2---:R-:W-:Y:S11]  /*44340*/  HMMA.1688.F32.TF32 R152, R4, R100, R152 ;  /* 0x000000640498723c */ /* 0x004ff60000081098 */
[----:B------:R-:W-:Y:S11]  /*44350*/  @!UPT UIADD3 URZ, URZ, URZ, URZ ;  /* 0x0000003f3f3ff290 */ /* 0x000ff6000fffe03f */
[----:B------:R-:W-:Y:S02]  /*44360*/  @!UPT UIADD3 URZ, URZ, URZ, URZ ;  /* 0x0000003f3f3ff290 */ /* 0x000fe4000fffe03f */
[----:B---3--:R-:W-:Y:S01]  /*44370*/  MOV R21, R152 ;  /* 0x0000009800157202 */ /* 0x008fe20000000f00 */
[----:B------:R-:W-:Y:S02]  /*44380*/  IMAD.MOV.U32 R20, RZ, RZ, R153 ;  /* 0x000000ffff147224 */ /* 0x000fe400078e0099 */
[----:B------:R-:W-:Y:S01]  /*44390*/  IMAD.MOV.U32 R56, RZ, RZ, R154 ;  /* 0x000000ffff387224 */ /* 0x000fe200078e009a */
[----:B------:R-:W2:Y:S01]  /*443a0*/  LDL.LU.64 R152, [R1+0xb20] ;  /* 0x000b200001987983 */ /* 0x000ea20000300a00 */
[----:B------:R-:W-:-:S03]  /*443b0*/  IMAD.MOV.U32 R57, RZ, RZ, R155 ;  /* 0x000000ffff397224 */ /* 0x000fc600078e009b */
[----:B------:R-:W2:Y:S01]  /*443c0*/  LDL.LU.64 R154, [R1+0xb28] ;  /* 0x000b2800019a7983 */ /* 0x000ea20000300a00 */
[----:B------:R-:W-:Y:S03]  /*443d0*/  HMMA.1688.F32.TF32 R148, R4, R104, R148 ;  /* 0x000000680494723c */ /* 0x000fe60000081094 */
[----:B------:R-:W-:Y:S04]  /*443e0*/  STL [R1+0x4e9c], R57 ;  /* 0x004e9c3901007387 */ /* 0x000fe80000100800 */
[----:B------:R-:W-:Y:S04]  /*443f0*/  STL [R1+0x4e98], R56 ;  /* 0x004e983801007387 */ /* 0x000fe80000100800 */
[----:B------:R3:W-:Y:S04]  /*44400*/  STL [R1+0x4e94], R20 ;  /* 0x004e941401007387 */ /* 0x0007e80000100800 */
[----:B------:R1:W-:Y:S09]  /*44410*/  STL [R1+0x4e90], R21 ;  /* 0x004e901501007387 */ /* 0x0003f20000100800 */
[----:B------:R-:W-:Y:S01]  /*44420*/  MOV R53, R148 ;  /* 0x0000009400357202 */ /* 0x000fe20000000f00 */
[----:B------:R-:W-:-:S02]  /*44430*/  IMAD.MOV.U32 R52, RZ, RZ, R149 ;  /* 0x000000ffff347224 */ /* 0x000fc400078e0095 */
[----:B------:R-:W-:Y:S01]  /*44440*/  IMAD.MOV.U32 R49, RZ, RZ, R150 ;  /* 0x000000ffff317224 */ /* 0x000fe200078e0096 */
[----:B------:R-:W3:Y:S01]  /*44450*/  LDL.LU.64 R148, [R1+0xb50] ;  /* 0x000b500001947983 */ /* 0x000ee20000300a00 */
[----:B------:R-:W-:-:S03]  /*44460*/  IMAD.MOV.U32 R48, RZ, RZ, R151 ;  /* 0x000000ffff307224 */ /* 0x000fc600078e0097 */
[----:B------:R-:W3:Y:S01]  /*44470*/  LDL.LU.64 R150, [R1+0xb58] ;  /* 0x000b580001967983 */ /* 0x000ee20000300a00 */
[----:B----4-:R-:W-:Y:S03]  /*44480*/  HMMA.1688.F32.TF32 R144, R4, R108, R144 ;  /* 0x0000006c0490723c */ /* 0x010fe60000081090 */
[----:B------:R-:W-:Y:S04]  /*44490*/  STL [R1+0x4eac], R48 ;  /* 0x004eac3001007387 */ /* 0x000fe80000100800 */
[----:B------:R-:W-:Y:S04]  /*444a0*/  STL [R1+0x4ea8], R49 ;  /* 0x004ea83101007387 */ /* 0x000fe80000100800 */
[----:B------:R4:W-:Y:S04]  /*444b0*/  STL [R1+0x4ea4], R52 ;  /* 0x004ea43401007387 */ /* 0x0009e80000100800 */
[----:B------:R1:W-:Y:S09]  /*444c0*/  STL [R1+0x4ea0], R53 ;  /* 0x004ea03501007387 */ /* 0x0003f20000100800 */
[----:B-1----:R-:W-:Y:S01]  /*444d0*/  MOV R28, R144 ;  /* 0x00000090001c7202 */ /* 0x002fe20000000f00 */
[----:B------:R-:W-:-:S02]  /*444e0*/  IMAD.MOV.U32 R29, RZ, RZ, R145 ;  /* 0x000000ffff1d7224 */ /* 0x000fc400078e0091 */
[----:B------:R-:W-:Y:S01]  /*444f0*/  IMAD.MOV.U32 R24, RZ, RZ, R146 ;  /* 0x000000ffff187224 */ /* 0x000fe200078e0092 */
[----:B------:R-:W4:Y:S01]  /*44500*/  LDL.LU.64 R144, [R1+0x3b0] ;  /* 0x0003b00001907983 */ /* 0x000f220000300a00 */
[----:B------:R-:W-:-:S03]  /*44510*/  IMAD.MOV.U32 R25, RZ, RZ, R147 ;  /* 0x000000ffff197224 */ /* 0x000fc600078e0093 */
[----:B------:R-:W4:Y:S04]  /*44520*/  LDL.LU.64 R146, [R1+0x3b8] ;  /* 0x0003b80001927983 */ /* 0x000f280000300a00 */
[----:B------:R-:W-:Y:S04]  /*44530*/  STL [R1+0x4ebc], R25 ;  /* 0x004ebc1901007387 */ /* 0x000fe80000100800 */
[----:B------:R-:W-:Y:S04]  /*44540*/  STL [R1+0x4eb8], R24 ;  /* 0x004eb81801007387 */ /* 0x000fe80000100800 */
[----:B------:R1:W-:Y:S04]  /*44550*/  STL [R1+0x4eb4], R29 ;  /* 0x004eb41d01007387 */ /* 0x0003e80000100800 */
[----:B------:R1:W-:Y:S04]  /*44560*/  STL [R1+0x4eb0], R28 ;  /* 0x004eb01c01007387 */ /* 0x0003e80000100800 */
[----:B------:R-:W4:Y:S04]  /*44570*/  LDL.LU.64 R156, [R1+0x3a0] ;  /* 0x0003a000019c7983 */ /* 0x000f280000300a00 */
[----:B------:R-:W4:Y:S01]  /*44580*/  LDL.LU.64 R158, [R1+0x3a8] ;  /* 0x0003a800019e7983 */ /* 0x000f220000300a00 */
[C---:B--2---:R-:W-:Y:S11]  /*44590*/  HMMA.1688.F32.TF32 R152, R4.reuse, R112, R152 ;  /* 0x000000700498723c */ /* 0x044ff60000081098 */
[----:B------:R-:W-:Y:S11]  /*445a0*/  @!UPT UIADD3 URZ, URZ, URZ, URZ ;  /* 0x0000003f3f3ff290 */ /* 0x000ff6000fffe03f */
[----:B------:R-:W-:Y:S02]  /*445b0*/  @!UPT UIADD3 URZ, URZ, URZ, URZ ;  /* 0x0000003f3f3ff290 */ /* 0x000fe4000fffe03f */
[----:B------:R-:W-:Y:S02]  /*445c0*/  IMAD.MOV.U32 R17, RZ, RZ, R155 ;  /* 0x000000ffff117224 */ /* 0x000fe400078e009b */
[----:B------:R-:W-:Y:S01]  /*445d0*/  IMAD.MOV.U32 R16, RZ, RZ, R154 ;  /* 0x000000ffff107224 */ /* 0x000fe200078e009a */
[----:B---3--:R-:W-:Y:S01]  /*445e0*/  MOV R20, R152 ;  /* 0x0000009800147202 */ /* 0x008fe20000000f00 */
[----:B------:R-:W-:Y:S01]  /*445f0*/  IMAD.MOV.U32 R21, RZ, RZ, R153 ;  /* 0x000000ffff157224 */ /* 0x000fe200078e0099 */
[----:B------:R-:W-:Y:S04]  /*44600*/  STL [R1+0x4ecc], R17 ;  /* 0x004ecc1101007387 */ /* 0x000fe80000100800 */
[----:B------:R-:W-:Y:S04]  /*44610*/  STL [R1+0x4ec8], R16 ;  /* 0x004ec81001007387 */ /* 0x000fe80000100800 */
[----:B------:R2:W-:Y:S04]  /*44620*/  STL [R1+0x4ec4], R21 ;  /* 0x004ec41501007387 */ /* 0x0005e80000100800 */
[----:B------:R3:W-:Y:S04]  /*44630*/  STL [R1+0x4ec0], R20 ;  /* 0x004ec01401007387 */ /* 0x0007e80000100800 */
[----:B------:R-:W2:Y:S04]  /*44640*/  LDL.LU.64 R152, [R1+0x390] ;  /* 0x0003900001987983 */ /* 0x000ea80000300a00 */
[----:B------:R-:W2:Y:S01]  /*44650*/  LDL.LU.64 R154, [R1+0x398] ;  /* 0x00039800019a7983 */ /* 0x000ea20000300a00 */
[----:B------:R-:W-:Y:S11]  /*44660*/  HMMA.1688.F32.TF32 R148, R4, R116, R148 ;  /* 0x000000740494723c */ /* 0x000ff60000081094 */
[----:B------:R-:W-:Y:S11]  /*44670*/  @!UPT UIADD3 URZ, URZ, URZ, URZ ;  /* 0x0000003f3f3ff290 */ /* 0x000ff6000fffe03f */
[----:B------:R-:W-:Y:S02]  /*44680*/  @!UPT UIADD3 URZ, URZ, URZ, URZ ;  /* 0x0000003f3f3ff290 */ /* 0x000fe4000fffe03f */
[----:B----4-:R-:W-:Y:S01]  /*44690*/  MOV R52, R148 ;  /* 0x0000009400347202 */ /* 0x010fe20000000f00 */
[----:B------:R-:W-:Y:S02]  /*446a0*/  IMAD.MOV.U32 R53, RZ, RZ, R149 ;  /* 0x000000ffff357224 */ /* 0x000fe400078e0095 */
[----:B------:R-:W-:Y:S01]  /*446b0*/  IMAD.MOV.U32 R57, RZ, RZ, R150 ;  /* 0x000000ffff397224 */ /* 0x000fe200078e0096 */
[----:B------:R-:W4:Y:S01]  /*446c0*/  LDL.LU.64 R148, [R1+0x380] ;  /* 0x0003800001947983 */ /* 0x000f220000300a00 */
[----:B------:R-:W-:-:S03]  /*446d0*/  IMAD.MOV.U32 R56, RZ, RZ, R151 ;  /* 0x000000ffff387224 */ /* 0x000fc600078e0097 */
[----:B------:R-:W4:Y:S01]  /*446e0*/  LDL.LU.64 R150, [R1+0x388] ;  /* 0x0003880001967983 */ /* 0x000f220000300a00 */
        /* <DEDUP_REMOVED lines=16> */
[----:B------:R-:W-:-:S02]  /*447f0*/  IMAD.MOV.U32 R49, RZ, RZ, R159 ;  /* 0x000000ffff317224 */ /* 0x000fc400078e009f */
[----:B------:R-:W-:Y:S01]  /*44800*/  IMAD.MOV.U32 R48, RZ, RZ, R158 ;  /* 0x000000ffff307224 */ /* 0x000fe200078e009e */
[----:B-1----:R-:W-:Y:S01]  /*44810*/  MOV R29, R156 ;  /* 0x0000009c001d7202 */ /* 0x002fe20000000f00 */
[----:B------:R-:W-:Y:S01]  /*44820*/  IMAD.MOV.U32 R28, RZ, RZ, R157 ;  /* 0x000000ffff1c7224 */ /* 0x000fe200078e009d */
[----:B------:R-:W-:Y:S04]  /*44830*/  STL [R1+0x4f04], R49 ;  /* 0x004f043101007387 */ /* 0x000fe80000100800 */
[----:B------:R-:W-:Y:S04]  /*44840*/  STL [R1+0x4f00], R48 ;  /* 0x004f003001007387 */ /* 0x000fe80000100800 */
[----:B------:R-:W-:Y:S04]  /*44850*/  STL [R1+0x4efc], R28 ;  /* 0x004efc1c01007387 */ /* 0x000fe80000100800 */
[----:B------:R-:W-:Y:S01]  /*44860*/  STL [R1+0x4ef8], R29 ;  /* 0x004ef81d01007387 */ /* 0x000fe20000100800 */
[C---:B--2---:R-:W-:Y:S11]  /*44870*/  HMMA.1688.F32.TF32 R152, R4.reuse, R128, R152 ;  /* 0x000000800498723c */ /* 0x044ff60000081098 */
[----:B------:R-:W-:Y:S11]  /*44880*/  @!UPT UIADD3 URZ, URZ, URZ, URZ ;  /* 0x0000003f3f3ff290 */ /* 0x000ff6000fffe03f */
[----:B------:R-:W-:Y:S02]  /*44890*/  @!UPT UIADD3 URZ, URZ, URZ, URZ ;  /* 0x0000003f3f3ff290 */ /* 0x000fe4000fffe03f */
[----:B------:R-:W-:Y:S02]  /*448a0*/  IMAD.MOV.U32 R24, RZ, RZ, R155 ;  /* 0x000000ffff187224 */ /* 0x000fe400078e009b */
[----:B------:R-:W-:Y:S01]  /*448b0*/  IMAD.MOV.U32 R25, RZ, RZ, R154 ;  /* 0x000000ffff197224 */ /* 0x000fe200078e009a */
[----:B------:R-:W-:Y:S01]  /*448c0*/  MOV R21, R152 ;  /* 0x0000009800157202 */ /* 0x000fe20000000f00 */
[----:B---3--:R-:W-:Y:S01]  /*448d0*/  IMAD.MOV.U32 R20, RZ, RZ, R153 ;  /* 0x000000ffff147224 */ /* 0x008fe200078e0099 */
[----:B------:R-:W-:Y:S01]  /*448e0*/  STL [R1+0x4f14], R24 ;  /* 0x004f141801007387 */ /* 0x000fe20000100800 */
[----:B----4-:R-:W-:Y:S03]  /*448f0*/  HMMA.1688.F32.TF32 R148, R4, R132, R148 ;  /* 0x000000840494723c */ /* 0x010fe60000081094 */
[----:B------:R-:W-:Y:S04]  /*44900*/  STL [R1+0x4f10], R25 ;  /* 0x004f101901007387 */ /* 0x000fe80000100800 */
[----:B------:R-:W-:Y:S04]  /*44910*/  STL [R1+0x4f0c], R20 ;  /* 0x004f0c1401007387 */ /* 0x000fe80000100800 */
[----:B------:R-:W-:Y:S04]  /*44920*/  STL [R1+0x4f08], R21 ;  /* 0x004f081501007387 */ /* 0x000fe80000100800 */
[----:B------:R-:W2:Y:S04]  /*44930*/  LDL.LU.64 R184, [R1+0x360] ;  /* 0x0003600001b87983 */ /* 0x000ea80000300a00 */
[----:B------:R-:W2:Y:S04]  /*44940*/  LDL.LU.64 R186, [R1+0x368] ;  /* 0x0003680001ba7983 */ /* 0x000ea80000300a00 */
[----:B------:R-:W3:Y:S01]  /*44950*/  LDL R175, [R1+0x1648] ;  /* 0x0016480001af7983 */ /* 0x000ee20000100800 */
[----:B------:R-:W-:-:S02]  /*44960*/  IMAD.MOV.U32 R16, RZ, RZ, R151 ;  /* 0x000000ffff107224 */ /* 0x000fc400078e0097 */
[----:B------:R-:W-:Y:S01]  /*44970*/  IMAD.MOV.U32 R17, RZ, RZ, R150 ;  /* 0x000000ffff117224 */ /* 0x000fe200078e0096 */
[----:B------:R-:W-:Y:S01]  /*44980*/  MOV R53, R148 ;  /* 0x0000009400357202 */ /* 0x000fe20000000f00 */
[----:B------:R-:W-:Y:S01]  /*44990*/  IMAD.MOV.U32 R52, RZ, RZ, R149 ;  /* 0x000000ffff347224 */ /* 0x000fe200078e0095 */
[----:B------:R-:W-:Y:S04]  /*449a0*/  STL [R1+0x4f24], R16 ;  /* 0x004f241001007387 */ /* 0x000fe80000100800 */
[----:B------:R-:W-:Y:S04]  /*449b0*/  STL [R1+0x4f20], R17 ;  /* 0x004f201101007387 */ /* 0x000fe80000100800 */
[----:B------:R-:W-:Y:S04]  /*449c0*/  STL [R1+0x4f1c], R52 ;  /* 0x004f1c3401007387 */ /* 0x000fe80000100800 */
[----:B------:R-:W-:Y:S04]  /*449d0*/  STL [R1+0x4f18], R53 ;  /* 0x004f183501007387 */ /* 0x000fe80000100800 */
[----:B------:R-:W4:Y:S04]  /*449e0*/  LDL.LU.64 R156, [R1+0x2b0] ;  /* 0x0002b000019c7983 */ /* 0x000f280000300a00 */
[----:B------:R-:W4:Y:S04]  /*449f0*/  LDL.LU.64 R158, [R1+0x2b8] ;  /* 0x0002b800019e7983 */ /* 0x000f280000300a00 */
        /* <DEDUP_REMOVED lines=14> */
[----:B------:R-:W-:Y:S01]  /*44ae0*/  HMMA.1688.F32.TF32 R144, R4, R136, R144 ;  /* 0x000000880490723c */ /* 0x000fe20000081090 */
[----:B------:R-:W-:-:S02]  /*44af0*/  IMAD.MOV.U32 R22, RZ, RZ, R32 ;  /* 0x000000ffff167224 */ /* 0x000fc400078e0020 */
[----:B------:R-:W-:Y:S11]  /*44b00*/  IMAD.MOV.U32 R38, RZ, RZ, R33 ;  /* 0x000000ffff267224 */ /* 0x000ff600078e0021 */
[----:B------:R-:W-:Y:S10]  /*44b10*/  @!UPT UIADD3 URZ, URZ, URZ, URZ ;  /* 0x0000003f3f3ff290 */ /* 0x000ff4000fffe03f */
[----:B------:R-:W-:Y:S01]  /*44b20*/  MOV R37, R144 ;  /* 0x0000009000257202 */ /* 0x000fe20000000f00 */
[----:B------:R-:W-:Y:S02]  /*44b30*/  IMAD.MOV.U32 R36, RZ, RZ, R145 ;  /* 0x000000ffff247224 */ /* 0x000fe400078e0091 */
[----:B------:R-:W-:Y:S01]  /*44b40*/  IMAD.MOV.U32 R33, RZ, RZ, R146 ;  /* 0x000000ffff217224 */ /* 0x000fe200078e0092 */
[----:B------:R-:W3:Y:S01]  /*44b50*/  LDL.LU.64 R144, [R1+0x300] ;  /* 0x0003000001907983 */ /* 0x000ee20000300a00 */
[----:B------:R-:W-:-:S03]  /*44b60*/  IMAD.MOV.U32 R32, RZ, RZ, R147 ;  /* 0x000000ffff207224 */ /* 0x000fc600078e0093 */
[----:B------:R-:W3:Y:S04]  /*44b70*/  LDL.LU.64 R146, [R1+0x308] ;  /* 0x0003080001927983 */ /* 0x000ee80000300a00 */
[----:B------:R-:W3:Y:S04]  /*44b80*/  LDL R0, [R1+0x16e4] ;  /* 0x0016e40001007983 */ /* 0x000ee80000100800 */
[----:B------:R-:W-:Y:S04]  /*44b90*/  STL [R1+0x4f34], R32 ;  /* 0x004f342001007387 */ /* 0x000fe80000100800 */
[----:B------:R-:W-:Y:S04]  /*44ba0*/  STL [R1+0x4f30], R33 ;  /* 0x004f302101007387 */ /* 0x000fe80000100800 */
[----:B------:R-:W-:Y:S04]  /*44bb0*/  STL [R1+0x4f2c], R36 ;  /* 0x004f2c2401007387 */ /* 0x000fe80000100800 */
[----:B------:R-:W-:Y:S01]  /*44bc0*/  STL [R1+0x4f28], R37 ;  /* 0x004f282501007387 */ /* 0x000fe20000100800 */
[----:B--2---:R-:W-:Y:S11]  /*44bd0*/  HMMA.1688.F32.TF32 R4, R4, R140, R184 ;  /* 0x0000008c0404723c */ /* 0x004ff600000810b8 */
[----:B------:R-:W-:Y:S11]  /*44be0*/  @!UPT UIADD3 URZ, URZ, URZ, URZ ;  /* 0x0000003f3f3ff290 */ /* 0x000ff6000fffe03f */
[----:B------:R-:W-:Y:S02]  /*44bf0*/  @!UPT UIADD3 URZ, URZ, URZ, URZ ;  /* 0x0000003f3f3ff290 */ /* 0x000fe4000fffe03f */
[----:B------:R-:W-:Y:S01]  /*44c00*/  MOV R44, R4 ;  /* 0x00000004002c7202 */ /* 0x000fe20000000f00 */
[----:B------:R-:W-:Y:S02]  /*44c10*/  IMAD.MOV.U32 R45, RZ, RZ, R5 ;  /* 0x000000ffff2d7224 */ /* 0x000fe400078e0005 */
[----:B------:R-:W-:Y:S02]  /*44c20*/  IMAD.MOV.U32 R56, RZ, RZ, R6 ;  /* 0x000000ffff387224 */ /* 0x000fe400078e0006 */
[----:B------:R-:W-:Y:S02]  /*44c30*/  IMAD.MOV.U32 R57, RZ, RZ, R7 ;  /* 0x000000ffff397224 */ /* 0x000fe400078e0007 */
[-C--:B----4-:R-:W-:Y:S08]  /*44c40*/  HMMA.1688.F32.TF32 R4, R8, R60.reuse, R156 ;  /* 0x0000003c0804723c */ /* 0x090ff0000008109c */
[----:B---3--:R-:W-:Y:S01]  /*44c50*/  HMMA.1688.F32.TF32 R180, R12, R60, R180 ;  /* 0x0000003c0cb4723c */ /* 0x008fe200000810b4 */
[----:B------:R-:W-:Y:S04]  /*44c60*/  STL [R1+0x4f44], R57 ;  /* 0x004f443901007387 */ /* 0x000fe80000100800 */
[----:B------:R-:W-:Y:S04]  /*44c70*/  STL [R1+0x4f40], R56 ;  /* 0x004f403801007387 */ /* 0x000fe80000100800 */
[----:B------:R-:W-:Y:S04]  /*44c80*/  STL [R1+0x4f3c], R45 ;  /* 0x004f3c2d01007387 */ /* 0x000fe80000100800 */
[----:B------:R-:W-:Y:S04]  /*44c90*/  STL [R1+0x4f38], R44 ;  /* 0x004f382c01007387 */ /* 0x000fe80000100800 */
[----:B------:R-:W2:Y:S04]  /*44ca0*/  LDL.LU.64 R156, [R1+0x2f0] ;  /* 0x0002f000019c7983 */ /* 0x000ea80000300a00 */
[----:B------:R-:W2:Y:S04]  /*44cb0*/  LDL.LU.64 R158, [R1+0x2f8] ;  /* 0x0002f800019e7983 */ /* 0x000ea80000300a00 */
[----:B------:R1:W-:Y:S04]  /*44cc0*/  STL.64 [R1+0x3b0], R4 ;  /* 0x0003b00401007387 */ /* 0x0003e80000100a00 */
[----:B------:R3:W-:Y:S04]  /*44cd0*/  STL.64 [R1+0x3b8], R6 ;  /* 0x0003b80601007387 */ /* 0x0007e80000100a00 */
[----:B-1----:R-:W4:Y:S04]  /*44ce0*/  LDL.LU.64 R4, [R1+0x2d0] ;  /* 0x0002d00001047983 */ /* 0x002f280000300a00 */
[----:B---3--:R-:W4:Y:S04]  /*44cf0*/  LDL.LU.64 R6, [R1+0x2d8] ;  /* 0x0002d80001067983 */ /* 0x008f280000300a00 */
[----:B------:R-:W-:Y:S04]  /*44d00*/  STL.64 [R1+0xc10], R180 ;  /* 0x000c10b401007387 */ /* 0x000fe80000100a00 */
[----:B------:R1:W-:Y:S02]  /*44d10*/  STL.64 [R1+0xc18], R182 ;  /* 0x000c18b601007387 */ /* 0x0003e40000100a00 */
[-C--:B-1----:R-:W-:Y:S08]  /*44d20*/  HMMA.1688.F32.TF32 R180, R8, R64.reuse, R176 ;  /* 0x0000004008b4723c */ /* 0x082ff000000810b0 */
[----:B------:R-:W-:Y:S08]  /*44d30*/  HMMA.1688.F32.TF32 R176, R12, R64, R168 ;  /* 0x000000400cb0723c */ /* 0x000ff000000810a8 */
[C---:B------:R-:W-:Y:S08]  /*44d40*/  HMMA.1688.F32.TF32 R168, R8.reuse, R68, R164 ;  /* 0x0000004408a8723c */ /* 0x040ff000000810a4 */
[C---:B------:R-:W-:Y:S01]  /*44d50*/  HMMA.1688.F32.TF32 R164, R8.reuse, R72, R160 ;  /* 0x0000004808a4723c */ /* 0x040fe200000810a0 */
[----:B------:R-:W-:Y:S04]  /*44d60*/  STL.64 [R1+0x3a0], R180 ;  /* 0x0003a0b401007387 */ /* 0x000fe80000100a00 */
[----:B------:R-:W-:Y:S04]  /*44d70*/  STL.64 [R1+0x3a8], R182 ;  /* 0x0003a8b601007387 */ /* 0x000fe80000100a00 */
[----:B------:R-:W-:Y:S01]  /*44d80*/  STL.64 [R1+0xc30], R176 ;  /* 0x000c30b001007387 */ /* 0x000fe20000100a00 */
[C---:B------:R-:W-:Y:S03]  /*44d90*/  HMMA.1688.F32.TF32 R160, R8.reuse, R76, R152 ;  /* 0x0000004c08a0723c */ /* 0x040fe60000081098 */
[----:B------:R-:W-:Y:S04]  /*44da0*/  STL.64 [R1+0xc38], R178 ;  /* 0x000c38b201007387 */ /* 0x000fe80000100a00 */
[----:B------:R-:W-:Y:S04]  /*44db0*/  STL.64 [R1+0x390], R168 ;  /* 0x000390a801007387 */ /* 0x000fe80000100a00 */
[----:B------:R-:W-:Y:S04]  /*44dc0*/  STL.64 [R1+0x398], R170 ;  /* 0x000398aa01007387 */ /* 0x000fe80000100a00 */
[----:B------:R-:W3:Y:S04]  /*44dd0*/  LDL.LU.64 R152, [R1+0xf40] ;  /* 0x000f400001987983 */ /* 0x000ee80000300a00 */
[----:B------:R-:W-:Y:S04]  /*44de0*/  STL.64 [R1+0x380], R164 ;  /* 0x000380a401007387 */ /* 0x000fe80000100a00 */
[----:B------:R-:W-:Y:S04]  /*44df0*/  STL.64 [R1+0x388], R166 ;  /* 0x000388a601007387 */ /* 0x000fe80000100a00 */
[----:B------:R-:W3:Y:S04]  /*44e00*/  LDL.LU.64 R154, [R1+0xf48] ;  /* 0x000f4800019a7983 */ /* 0x000ee80000300a00 */
[----:B------:R-:W-:Y:S04]  /*44e10*/  STL.64 [R1+0x370], R160 ;  /* 0x000370a001007387 */ /* 0x000fe80000100a00 */
[----:B------:R1:W-:Y:S02]  /*44e20*/  STL.64 [R1+0x378], R162 ;  /* 0x000378a201007387 */ /* 0x0003e40000100a00 */
[C---:B-1----:R-:W-:Y:S02]  /*44e30*/  HMMA.1688.F32.TF32 R160, R8.reuse, R80, R148 ;  /* 0x0000005008a0723c */ /* 0x042fe40000081094 */
[----:B------:R-:W3:Y:S04]  /*44e40*/  LDL.LU.64 R148, [R1+0xf30] ;  /* 0x000f300001947983 */ /* 0x000ee80000300a00 */
[----:B------:R-:W3:Y:S11]  /*44e50*/  LDL.LU.64 R150, [R1+0xf38] ;  /* 0x000f380001967983 */ /* 0x000ef60000300a00 */
[----:B------:R-:W-:Y:S06]  /*44e60*/  @!UPT UIADD3 URZ, URZ, URZ, URZ ;  /* 0x0000003f3f3ff290 */ /* 0x000fec000fffe03f */
[----:B------:R-:W-:Y:S04]  /*44e70*/  STL.64 [R1+0x360], R160 ;  /* 0x000360a001007387 */ /* 0x000fe80000100a00 */
[----:B------:R1:W-:Y:S02]  /*44e80*/  STL.64 [R1+0x368], R162 ;  /* 0x000368a201007387 */ /* 0x0003e40000100a00 */
[C---:B-1----:R-:W-:Y:S02]  /*44e90*/  HMMA.1688.F32.TF32 R160, R8.reuse, R84, R144 ;  /* 0x0000005408a0723c */ /* 0x042fe40000081090 */
[----:B------:R-:W3:Y:S04]  /*44ea0*/  LDL.LU.64 R144, [R1+0xf20] ;  /* 0x000f200001907983 */ /* 0x000ee80000300a00 */
[----:B------:R-:W3:Y:S11]  /*44eb0*/  LDL.LU.64 R146, [R1+0xf28] ;  /* 0x000f280001927983 */ /* 0x000ef60000300a00 */
[----:B------:R-:W-:Y:S06]  /*44ec0*/  @!UPT UIADD3 URZ, URZ, URZ, URZ ;  /* 0x0000003f3f3ff290 */ /* 0x000fec000fffe03f */
[----:B------:R1:W-:Y:S04]  /*44ed0*/  STL.64 [R1+0x350], R160 ;  /* 0x000350a001007387 */ /* 0x0003e80000100a00 */
[----:B------:R1:W-:Y:S04]  /*44ee0*/  STL.64 [R1+0x358], R162 ;  /* 0x000358a201007387 */ /* 0x0003e80000100a00 */
[----:B------:R-:W3:Y:S04]  /*44ef0*/  LDL.LU.64 R164, [R1+0xf10] ;  /* 0x000f100001a47983 */ /* 0x000ee80000300a00 */
[----:B------:R-:W3:Y:S01]  /*44f00*/  LDL.LU.64 R166, [R1+0xf18] ;  /* 0x000f180001a67983 */ /* 0x000ee20000300a00 */
[C---:B--2---:R-:W-:Y:S08]  /*44f10*/  HMMA.1688.F32.TF32 R156, R8.reuse, R88, R156 ;  /* 0x00000058089c723c */ /* 0x044ff0000008109c */
[C---:B----4-:R-:W-:Y:S11]  /*44f20*/  HMMA.1688.F32.TF32 R4, R8.reuse, R92, R4 ;  /* 0x0000005c0804723c */ /* 0x050ff60000081004 */
[----:B------:R-:W-:Y:S04]  /*44f30*/  @!UPT UIADD3 URZ, URZ, URZ, URZ ;  /* 0x0000003f3f3ff290 */ /* 0x000fe8000fffe03f */
[----:B------:R2:W-:Y:S04]  /*44f40*/  STL.64 [R1+0x340], R156 ;  /* 0x0003409c01007387 */ /* 0x0005e80000100a00 */
[----:B------:R4:W-:Y:S04]  /*44f50*/  STL.64 [R1+0x348], R158 ;  /* 0x0003489e01007387 */ /* 0x0009e80000100a00 */
[----:B-1----:R-:W3:Y:S04]  /*44f60*/  LDL.LU.64 R160, [R1+0xf00] ;  /* 0x000f000001a07983 */ /* 0x002ee80000300a00 */
[----:B------:R-:W3:Y:S04]  /*44f70*/  LDL.LU.64 R162, [R1+0xf08] ;  /* 0x000f080001a27983 */ /* 0x000ee80000300a00 */
[----:B------:R-:W-:Y:S04]  /*44f80*/  STL.64 [R1+0x330], R4 ;  /* 0x0003300401007387 */ /* 0x000fe80000100a00 */
[----:B------:R-:W-:Y:S04]  /*44f90*/  STL.64 [R1+0x338], R6 ;  /* 0x0003380601007387 */ /* 0x000fe80000100a00 */
[----:B--2---:R-:W2:Y:S04]  /*44fa0*/  LDL.LU.64 R156, [R1+0xef0] ;  /* 0x000ef000019c7983 */ /* 0x004ea80000300a00 */
[----:B----4-:R-:W2:Y:S04]  /*44fb0*/  LDL.LU.64 R158, [R1+0xef8] ;  /* 0x000ef800019e7983 */ /* 0x010ea80000300a00 */
[----:B------:R-:W-:Y:S04]  /*44fc0*/  LDS R4, [R0+0x21000] ;  /* 0x0210000000047984 */ /* 0x000fe80000000800 */
[----:B------:R-:W-:Y:S04]  /*44fd0*/  LDS R6, [R0+0x21800] ;  /* 0x0218000000067984 */ /* 0x000fe80000000800 */
[----:B------:R-:W-:Y:S04]  /*44fe0*/  LDS R5, [R175+0x21000] ;  /* 0x02100000af057984 */ /* 0x000fe80000000800 */
[----:B------:R-:W1:Y:S01]  /*44ff0*/  LDS R7, [R175+0x21800] ;  /* 0x02180000af077984 */ /* 0x000e620000000800 */
[C---:B---3--:R-:W-:Y:S11]  /*45000*/  HMMA.1688.F32.TF32 R152, R8.reuse, R96, R152 ;  /* 0x000000600898723c */ /* 0x048ff60000081098 */
[----:B------:R-:W-:Y:S11]  /*45010*/  @!UPT UIADD3 URZ, URZ, URZ, URZ ;  /* 0x0000003f3f3ff290 */ /* 0x000ff6000fffe03f */
[----:B------:R-:W-:Y:S01]  /*45020*/  @!UPT UIADD3 URZ, URZ, URZ, URZ ;  /* 0x0000003f3f3ff290 */ /* 0x000fe2000fffe03f */
[----:B------:R3:W-:Y:S04]  /*45030*/  STL.64 [R1+0x320], R152 ;  /* 0x0003209801007387 */ /* 0x0007e80000100a00 */
[----:B------:R4:W-:Y:S01]  /*45040*/  STL.64 [R1+0x328], R154 ;  /* 0x0003289a01007387 */ /* 0x0009e20000100a00 */
[C---:B------:R-:W-:Y:S03]  /*45050*/  HMMA.1688.F32.TF32 R148, R8.reuse, R100, R148 ;  /* 0x000000640894723c */ /* 0x040fe60000081094 */
[----:B---3--:R-:W3:Y:S04]  /*45060*/  LDL.LU.64 R152, [R1+0xee0] ;  /* 0x000ee00001987983 */ /* 0x008ee80000300a00 */
[----:B----4-:R-:W3:Y:S11]  /*45070*/  LDL.LU.64 R154, [R1+0xee8] ;  /* 0x000ee800019a7983 */ /* 0x010ef60000300a00 */
[----:B------:R-:W-:Y:S05]  /*45080*/  @!UPT UIADD3 URZ, URZ, URZ, URZ ;  /* 0x0000003f3f3ff290 */ /* 0x000fea000fffe03f */
[----:B------:R4:W-:Y:S04]  /*45090*/  STL.64 [R1+0x310], R148 ;  /* 0x0003109401007387 */ /* 0x0009e80000100a00 */
[----:B------:R1:W-:Y:S04]  /*450a0*/  STL.64 [R1+0x318], R150 ;  /* 0x0003189601007387 */ /* 0x0003e80000100a00 */
[----:B----4-:R-:W4:Y:S04]  /*450b0*/  LDL.LU.64 R148, [R1+0xed0] ;  /* 0x000ed00001947983 */ /* 0x010f280000300a00 */
[----:B-1----:R-:W4:Y:S01]  /*450c0*/  LDL.LU.64 R150, [R1+0xed8] ;  /* 0x000ed80001967983 */ /* 0x002f220000300a00 */
[C---:B------:R-:W-:Y:S11]  /*450d0*/  HMMA.1688.F32.TF32 R144, R8.reuse, R104, R144 ;  /* 0x000000680890723c */ /* 0x040ff60000081090 */
[----:B------:R-:W-:Y:S11]  /*450e0*/  @!UPT UIADD3 URZ, URZ, URZ, URZ ;  /* 0x0000003f3f3ff290 */ /* 0x000ff6000fffe03f */
[----:B------:R-:W-:Y:S01]  /*450f0*/  @!UPT UIADD3 URZ, URZ, URZ, URZ ;  /* 0x0000003f3f3ff290 */ /* 0x000fe2000fffe03f */
[----:B------:R1:W-:Y:S04]  /*45100*/  STL.64 [R1+0x300], R144 ;  /* 0x0003009001007387 */ /* 0x0003e80000100a00 */
[----:B------:R1:W-:Y:S04]  /*45110*/  STL.64 [R1+0x308], R146 ;  /* 0x0003089201007387 */ /* 0x0003e80000100a00 */
[----:B-1----:R-:W4:Y:S04]  /*45120*/  LDL.LU.64 R144, [R1+0xec0] ;  /* 0x000ec00001907983 */ /* 0x002f280000300a00 */
[----:B------:R-:W4:Y:S01]  /*45130*/  LDL.LU.64 R146, [R1+0xec8] ;  /* 0x000ec80001927983 */ /* 0x000f220000300a00 */
[C---:B------:R-:W-:Y:S11]  /*45140*/  HMMA.1688.F32.TF32 R164, R8.reuse, R108, R164 ;  /* 0x0000006c08a4723c */ /* 0x040ff600000810a4 */
[----:B------:R-:W-:Y:S11]  /*45150*/  @!UPT UIADD3 URZ, URZ, URZ, URZ ;  /* 0x0000003f3f3ff290 */ /* 0x000ff6000fffe03f */
[----:B------:R-:W-:Y:S02]  /*45160*/  @!UPT UIADD3 URZ, URZ, URZ, URZ ;  /* 0x0000003f3f3ff290 */ /* 0x000fe4000fffe03f */
[----:B------:R-:W-:Y:S02]  /*45170*/  IMAD.MOV.U32 R44, RZ, RZ, R167 ;  /* 0x000000ffff2c7224 */ /* 0x000fe400078e00a7 */
[----:B------:R-:W-:Y:S01]  /*45180*/  IMAD.MOV.U32 R45, RZ, RZ, R166 ;  /* 0x000000ffff2d7224 */ /* 0x000fe200078e00a6 */
[----:B------:R-:W-:Y:S01]  /*45190*/  MOV R57, R164 ;  /* 0x000000a400397202 */ /* 0x000fe20000000f00 */
[----:B------:R-:W-:Y:S01]  /*451a0*/  IMAD.MOV.U32 R56, RZ, RZ, R165 ;  /* 0x000000ffff387224 */ /* 0x000fe200078e00a5 */
[----:B------:R1:W-:Y:S04]  /*451b0*/  STL [R1+0x4f54], R44 ;  /* 0x004f542c01007387 */ /* 0x0003e80000100800 */
[----:B------:R1:W-:Y:S04]  /*451c0*/  STL [R1+0x4f50], R45 ;  /* 0x004f502d01007387 */ /* 0x0003e80000100800 */
[----:B------:R1:W-:Y:S04]  /*451d0*/  STL [R1+0x4f4c], R56 ;  /* 0x004f4c3801007387 */ /* 0x0003e80000100800 */
[----:B------:R1:W-:Y:S01]  /*451e0*/  STL [R1+0x4f48], R57 ;  /* 0x004f483901007387 */ /* 0x0003e20000100800 */
[C---:B------:R-:W-:Y:S08]  /*451f0*/  HMMA.1688.F32.TF32 R160, R8.reuse, R112, R160 ;  /* 0x0000007008a0723c */ /* 0x040ff000000810a0 */
[----:B--2---:R-:W-:Y:S11]  /*45200*/  HMMA.1688.F32.TF32 R156, R8, R116, R156 ;  /* 0x00000074089c723c */ /* 0x004ff6000008109c */
[----:B------:R-:W-:Y:S04]  /*45210*/  @!UPT UIADD3 URZ, URZ, URZ, URZ ;  /* 0x0000003f3f3ff290 */ /* 0x000fe8000fffe03f */
[----:B------:R-:W-:Y:S04]  /*45220*/  STL.64 [R1+0x2e0], R160 ;  /* 0x0002e0a001007387 */ /* 0x000fe80000100a00 */
[----:B------:R-:W-:Y:S05]  /*45230*/  STL.64 [R1+0x2e8], R162 ;  /* 0x0002e8a201007387 */ /* 0x000fea0000100a00 */
[----:B-1----:R-:W-:Y:S01]  /*45240*/  MOV R44, R156 ;  /* 0x0000009c002c7202 */ /* 0x002fe20000000f00 */
[----:B------:R-:W-:-:S02]  /*45250*/  IMAD.MOV.U32 R45, RZ, RZ, R157 ;  /* 0x000000ffff2d7224 */ /* 0x000fc400078e009d */
[----:B------:R-:W-:Y:S01]  /*45260*/  IMAD.MOV.U32 R56, RZ, RZ, R158 ;  /* 0x000000ffff387224 */ /* 0x000fe200078e009e */
[----:B------:R-:W2:Y:S01]  /*45270*/  LDL.LU.64 R156, [R1+0xe40] ;  /* 0x000e4000019c7983 */ /* 0x000ea20000300a00 */
[----:B------:R-:W-:-:S03]  /*45280*/  IMAD.MOV.U32 R57, RZ, RZ, R159 ;  /* 0x000000ffff397224 */ /* 0x000fc600078e009f */
[----:B------:R-:W2:Y:S01]  /*45290*/  LDL.LU.64 R158, [R1+0xe48] ;  /* 0x000e4800019e7983 */ /* 0x000ea20000300a00 */
[C---:B---3--:R-:W-:Y:S11]  /*452a0*/  HMMA.1688.F32.TF32 R152, R8.reuse, R120, R152 ;  /* 0x000000780898723c */ /* 0x048ff60000081098 */
[----:B------:R-:W-:Y:S11]  /*452b0*/  @!UPT UIADD3 URZ, URZ, URZ, URZ ;  /* 0x0000003f3f3ff290 */ /* 0x000ff6000fffe03f */
[----:B------:R-:W-:Y:S01]  /*452c0*/  @!UPT UIADD3 URZ, URZ, URZ, URZ ;  /* 0x0000003f3f3ff290 */ /* 0x000fe2000fffe03f */
[----:B------:R1:W-:Y:S04]  /*452d0*/  STL.64 [R1+0x2c0], R152 ;  /* 0x0002c09801007387 */ /* 0x0003e80000100a00 */
[----:B------:R3:W-:Y:S01]  /*452e0*/  STL.64 [R1+0x2c8], R154 ;  /* 0x0002c89a01007387 */ /* 0x0007e20000100a00 */
[----:B----4-:R-:W-:Y:S03]  /*452f0*/  HMMA.1688.F32.TF32 R148, R8, R124, R148 ;  /* 0x0000007c0894723c */ /* 0x010fe60000081094 */
[----:B-1----:R-:W4:Y:S04]  /*45300*/  LDL.LU.64 R152, [R1+0xe30] ;  /* 0x000e300001987983 */ /* 0x002f280000300a00 */
[----:B---3--:R-:W4:Y:S04]  /*45310*/  LDL.LU.64 R154, [R1+0xe38] ;  /* 0x000e3800019a7983 */ /* 0x008f280000300a00 */
[----:B------:R-:W3:Y:S04]  /*45320*/  LDL.LU.64 R184, [R1+0xe10] ;  /* 0x000e100001b87983 */ /* 0x000ee80000300a00 */
[----:B------:R-:W3:Y:S09]  /*45330*/  LDL.LU.64 R186, [R1+0xe18] ;  /* 0x000e180001ba7983 */ /* 0x000ef20000300a00 */
[----:B------:R-:W-:Y:S01]  /*45340*/  MOV R32, R148 ;  /* 0x0000009400207202 */ /* 0x000fe20000000f00 */
[----:B------:R-:W-:-:S02]  /*45350*/  IMAD.MOV.U32 R33, RZ, RZ, R149 ;  /* 0x000000ffff217224 */ /* 0x000fc400078e0095 */
[----:B------:R-:W-:Y:S01]  /*45360*/  IMAD.MOV.U32 R36, RZ, RZ, R150 ;  /* 0x000000ffff247224 */ /* 0x000fe200078e0096 */
[----:B------:R-:W3:Y:S01]  /*45370*/  LDL.LU.64 R148, [R1+0xc20] ;  /* 0x000c200001947983 */ /* 0x000ee20000300a00 */
[----:B------:R-:W-:-:S03]  /*45380*/  IMAD.MOV.U32 R37, RZ, RZ, R151 ;  /* 0x000000ffff257224 */ /* 0x000fc600078e0097 */
[----:B------:R-:W3:Y:S04]  /*45390*/  LDL.LU.64 R150, [R1+0xc28] ;  /* 0x000c280001967983 */ /* 0x000ee80000300a00 */
[----:B------:R-:W3:Y:S04]  /*453a0*/  LDL.LU.64 R180, [R1+0xc40] ;  /* 0x000c400001b47983 */ /* 0x000ee80000300a00 */
[----:B------:R-:W3:Y:S01]  /*453b0*/  LDL.LU.64 R182, [R1+0xc48] ;  /* 0x000c480001b67983 */ /* 0x000ee20000300a00 */
[----:B------:R-:W-:Y:S03]  /*453c0*/  HMMA.1688.F32.TF32 R144, R8, R128, R144 ;  /* 0x000000800890723c */ /* 0x000fe60000081090 */
[----:B------:R-:W3:Y:S04]  /*453d0*/  LDL.LU.64 R176, [R1+0xc50] ;  /* 0x000c500001b07983 */ /* 0x000ee80000300a00 */
[----:B------:R-:W3:Y:S04]  /*453e0*/  LDL.LU.64 R178, [R1+0xc58] ;  /* 0x000c580001b27983 */ /* 0x000ee80000300a00 */
[----:B------:R-:W3:Y:S04]  /*453f0*/  LDL.LU.64 R168, [R1+0xc70] ;  /* 0x000c700001a87983 */ /* 0x000ee80000300a00 */
[----:B------:R-:W3:Y:S04]  /*45400*/  LDL.LU.64 R170, [R1+0xc78] ;  /* 0x000c780001aa7983 */ /* 0x000ee80000300a00 */
[----:B------:R-:W3:Y:S04]  /*45410*/  LDL.LU.64 R164, [R1+0xc80] ;  /* 0x000c800001a47983 */ /* 0x000ee80000300a00 */
[----:B------:R-:W3:Y:S01]  /*45420*/  LDL.LU.64 R166, [R1+0xc88] ;  /* 0x000c880001a67983 */ /* 0x000ee20000300a00 */
        /* <DEDUP_REMOVED lines=8> */
[----:B--2---:R-:W-:Y:S11]  /*454b0*/  HMMA.1688.F32.TF32 R156, R8, R132, R156 ;  /* 0x00000084089c723c */ /* 0x004ff6000008109c */
[----:B------:R-:W-:Y:S11]  /*454c0*/  @!UPT UIADD3 URZ, URZ, URZ, URZ ;  /* 0x0000003f3f3ff290 */ /* 0x000ff6000fffe03f */
[----:B------:R-:W-:Y:S02]  /*454d0*/  @!UPT UIADD3 URZ, URZ, URZ, URZ ;  /* 0x0000003f3f3ff290 */ /* 0x000fe4000fffe03f */
[----:B------:R-:W-:Y:S01]  /*454e0*/  MOV R24, R156 ;  /* 0x0000009c00187202 */ /* 0x000fe20000000f00 */
[----:B------:R-:W-:Y:S02]  /*454f0*/  IMAD.MOV.U32 R25, RZ, RZ, R157 ;  /* 0x000000ffff197224 */ /* 0x000fe400078e009d */
[----:B------:R-:W-:Y:S01]  /*45500*/  IMAD.MOV.U32 R20, RZ, RZ, R158 ;  /* 0x000000ffff147224 */ /* 0x000fe200078e009e */
[----:B------:R-:W2:Y:S01]  /*45510*/  LDL.LU.64 R156, [R1+0xcc0] ;  /* 0x000cc000019c7983 */ /* 0x000ea20000300a00 */
[----:B------:R-:W-:-:S03]  /*45520*/  IMAD.MOV.U32 R21, RZ, RZ, R159 ;  /* 0x000000ffff157224 */ /* 0x000fc600078e009f */
[----:B------:R-:W2:Y:S01]  /*45530*/  LDL.LU.64 R158, [R1+0xcc8] ;  /* 0x000cc800019e7983 */ /* 0x000ea20000300a00 */
[C---:B----4-:R-:W-:Y:S08]  /*45540*/  HMMA.1688.F32.TF32 R152, R8.reuse, R136, R152 ;  /* 0x000000880898723c */ /* 0x050ff00000081098 */
[----:B---3--:R-:W-:Y:S11]  /*45550*/  HMMA.1688.F32.TF32 R8, R8, R140, R184 ;  /* 0x0000008c0808723c */ /* 0x008ff600000810b8 */
[----:B------:R-:W-:Y:S11]  /*45560*/  @!UPT UIADD3 URZ, URZ, URZ, URZ ;  /* 0x0000003f3f3ff290 */ /* 0x000ff6000fffe03f */
[----:B------:R-:W-:Y:S02]  /*45570*/  @!UPT UIADD3 URZ, URZ, URZ, URZ ;  /* 0x0000003f3f3ff290 */ /* 0x000fe4000fffe03f */
[----:B------:R-:W-:Y:S01]  /*45580*/  MOV R16, R8 ;  /* 0x0000000800107202 */ /* 0x000fe20000000f00 */
[----:B------:R-:W-:Y:S02]  /*45590*/  IMAD.MOV.U32 R17, RZ, RZ, R9 ;  /* 0x000000ffff117224 */ /* 0x000fe400078e0009 */
[----:B------:R-:W-:Y:S02]  /*455a0*/  IMAD.MOV.U32 R52, RZ, RZ, R10 ;  /* 0x000000ffff347224 */ /* 0x000fe400078e000a */
[----:B------:R-:W-:Y:S02]  /*455b0*/  IMAD.MOV.U32 R53, RZ, RZ, R11 ;  /* 0x000000ffff357224 */ /* 0x000fe400078e000b */
[----:B------:R-:W-:Y:S01]  /*455c0*/  HMMA.1688.F32.TF32 R8, R12, R68, R148 ;  /* 0x000000440c08723c */ /* 0x000fe20000081094 */
[----:B------:R-:W-:Y:S01]  /*455d0*/  MOV R40, R152 ;  /* 0x0000009800287202 */ /* 0x000fe20000000f00 */
[----:B------:R-:W-:Y:S02]  /*455e0*/  IMAD.MOV.U32 R41, RZ, RZ, R153 ;  /* 0x000000ffff297224 */ /* 0x000fe400078e0099 */
[----:B------:R-:W-:Y:S01]  /*455f0*/  IMAD.MOV.U32 R0, RZ, RZ, R154 ;  /* 0x000000ffff007224 */ /* 0x000fe200078e009a */
[----:B------:R-:W3:Y:S01]  /*45600*/  LDL.LU.64 R152, [R1+0xcf0] ;  /* 0x000cf00001987983 */ /* 0x000ee20000300a00 */
[----:B------:R-:W-:-:S03]  /*45610*/  IMAD.MOV.U32 R2, RZ, RZ, R155 ;  /* 0x000000ffff027224 */ /* 0x000fc600078e009b */
[----:B------:R-:W3:Y:S01]  /*45620*/  LDL.LU.64 R154, [R1+0xcf8] ;  /* 0x000cf800019a7983 */ /* 0x000ee20000300a00 */
[C---:B------:R-:W-:Y:S03]  /*45630*/  HMMA.1688.F32.TF32 R180, R12.reuse, R72, R180 ;  /* 0x000000480cb4723c */ /* 0x040fe600000810b4 */
[----:B------:R-:W4:Y:S04]  /*45640*/  LDL.LU.64 R148, [R1+0xd00] ;  /* 0x000d000001947983 */ /* 0x000f280000300a00 */
[----:B------:R-:W4:Y:S06]  /*45650*/  LDL.LU.64 R150, [R1+0xd08] ;  /* 0x000d080001967983 */ /* 0x000f2c0000300a00 */
[----:B------:R-:W-:Y:S04]  /*45660*/  STL.64 [R1+0xc20], R8 ;  /* 0x000c200801007387 */ /* 0x000fe80000100a00 */
[----:B------:R1:W-:Y:S01]  /*45670*/  STL.64 [R1+0xc28], R10 ;  /* 0x000c280a01007387 */ /* 0x0003e20000100a00 */
[C---:B------:R-:W-:Y:S03]  /*45680*/  HMMA.1688.F32.TF32 R168, R12.reuse, R80, R168 ;  /* 0x000000500ca8723c */ /* 0x040fe600000810a8 */
[----:B------:R-:W4:Y:S05]  /*45690*/  LDL R68, [R1+0x16e4] ;  /* 0x0016e40001447983 */ /* 0x000f2a0000100800 */
[C---:B-1----:R-:W-:Y:S01]  /*456a0*/  HMMA.1688.F32.TF32 R8, R12.reuse, R76, R176 ;  /* 0x0000004c0c08723c */ /* 0x042fe200000810b0 */
[----:B------:R-:W-:Y:S07]  /*456b0*/  STL.64 [R1+0xc40], R180 ;  /* 0x000c40b401007387 */ /* 0x000fee0000100a00 */
[C---:B------:R-:W-:Y:S01]  /*456c0*/  HMMA.1688.F32.TF32 R164, R12.reuse, R84, R164 ;  /* 0x000000540ca4723c */ /* 0x040fe200000810a4 */
[----:B------:R-:W-:Y:S11]  /*456d0*/  STL.64 [R1+0xc48], R182 ;  /* 0x000c48b601007387 */ /* 0x000ff60000100a00 */
[----:B------:R-:W-:Y:S03]  /*456e0*/  @!UPT UIADD3 URZ, URZ, URZ, URZ ;  /* 0x0000003f3f3ff290 */ /* 0x000fe6000fffe03f */
[----:B------:R-:W-:Y:S04]  /*456f0*/  STL.64 [R1+0xc50], R8 ;  /* 0x000c500801007387 */ /* 0x000fe80000100a00 */
[----:B------:R1:W-:Y:S02]  /*45700*/  STL.64 [R1+0xc58], R10 ;  /* 0x000c580a01007387 */ /* 0x0003e40000100a00 */
[C---:B-1----:R-:W-:Y:S02]  /*45710*/  HMMA.1688.F32.TF32 R8, R12.reuse, R88, R144 ;  /* 0x000000580c08723c */ /* 0x042fe40000081090 */
[----:B------:R-:W-:Y:S04]  /*45720*/  STL.64 [R1+0xc70], R168 ;  /* 0x000c70a801007387 */ /* 0x000fe80000100a00 */
[----:B------:R-:W-:Y:S04]  /*45730*/  STL.64 [R1+0xc78], R170 ;  /* 0x000c78aa01007387 */ /* 0x000fe80000100a00 */
[----:B------:R-:W4:Y:S04]  /*45740*/  LDL.LU.64 R144, [R1+0xd10] ;  /* 0x000d100001907983 */ /* 0x000f280000300a00 */
[----:B------:R-:W-:Y:S04]  /*45750*/  STL.64 [R1+0xc80], R164 ;  /* 0x000c80a401007387 */ /* 0x000fe80000100a00 */
[----:B------:R-:W-:Y:S04]  /*45760*/  STL.64 [R1+0xc88], R166 ;  /* 0x000c88a601007387 */ /* 0x000fe80000100a00 */
[----:B------:R-:W4:Y:S04]  /*45770*/  LDL.LU.64 R146, [R1+0xd18] ;  /* 0x000d180001927983 */ /* 0x000f280000300a00 */
[----:B------:R1:W-:Y:S04]  /*45780*/  STL.64 [R1+0xca0], R8 ;  /* 0x000ca00801007387 */ /* 0x0003e80000100a00 */
[----:B------:R1:W-:Y:S04]  /*45790*/  STL.64 [R1+0xca8], R10 ;  /* 0x000ca80a01007387 */ /* 0x0003e80000100a00 */
[----:B-1----:R-:W4:Y:S04]  /*457a0*/  LDL.LU.64 R8, [R1+0xd20] ;  /* 0x000d200001087983 */ /* 0x002f280000300a00 */
[----:B------:R-:W4:Y:S01]  /*457b0*/  LDL.LU.64 R10, [R1+0xd28] ;  /* 0x000d2800010a7983 */ /* 0x000f220000300a00 */
[C---:B------:R-:W-:Y:S11]  /*457c0*/  HMMA.1688.F32.TF32 R160, R12.reuse, R92, R160 ;  /* 0x0000005c0ca0723c */ /* 0x040ff600000810a0 */
[----:B------:R-:W-:Y:S11]  /*457d0*/  @!UPT UIADD3 URZ, URZ, URZ, URZ ;  /* 0x0000003f3f3ff290 */ /* 0x000ff6000fffe03f */
[----:B------:R-:W-:Y:S01]  /*457e0*/  @!UPT UIADD3 URZ, URZ, URZ, URZ ;  /* 0x0000003f3f3ff290 */ /* 0x000fe2000fffe03f */
[----:B------:R1:W-:Y:S04]  /*457f0*/  STL.64 [R1+0xcb0], R160 ;  /* 0x000cb0a001007387 */ /* 0x0003e80000100a00 */
[----:B------:R1:W-:Y:S04]  /*45800*/  STL.64 [R1+0xcb8], R162 ;  /* 0x000cb8a201007387 */ /* 0x0003e80000100a00 */
[----:B------:R-:W4:Y:S01]  /*45810*/  LDL.LU.64 R164, [R1+0xd40] ;  /* 0x000d400001a47983 */ /* 0x000f220000300a00 */
[C---:B--2---:R-:W-:Y:S11]  /*45820*/  HMMA.1688.F32.TF32 R156, R12.reuse, R96, R156 ;  /* 0x000000600c9c723c */ /* 0x044ff6000008109c */
[----:B------:R-:W-:Y:S11]  /*45830*/  @!UPT UIADD3 URZ, URZ, URZ, URZ ;  /* 0x0000003f3f3ff290 */ /* 0x000ff6000fffe03f */
[----:B------:R-:W-:Y:S01]  /*45840*/  @!UPT UIADD3 URZ, URZ, URZ, URZ ;  /* 0x0000003f3f3ff290 */ /* 0x000fe2000fffe03f */
[----:B------:R2:W-:Y:S04]  /*45850*/  STL.64 [R1+0xcc0], R156 ;  /* 0x000cc09c01007387 */ /* 0x0005e80000100a00 */
[----:B------:R1:W-:Y:S04]  /*45860*/  STL.64 [R1+0xcc8], R158 ;  /* 0x000cc89e01007387 */ /* 0x0003e80000100a00 */
[----:B------:R-:W4:Y:S01]  /*45870*/  LDL.LU.64 R166, [R1+0xd48] ;  /* 0x000d480001a67983 */ /* 0x000f220000300a00 */
[C---:B---3--:R-:W-:Y:S08]  /*45880*/  HMMA.1688.F32.TF32 R152, R12.reuse, R100, R152 ;  /* 0x000000640c98723c */ /* 0x048ff00000081098 */
[C---:B----4-:R-:W-:Y:S11]  /*45890*/  HMMA.1688.F32.TF32 R148, R12.reuse, R104, R148 ;  /* 0x000000680c94723c */ /* 0x050ff60000081094 */
[----:B------:R-:W-:Y:S04]  /*458a0*/  @!UPT UIADD3 URZ, URZ, URZ, URZ ;  /* 0x0000003f3f3ff290 */ /* 0x000fe8000fffe03f */
[----:B------:R3:W-:Y:S04]  /*458b0*/  STL.64 [R1+0xcf0], R152 ;  /* 0x000cf09801007387 */ /* 0x0007e80000100a00 */
[----:B------:R2:W-:Y:S04]  /*458c0*/  STL.64 [R1+0xcf8], R154 ;  /* 0x000cf89a01007387 */ /* 0x0005e80000100a00 */
[----:B-1----:R-:W4:Y:S04]  /*458d0*/  LDL.LU.64 R160, [R1+0xd60] ;  /* 0x000d600001a07983 */ /* 0x002f280000300a00 */
[----:B------:R-:W4:Y:S04]  /*458e0*/  LDL.LU.64 R162, [R1+0xd68] ;  /* 0x000d680001a27983 */ /* 0x000f280000300a00 */
[----:B--2---:R-:W2:Y:S04]  /*458f0*/  LDL.LU.64 R156, [R1+0xd70] ;  /* 0x000d7000019c7983 */ /* 0x004ea80000300a00 */
[----:B------:R-:W2:Y:S04]  /*45900*/  LDL.LU.64 R158, [R1+0xd78] ;  /* 0x000d7800019e7983 */ /* 0x000ea80000300a00 */
[----:B------:R1:W-:Y:S04]  /*45910*/  STL.64 [R1+0xd00], R148 ;  /* 0x000d009401007387 */ /* 0x0003e80000100a00 */
[----:B------:R1:W-:Y:S04]  /*45920*/  STL.64 [R1+0xd08], R150 ;  /* 0x000d089601007387 */ /* 0x0003e80000100a00 */
[----:B------:R-:W2:Y:S04]  /*45930*/  LDL.LU R248, [R1+0x7c0] ;  /* 0x0007c00001f87983 */ /* 0x000ea80000300800 */
[----:B------:R-:W2:Y:S04]  /*45940*/  LDL.LU R249, [R1+0x7c4] ;  /* 0x0007c40001f97983 */ /* 0x000ea80000300800 */
[----:B------:R-:W2:Y:S04]  /*45950*/  LDL.LU R250, [R1+0x7c8] ;  /* 0x0007c80001fa7983 */ /* 0x000ea80000300800 */
[----:B------:R-:W2:Y:S04]  /*45960*/  LDL.LU R251, [R1+0x7cc] ;  /* 0x0007cc0001fb7983 */ /* 0x000ea80000300800 */
[----:B---3--:R-:W3:Y:S04]  /*45970*/  LDL.LU.64 R152, [R1+0xd80] ;  /* 0x000d800001987983 */ /* 0x008ee80000300a00 */
[----:B------:R-:W3:Y:S01]  /*45980*/  LDL.LU.64 R154, [R1+0xd88] ;  /* 0x000d8800019a7983 */ /* 0x000ee20000300a00 */
[C---:B------:R-:W-:Y:S08]  /*45990*/  HMMA.1688.F32.TF32 R144, R12.reuse, R108, R144 ;  /* 0x0000006c0c90723c */ /* 0x040ff00000081090 */
[C---:B------:R-:W-:Y:S11]  /*459a0*/  HMMA.1688.F32.TF32 R8, R12.reuse, R112, R8 ;  /* 0x000000700c08723c */ /* 0x040ff60000081008 */
[----:B------:R-:W-:Y:S04]  /*459b0*/  @!UPT UIADD3 URZ, URZ, URZ, URZ ;  /* 0x0000003f3f3ff290 */ /* 0x000fe8000fffe03f */
[----:B------:R1:W-:Y:S04]  /*459c0*/  STL.64 [R1+0xd10], R144 ;  /* 0x000d109001007387 */ /* 0x0003e80000100a00 */
[----:B------:R1:W-:Y:S04]  /*459d0*/  STL.64 [R1+0xd18], R146 ;  /* 0x000d189201007387 */ /* 0x0003e80000100a00 */
[----:B-1----:R-:W3:Y:S04]  /*459e0*/  LDL.LU.64 R148, [R1+0xda0] ;  /* 0x000da00001947983 */ /* 0x002ee80000300a00 */
[----:B------:R-:W3:Y:S04]  /*459f0*/  LDL.LU.64 R150, [R1+0xda8] ;  /* 0x000da80001967983 */ /* 0x000ee80000300a00 */
[----:B------:R1:W-:Y:S04]  /*45a00*/  STL.64 [R1+0xd20], R8 ;  /* 0x000d200801007387 */ /* 0x0003e80000100a00 */
[----:B------:R1:W-:Y:S04]  /*45a10*/  STL.64 [R1+0xd28], R10 ;  /* 0x000d280a01007387 */ /* 0x0003e80000100a00 */
[----:B------:R-:W3:Y:S04]  /*45a20*/  LDL.LU.64 R144, [R1+0xdd0] ;  /* 0x000dd00001907983 */ /* 0x000ee80000300a00 */
[----:B------:R-:W3:Y:S04]  /*45a30*/  LDL.LU.64 R146, [R1+0xdd8] ;  /* 0x000dd80001927983 */ /* 0x000ee80000300a00 */
[----:B-1----:R-:W3:Y:S04]  /*45a40*/  LDL.LU.64 R8, [R1+0xdc0] ;  /* 0x000dc00001087983 */ /* 0x002ee80000300a00 */
[----:B------:R-:W3:Y:S01]  /*45a50*/  LDL.LU.64 R10, [R1+0xdc8] ;  /* 0x000dc800010a7983 */ /* 0x000ee20000300a00 */
[C---:B------:R-:W-:Y:S11]  /*45a60*/  HMMA.1688.F32.TF32 R164, R12.reuse, R116, R164 ;  /* 0x000000740ca4723c */ /* 0x040ff600000810a4 */
[----:B------:R-:W-:Y:S11]  /*45a70*/  @!UPT UIADD3 URZ, URZ, URZ, URZ ;  /* 0x0000003f3f3ff290 */ /* 0x000ff6000fffe03f */
[----:B------:R-:W-:Y:S02]  /*45a80*/  @!UPT UIADD3 URZ, URZ, URZ, URZ ;  /* 0x0000003f3f3ff290 */ /* 0x000fe4000fffe03f */
[----:B------:R-:W-:Y:S01]  /*45a90*/  IMAD.MOV.U32 R252, RZ, RZ, R167 ;  /* 0x000000fffffc7224 */ /* 0x000fe200078e00a7 */
[----:B------:R-:W-:Y:S01]  /*45aa0*/  MOV R96, R164 ;  /* 0x000000a400607202 */ /* 0x000fe20000000f00 */
[----:B------:R-:W-:Y:S01]  /*45ab0*/  IMAD.MOV.U32 R97, RZ, RZ, R165 ;  /* 0x000000ffff617224 */ /* 0x000fe200078e00a5 */
[----:B------:R-:W-:Y:S04]  /*45ac0*/  STL [R1+0xd48], R166 ;  /* 0x000d48a601007387 */ /* 0x000fe80000100800 */
[----:B------:R-:W-:Y:S04]  /*45ad0*/  STL [R1+0x4d10], R252 ;  /* 0x004d10fc01007387 */ /* 0x000fe80000100800 */
[----:B------:R1:W-:Y:S04]  /*45ae0*/  STL [R1+0x4d0c], R97 ;  /* 0x004d0c6101007387 */ /* 0x0003e80000100800 */
[----:B------:R-:W-:Y:S01]  /*45af0*/  STL [R1+0x4d08], R96 ;  /* 0x004d086001007387 */ /* 0x000fe20000100800 */
[C---:B----4-:R-:W-:Y:S08]  /*45b00*/  HMMA.1688.F32.TF32 R160, R12.reuse, R120, R160 ;  /* 0x000000780ca0723c */ /* 0x050ff000000810a0 */
[C---:B--2---:R-:W-:Y:S11]  /*45b10*/  HMMA.1688.F32.TF32 R156, R12.reuse, R124, R156 ;  /* 0x0000007c0c9c723c */ /* 0x044ff6000008109c */
[----:B------:R-:W-:Y:S04]  /*45b20*/  @!UPT UIADD3 URZ, URZ, URZ, URZ ;  /* 0x0000003f3f3ff290 */ /* 0x000fe8000fffe03f */
[----:B------:R-:W-:Y:S01]  /*45b30*/  STL.64 [R1+0xd60], R160 ;  /* 0x000d60a001007387 */ /* 0x000fe20000100a00 */
[C---:B---3--:R-:W-:Y:S08]  /*45b40*/  HMMA.1688.F32.TF32 R152, R12.reuse, R128, R152 ;  /* 0x000000800c98723c */ /* 0x048ff00000081098 */
[----:B------:R-:W-:Y:S01]  /*45b50*/  MOV R101, R157 ;  /* 0x0000009d00657202 */ /* 0x000fe20000000f00 */
[----:B------:R-:W-:Y:S01]  /*45b60*/  IMAD.MOV.U32 R100, RZ, RZ, R156 ;  /* 0x000000ffff647224 */ /* 0x000fe200078e009c */
[----:B------:R-:W-:Y:S04]  /*45b70*/  STL.64 [R1+0xd68], R162 ;  /* 0x000d68a201007387 */ /* 0x000fe80000100a00 */
[----:B------:R-:W-:Y:S04]  /*45b80*/  STL.64 [R1+0xd78], R158 ;  /* 0x000d789e01007387 */ /* 0x000fe80000100a00 */
[----:B------:R-:W-:Y:S04]  /*45b90*/  STL [R1+0x4d18], R101 ;  /* 0x004d186501007387 */ /* 0x000fe80000100800 */
[----:B------:R2:W-:Y:S04]  /*45ba0*/  STL [R1+0x4d14], R100 ;  /* 0x004d146401007387 */ /* 0x0005e80000100800 */
[----:B------:R-:W-:Y:S01]  /*45bb0*/  STL.64 [R1+0xd80], R152 ;  /* 0x000d809801007387 */ /* 0x000fe20000100a00 */
[C---:B------:R-:W-:Y:S03]  /*45bc0*/  HMMA.1688.F32.TF32 R148, R12.reuse, R132, R148 ;  /* 0x000000840c94723c */ /* 0x040fe60000081094 */
[----:B------:R-:W-:Y:S05]  /*45bd0*/  STL.64 [R1+0xd88], R154 ;  /* 0x000d889a01007387 */ /* 0x000fea0000100a00 */
[----:B------:R-:W-:Y:S11]  /*45be0*/  HMMA.1688.F32.TF32 R144, R12, R136, R144 ;  /* 0x000000880c90723c */ /* 0x000ff60000081090 */
[----:B------:R-:W-:Y:S05]  /*45bf0*/  @!UPT UIADD3 URZ, URZ, URZ, URZ ;  /* 0x0000003f3f3ff290 */ /* 0x000fea000fffe03f */
[----:B-1----:R-:W-:Y:S02]  /*45c00*/  IMAD.MOV.U32 R97, RZ, RZ, R150 ;  /* 0x000000ffff617224 */ /* 0x002fe400078e0096 */
[----:B------:R-:W-:Y:S02]  /*45c10*/  IMAD.MOV.U32 R252, RZ, RZ, R149 ;  /* 0x000000fffffc7224 */ /* 0x000fe400078e0095 */
[----:B--2---:R-:W-:Y:S01]  /*45c20*/  IMAD.MOV.U32 R100, RZ, RZ, R148 ;  /* 0x000000ffff647224 */ /* 0x004fe200078e0094 */
[----:B------:R1:W-:Y:S01]  /*45c30*/  STL [R1+0x4d24], R97 ;  /* 0x004d246101007387 */ /* 0x0003e20000100800 */
[----:B------:R-:W-:-:S03]  /*45c40*/  IMAD.MOV.U32 R148, RZ, RZ, R22 ;  /* 0x000000ffff947224 */ /* 0x000fc600078e0016 */
[----:B------:R2:W-:Y:S01]  /*45c50*/  STL [R1+0x4d20], R252 ;  /* 0x004d20fc01007387 */ /* 0x0005e20000100800 */
[----:B------:R-:W-:-:S03]  /*45c60*/  IMAD.MOV.U32 R149, RZ, RZ, R38 ;  /* 0x000000ffff957224 */ /* 0x000fc600078e0026 */
[----:B------:R3:W-:Y:S01]  /*45c70*/  STL [R1+0x4d1c], R100 ;  /* 0x004d1c6401007387 */ /* 0x0007e20000100800 */
[----:B------:R-:W-:Y:S01]  /*45c80*/  MOV R96, R151 ;  /* 0x0000009700607202 */ /* 0x000fe20000000f00 */
[----:B------:R-:W-:Y:S02]  /*45c90*/  IMAD.MOV.U32 R150, RZ, RZ, R46 ;  /* 0x000000ffff967224 */ /* 0x000fe400078e002e */
[----:B------:R2:W-:Y:S01]  /*45ca0*/  STL.64 [R1+0xdd0], R144 ;  /* 0x000dd09001007387 */ /* 0x0005e20000100a00 */
[----:B------:R-:W-:-:S03]  /*45cb0*/  MOV R151, R50 ;  /* 0x0000003200977202 */ /* 0x000fc60000000f00 */
[----:B------:R1:W-:Y:S04]  /*45cc0*/  STL.64 [R1+0xdd8], R146 ;  /* 0x000dd89201007387 */ /* 0x0003e80000100a00 */
[----:B------:R-:W4:Y:S04]  /*45cd0*/  LDL.LU R22, [R1+0x523c] ;  /* 0x00523c0001167983 */ /* 0x000f280000300800 */
[----:B------:R-:W4:Y:S04]  /*45ce0*/  LDL.LU R38, [R1+0x5238] ;  /* 0x0052380001267983 */ /* 0x000f280000300800 */
[----:B------:R-:W4:Y:S04]  /*45cf0*/  LDL.LU R46, [R1+0x5234] ;  /* 0x00523400012e7983 */ /* 0x000f280000300800 */
[----:B------:R-:W4:Y:S01]  /*45d00*/  LDL.LU R50, [R1+0x5230] ;  /* 0x0052300001327983 */ /* 0x000f220000300800 */
[----:B------:R-:W-:Y:S01]  /*45d10*/  HMMA.1688.F32.TF32 R8, R12, R140, R8 ;  /* 0x0000008c0c08723c */ /* 0x000fe20000081008 */
[----:B------:R-:W-:-:S02]  /*45d20*/  IMAD.MOV.U32 R156, RZ, RZ, R58 ;  /* 0x000000ffff9c7224 */ /* 0x000fc400078e003a */
[----:B------:R-:W4:Y:S01]  /*45d30*/  LDL.LU R58, [R1+0x522c] ;  /* 0x00522c00013a7983 */ /* 0x000f220000300800 */
[----:B------:R-:W-:Y:S01]  /*45d40*/  IMAD.MOV.U32 R157, RZ, RZ, R59 ;  /* 0x000000ffff9d7224 */ /* 0x000fe200078e003b */
[----:B------:R-:W-:Y:S01]  /*45d50*/  MOV R159, R55 ;  /* 0x00000037009f7202 */ /* 0x000fe20000000f00 */
[----:B------:R-:W-:Y:S01]  /*45d60*/  IMAD.MOV.U32 R158, RZ, RZ, R54 ;  /* 0x000000ffff9e7224 */ /* 0x000fe200078e0036 */
[----:B------:R-:W4:Y:S04]  /*45d70*/  LDL.LU R59, [R1+0x5228] ;  /* 0x00522800013b7983 */ /* 0x000f280000300800 */
[----:B------:R-:W4:Y:S04]  /*45d80*/  LDL.LU R54, [R1+0x5224] ;  /* 0x0052240001367983 */ /* 0x000f280000300800 */
[----:B------:R-:W4:Y:S09]  /*45d90*/  LDL.LU R55, [R1+0x5220] ;  /* 0x0052200001377983 */ /* 0x000f320000300800 */
[----:B-1----:R-:W-:Y:S01]  /*45da0*/  IMAD.MOV.U32 R97, RZ, RZ, R8 ;  /* 0x000000ffff617224 */ /* 0x002fe200078e0008 */
[----:B------:R-:W-:Y:S01]  /*45db0*/  MOV R101, R11 ;  /* 0x0000000b00657202 */ /* 0x000fe20000000f00 */
[----:B--2---:R-:W-:-:S02]  /*45dc0*/  IMAD.MOV.U32 R252, RZ, RZ, R9 ;  /* 0x000000fffffc7224 */ /* 0x004fc400078e0009 */
[----:B---3--:R-:W-:Y:S02]  /*45dd0*/  IMAD.MOV.U32 R100, RZ, RZ, R10 ;  /* 0x000000ffff647224 */ /* 0x008fe400078e000a */
[----:B------:R-:W-:Y:S01]  /*45de0*/  HMMA.1688.F32.TF32 R8, R4, R18, R248 ;  /* 0x000000120408723c */ /* 0x000fe200000810f8 */
[----:B------:R-:W2:Y:S04]  /*45df0*/  LDL.LU R248, [R1+0x430] ;  /* 0x0004300001f87983 */ /* 0x000ea80000300800 */
[----:B------:R-:W2:Y:S04]  /*45e00*/  LDL.LU R249, [R1+0x434] ;  /* 0x0004340001f97983 */ /* 0x000ea80000300800 */
[----:B------:R-:W2:Y:S04]  /*45e10*/  LDL.LU R250, [R1+0x438] ;  /* 0x0004380001fa7983 */ /* 0x000ea80000300800 */
[----:B------:R-:W2:Y:S04]  /*45e20*/  LDL.LU R251, [R1+0x43c] ;  /* 0x00043c0001fb7983 */ /* 0x000ea80000300800 */
[----:B------:R-:W3:Y:S04]  /*45e30*/  LDL.LU R144, [R1+0x750] ;  /* 0x0007500001907983 */ /* 0x000ee80000300800 */
[----:B------:R-:W3:Y:S04]  /*45e40*/  LDL.LU R145, [R1+0x754] ;  /* 0x0007540001917983 */ /* 0x000ee80000300800 */
[----:B------:R-:W3:Y:S04]  /*45e50*/  LDL.LU R146, [R1+0x758] ;  /* 0x0007580001927983 */ /* 0x000ee80000300800 */
[----:B------:R-:W3:Y:S04]  /*45e60*/  LDL.LU R147, [R1+0x75c] ;  /* 0x00075c0001937983 */ /* 0x000ee80000300800 */
[----:B------:R-:W2:Y:S04]  /*45e70*/  LDL.LU R244, [R1+0x6a0] ;  /* 0x0006a00001f47983 */ /* 0x000ea80000300800 */
        /* <DEDUP_REMOVED lines=18> */
[----:B------:R-:W2:Y:S01]  /*45fa0*/  LDL.LU R167, [R1+0x46c] ;  /* 0x00046c0001a77983 */ /* 0x000ea20000300800 */
[----:B------:R-:W-:-:S02]  /*45fb0*/  IMAD.MOV.U32 R152, RZ, RZ, R23 ;  /* 0x000000ffff987224 */ /* 0x000fc400078e0017 */
[----:B------:R-:W-:Y:S01]  /*45fc0*/  IMAD.MOV.U32 R153, RZ, RZ, R39 ;  /* 0x000000ffff997224 */ /* 0x000fe200078e0027 */
[----:B------:R-:W-:Y:S01]  /*45fd0*/  MOV R155, R27 ;  /* 0x0000001b009b7202 */ /* 0x000fe20000000f00 */
[----:B------:R-:W-:Y:S01]  /*45fe0*/  IMAD.MOV.U32 R154, RZ, RZ, R26 ;  /* 0x000000ffff9a7224 */ /* 0x000fe200078e001a */
[----:B----4-:R-:W-:Y:S01]  /*45ff0*/  MOV R163, R22 ;  /* 0x0000001600a37202 */ /* 0x010fe20000000f00 */
[----:B------:R-:W-:Y:S02]  /*46000*/  IMAD.MOV.U32 R162, RZ, RZ, R38 ;  /* 0x000000ffffa27224 */ /* 0x000fe400078e0026 */
[----:B------:R-:W-:Y:S02]  /*46010*/  IMAD.MOV.U32 R161, RZ, RZ, R46 ;  /* 0x000000ffffa17224 */ /* 0x000fe400078e002e */
[----:B------:R-:W-:Y:S02]  /*46020*/  IMAD.MOV.U32 R160, RZ, RZ, R50 ;  /* 0x000000ffffa07224 */ /* 0x000fe400078e0032 */
[----:B------:R-:W4:Y:S04]  /*46030*/  LDL.LU R50, [R1+0x521c] ;  /* 0x00521c0001327983 */ /* 0x000f280000300800 */
[----:B------:R-:W2:Y:S04]  /*46040*/  LDL.LU R46, [R1+0x5218] ;  /* 0x00521800012e7983 */ /* 0x000ea80000300800 */
[----:B------:R-:W2:Y:S04]  /*46050*/  LDL.LU R38, [R1+0x5214] ;  /* 0x0052140001267983 */ /* 0x000ea80000300800 */
[----:B------:R-:W3:Y:S04]  /*46060*/  LDL.LU R22, [R1+0x5210] ;  /* 0x0052100001167983 */ /* 0x000ee80000300800 */
[----:B------:R-:W3:Y:S04]  /*46070*/  LDL.LU R23, [R1+0x520c] ;  /* 0x00520c0001177983 */ /* 0x000ee80000300800 */
[----:B------:R-:W2:Y:S04]  /*46080*/  LDL.LU R39, [R1+0x5208] ;  /* 0x0052080001277983 */ /* 0x000ea80000300800 */
[----:B------:R-:W2:Y:S04]  /*46090*/  LDL.LU R26, [R1+0x5204] ;  /* 0x00520400011a7983 */ /* 0x000ea80000300800 */
[----:B------:R-:W2:Y:S01]  /*460a0*/  LDL.LU R27, [R1+0x5200] ;  /* 0x00520000011b7983 */ /* 0x000ea20000300800 */
[----:B---3--:R-:W-:Y:S07]  /*460b0*/  HMMA.1688.F32.TF32 R12, R4, R22, R144 ;  /* 0x00000016040c723c */ /* 0x008fee0000081090 */
[----:B------:R-:W-:-:S02]  /*460c0*/  IMAD.MOV.U32 R144, RZ, RZ, R34 ;  /* 0x000000ffff907224 */ /* 0x000fc400078e0022 */
[----:B------:R-:W3:Y:S01]  /*460d0*/  LDL.LU R34, [R1+0x51fc] ;  /* 0x0051fc0001227983 */ /* 0x000ee20000300800 */
[----:B------:R-:W-:Y:S01]  /*460e0*/  IMAD.MOV.U32 R145, RZ, RZ, R35 ;  /* 0x000000ffff917224 */ /* 0x000fe200078e0023 */
[----:B------:R-:W-:Y:S01]  /*460f0*/  MOV R147, R31 ;  /* 0x0000001f00937202 */ /* 0x000fe20000000f00 */
[----:B------:R-:W-:-:S11]  /*46100*/  IMAD.MOV.U32 R146, RZ, RZ, R30 ;  /* 0x000000ffff927224 */ /* 0x000fd600078e001e */
[----:B------:R-:W-:Y:S04]  /*46110*/  STL.64 [R1+0xe30], R12 ;  /* 0x000e300c01007387 */ /* 0x000fe80000100a00 */
[----:B------:R2:W-:Y:S04]  /*46120*/  STL.64 [R1+0xe38], R14 ;  /* 0x000e380e01007387 */ /* 0x0005e80000100a00 */
[----:B------:R-:W3:Y:S04]  /*46130*/  LDL.LU R35, [R1+0x51f8] ;  /* 0x0051f80001237983 */ /* 0x000ee80000300800 */
[----:B------:R-:W4:Y:S04]  /*46140*/  LDL.LU R30, [R1+0x51f4] ;  /* 0x0051f400011e7983 */ /* 0x000f280000300800 */
[----:B------:R-:W4:Y:S01]  /*46150*/  LDL.LU R31, [R1+0x51f0] ;  /* 0x0051f000011f7983 */ /* 0x000f220000300800 */
[----:B--2---:R-:W-:Y:S07]  /*46160*/  HMMA.1688.F32.TF32 R12, R4, R26, R244 ;  /* 0x0000001a040c723c */ /* 0x004fee00000810f4 */
[----:B------:R-:W-:-:S02]  /*46170*/  IMAD.MOV.U32 R244, RZ, RZ, R42 ;  /* 0x000000fffff47224 */ /* 0x000fc400078e002a */
[----:B------:R-:W2:Y:S01]  /*46180*/  LDL.LU R42, [R1+0x51ec] ;  /* 0x0051ec00012a7983 */ /* 0x000ea20000300800 */
[----:B------:R-:W-:-:S03]  /*46190*/  IMAD.MOV.U32 R245, RZ, RZ, R43 ;  /* 0x000000fffff57224 */ /* 0x000fc600078e002b */
[----:B------:R-:W2:Y:S01]  /*461a0*/  LDL.LU R43, [R1+0x51e8] ;  /* 0x0051e800012b7983 */ /* 0x000ea20000300800 */
[----:B------:R-:W-:-:S03]  /*461b0*/  IMAD.MOV.U32 R246, RZ, RZ, R47 ;  /* 0x000000fffff67224 */ /* 0x000fc600078e002f */
[----:B------:R-:W2:Y:S01]  /*461c0*/  LDL.LU R47, [R1+0x51e4] ;  /* 0x0051e400012f7983 */ /* 0x000ea20000300800 */
[----:B------:R-:W-:Y:S01]  /*461d0*/  HMMA.1688.F32.TF32 R168, R4, R38, R168 ;  /* 0x0000002604a8723c */ /* 0x000fe200000810a8 */
[----:B------:R-:W-:Y:S02]  /*461e0*/  MOV R247, R51 ;  /* 0x0000003300f77202 */ /* 0x000fe40000000f00 */
[----:B------:R-:W2:Y:S03]  /*461f0*/  LDL.LU R51, [R1+0x51e0] ;  /* 0x0051e00001337983 */ /* 0x000ea60000300800 */
[----:B------:R-:W-:Y:S01]  /*46200*/  IMAD.MOV.U32 R65, RZ, RZ, R12 ;  /* 0x000000ffff417224 */ /* 0x000fe200078e000c */
[----:B------:R-:W-:Y:S01]  /*46210*/  MOV R60, R15 ;  /* 0x0000000f003c7202 */ /* 0x000fe20000000f00 */
[----:B------:R-:W-:Y:S02]  /*46220*/  IMAD.MOV.U32 R64, RZ, RZ, R13 ;  /* 0x000000ffff407224 */ /* 0x000fe400078e000d */
[----:B------:R-:W-:-:S05]  /*46230*/  IMAD.MOV.U32 R61, RZ, RZ, R14 ;  /* 0x000000ffff3d7224 */ /* 0x000fca00078e000e */
[----:B------:R-:W-:Y:S01]  /*46240*/  STL [R1+0x4c20], R61 ;  /* 0x004c203d01007387 */ /* 0x000fe20000100800 */
[C---:B---3--:R-:W-:Y:S08]  /*46250*/  HMMA.1688.F32.TF32 R12, R4.reuse, R34, R176 ;  /* 0x00000022040c723c */ /* 0x048ff000000810b0 */
[C---:B----4-:R-:W-:Y:S08]  /*46260*/  HMMA.1688.F32.TF32 R180, R4.reuse, R30, R180 ;  /* 0x0000001e04b4723c */ /* 0x050ff000000810b4 */
[C---:B--2---:R-:W-:Y:S11]  /*46270*/  HMMA.1688.F32.TF32 R164, R4.reuse, R42, R164 ;  /* 0x0000002a04a4723c */ /* 0x044ff600000810a4 */
[----:B------:R-:W-:Y:S04]  /*46280*/  @!UPT UIADD3 URZ, URZ, URZ, URZ ;  /* 0x0000003f3f3ff290 */ /* 0x000fe8000fffe03f */
[----:B------:R-:W-:Y:S04]  /*46290*/  STL.64 [R1+0xe70], R180 ;  /* 0x000e70b401007387 */ /* 0x000fe80000100a00 */
[----:B------:R-:W-:Y:S04]  /*462a0*/  STL.64 [R1+0xe78], R182 ;  /* 0x000e78b601007387 */ /* 0x000fe80000100a00 */
[----:B------:R-:W-:Y:S04]  /*462b0*/  STL.64 [R1+0x520], R12 ;  /* 0x0005200c01007387 */ /* 0x000fe80000100a00 */
[----:B------:R1:W-:Y:S04]  /*462c0*/  STL.64 [R1+0x528], R14 ;  /* 0x0005280e01007387 */ /* 0x0003e80000100a00 */
[----:B------:R-:W-:Y:S04]  /*462d0*/  STL.64 [R1+0xe90], R168 ;  /* 0x000e90a801007387 */ /* 0x000fe80000100a00 */
[----:B------:R-:W-:Y:S01]  /*462e0*/  STL.64 [R1+0xe98], R170 ;  /* 0x000e98aa01007387 */ /* 0x000fe20000100a00 */
[----:B-1----:R-:W-:Y:S03]  /*462f0*/  HMMA.1688.F32.TF32 R12, R4, R46, R248 ;  /* 0x0000002e040c723c */ /* 0x002fe600000810f8 */
[----:B------:R-:W-:Y:S04]  /*46300*/  STL.64 [R1+0xea0], R164 ;  /* 0x000ea0a401007387 */ /* 0x000fe80000100a00 */
[----:B------:R-:W-:Y:S01]  /*46310*/  STL.64 [R1+0xea8], R166 ;  /* 0x000ea8a601007387 */ /* 0x000fe20000100a00 */
[----:B------:R-:W-:-:S03]  /*46320*/  IMAD.MOV.U32 R248, RZ, RZ, R63 ;  /* 0x000000fffff87224 */ /* 0x000fc600078e003f */
[----:B------:R-:W2:Y:S01]  /*46330*/  LDL.LU R63, [R1+0x51dc] ;  /* 0x0051dc00013f7983 */ /* 0x000ea20000300800 */
[----:B------:R-:W-:Y:S01]  /*46340*/  IMAD.MOV.U32 R249, RZ, RZ, R71 ;  /* 0x000000fffff97224 */ /* 0x000fe200078e0047 */
[----:B------:R-:W-:Y:S01]  /*46350*/  MOV R251, R67 ;  /* 0x0000004300fb7202 */ /* 0x000fe20000000f00 */
[----:B------:R-:W-:-:S09]  /*46360*/  IMAD.MOV.U32 R250, RZ, RZ, R66 ;  /* 0x000000fffffa7224 */ /* 0x000fd200078e0042 */
[----:B------:R-:W-:Y:S04]  /*46370*/  STL.64 [R1+0xeb0], R12 ;  /* 0x000eb00c01007387 */ /* 0x000fe80000100a00 */
[----:B------:R1:W-:Y:S04]  /*46380*/  STL.64 [R1+0xeb8], R14 ;  /* 0x000eb80e01007387 */ /* 0x0003e80000100a00 */
[----:B------:R-:W3:Y:S04]  /*46390*/  LDL.LU R71, [R1+0x51d8] ;  /* 0x0051d80001477983 */ /* 0x000ee80000300800 */
[----:B------:R-:W4:Y:S04]  /*463a0*/  LDL.LU R66, [R1+0x51d4] ;  /* 0x0051d40001427983 */ /* 0x000f280000300800 */
[----:B------:R-:W4:Y:S01]  /*463b0*/  LDL.LU R67, [R1+0x51d0] ;  /* 0x0051d00001437983 */ /* 0x000f220000300800 */
[C---:B-1----:R-:W-:Y:S11]  /*463c0*/  HMMA.1688.F32.TF32 R12, R4.reuse, R50, R160 ;  /* 0x00000032040c723c */ /* 0x042ff600000810a0 */
[----:B------:R-:W-:Y:S11]  /*463d0*/  @!UPT UIADD3 URZ, URZ, URZ, URZ ;  /* 0x0000003f3f3ff290 */ /* 0x000ff6000fffe03f */
[----:B------:R-:W-:Y:S01]  /*463e0*/  @!UPT UIADD3 URZ, URZ, URZ, URZ ;  /* 0x0000003f3f3ff290 */ /* 0x000fe2000fffe03f */
[----:B------:R-:W-:Y:S04]  /*463f0*/  STL.64 [R1+0xec0], R12 ;  /* 0x000ec00c01007387 */ /* 0x000fe80000100a00 */
[----:B------:R2:W-:Y:S01]  /*46400*/  STL.64 [R1+0xec8], R14 ;  /* 0x000ec80e01007387 */ /* 0x0005e20000100a00 */
[C---:B------:R-:W-:Y:S08]  /*46410*/  HMMA.1688.F32.TF32 R156, R4.reuse, R54, R156 ;  /* 0x00000036049c723c */ /* 0x040ff0000008109c */
[----:B------:R-:W-:Y:S11]  /*46420*/  HMMA.1688.F32.TF32 R152, R4, R58, R152 ;  /* 0x0000003a0498723c */ /* 0x000ff60000081098 */
[----:B------:R-:W-:Y:S04]  /*46430*/  @!UPT UIADD3 URZ, URZ, URZ, URZ ;  /* 0x0000003f3f3ff290 */ /* 0x000fe8000fffe03f */
[----:B------:R1:W-:Y:S04]  /*46440*/  STL.64 [R1+0xed0], R156 ;  /* 0x000ed09c01007387 */ /* 0x0003e80000100a00 */
[----:B------:R1:W-:Y:S04]  /*46450*/  STL.64 [R1+0xed8], R158 ;  /* 0x000ed89e01007387 */ /* 0x0003e80000100a00 */
[----:B------:R1:W-:Y:S04]  /*46460*/  STL.64 [R1+0xee0], R152 ;  /* 0x000ee09801007387 */ /* 0x0003e80000100a00 */
[----:B------:R1:W-:Y:S01]  /*46470*/  STL.64 [R1+0xee8], R154 ;  /* 0x000ee89a01007387 */ /* 0x0003e20000100a00 */
[----:B------:R-:W-:-:S02]  /*46480*/  IMAD.MOV.U32 R160, RZ, RZ, R106 ;  /* 0x000000ffffa07224 */ /* 0x000fc400078e006a */
[----:B------:R-:W-:Y:S01]  /*46490*/  IMAD.MOV.U32 R161, RZ, RZ, R107 ;  /* 0x000000ffffa17224 */ /* 0x000fe200078e006b */
[----:B------:R-:W-:Y:S01]  /*464a0*/  MOV R163, R111 ;  /* 0x0000006f00a37202 */ /* 0x000fe20000000f00 */
[----:B------:R-:W-:Y:S02]  /*464b0*/  IMAD.MOV.U32 R162, RZ, RZ, R110 ;  /* 0x000000ffffa27224 */ /* 0x000fe400078e006e */
[----:B------:R-:W-:Y:S02]  /*464c0*/  IMAD.MOV.U32 R164, RZ, RZ, R122 ;  /* 0x000000ffffa47224 */ /* 0x000fe400078e007a */
[----:B------:R-:W-:Y:S01]  /*464d0*/  IMAD.MOV.U32 R165, RZ, RZ, R123 ;  /* 0x000000ffffa57224 */ /* 0x000fe200078e007b */
[----:B------:R-:W-:Y:S01]  /*464e0*/  MOV R167, R94 ;  /* 0x0000005e00a77202 */ /* 0x000fe20000000f00 */
[----:B------:R-:W-:Y:S02]  /*464f0*/  IMAD.MOV.U32 R166, RZ, RZ, R95 ;  /* 0x000000ffffa67224 */ /* 0x000fe400078e005f */
[----:B------:R-:W-:-:S02]  /*46500*/  IMAD.MOV.U32 R176, RZ, RZ, R99 ;  /* 0x000000ffffb07224 */ /* 0x000fc400078e0063 */
[----:B------:R-:W-:Y:S01]  /*46510*/  IMAD.MOV.U32 R177, RZ, RZ, R98 ;  /* 0x000000ffffb17224 */ /* 0x000fe200078e0062 */
[----:B------:R-:W-:Y:S01]  /*46520*/  MOV R179, R142 ;  /* 0x0000008e00b37202 */ /* 0x000fe20000000f00 */
[----:B------:R-:W-:Y:S02]  /*46530*/  IMAD.MOV.U32 R178, RZ, RZ, R143 ;  /* 0x000000ffffb27224 */ /* 0x000fe400078e008f */
[----:B------:R-:W-:Y:S02]  /*46540*/  IMAD.MOV.U32 R180, RZ, RZ, R114 ;  /* 0x000000ffffb47224 */ /* 0x000fe400078e0072 */
[----:B------:R-:W-:Y:S01]  /*46550*/  IMAD.MOV.U32 R181, RZ, RZ, R115 ;  /* 0x000000ffffb57224 */ /* 0x000fe200078e0073 */
[C---:B--2---:R-:W-:Y:S11]  /*46560*/  HMMA.1688.F32.TF32 R12, R4.reuse, R62, R148 ;  /* 0x0000003e040c723c */ /* 0x044ff60000081094 */
[----:B------:R-:W-:Y:S11]  /*46570*/  @!UPT UIADD3 URZ, URZ, URZ, URZ ;  /* 0x0000003f3f3ff290 */ /* 0x000ff6000fffe03f */
[----:B------:R-:W-:Y:S02]  /*46580*/  @!UPT UIADD3 URZ, URZ, URZ, URZ ;  /* 0x0000003f3f3ff290 */ /* 0x000fe4000fffe03f */
[----:B------:R-:W-:Y:S01]  /*46590*/  IMAD.MOV.U32 R109, RZ, RZ, R12 ;  /* 0x000000ffff6d7224 */ /* 0x000fe200078e000c */
[----:B------:R-:W-:Y:S01]  /*465a0*/  MOV R104, R15 ;  /* 0x0000000f00687202 */ /* 0x000fe20000000f00 */
[----:B------:R-:W-:Y:S02]  /*465b0*/  IMAD.MOV.U32 R108, RZ, RZ, R13 ;  /* 0x000000ffff6c7224 */ /* 0x000fe400078e000d */
[----:B------:R-:W-:Y:S02]  /*465c0*/  IMAD.MOV.U32 R105, RZ, RZ, R14 ;  /* 0x000000ffff697224 */ /* 0x000fe400078e000e */
[C---:B----4-:R-:W-:Y:S01]  /*465d0*/  HMMA.1688.F32.TF32 R12, R4.reuse, R66, R144 ;  /* 0x00000042040c723c */ /* 0x050fe20000081090 */
[----:B------:R-:W-:Y:S11]  /*465e0*/  STL [R1+0x4b3c], R104 ;  /* 0x004b3c6801007387 */ /* 0x000ff60000100800 */
[----:B------:R-:W-:Y:S11]  /*465f0*/  @!UPT UIADD3 URZ, URZ, URZ, URZ ;  /* 0x0000003f3f3ff290 */ /* 0x000ff6000fffe03f */
[----:B------:R-:W-:Y:S01]  /*46600*/  @!UPT UIADD3 URZ, URZ, URZ, URZ ;  /* 0x0000003f3f3ff290 */ /* 0x000fe2000fffe03f */
[----:B------:R-:W-:Y:S01]  /*46610*/  IMAD.MOV.U32 R117, RZ, RZ, R12 ;  /* 0x000000ffff757224 */ /* 0x000fe200078e000c */
[----:B------:R-:W-:Y:S01]  /*46620*/  MOV R112, R15 ;  /* 0x0000000f00707202 */ /* 0x000fe20000000f00 */
[----:B------:R-:W-:Y:S02]  /*46630*/  IMAD.MOV.U32 R116, RZ, RZ, R13 ;  /* 0x000000ffff747224 */ /* 0x000fe400078e000d */
[----:B------:R-:W-:Y:S02]  /*46640*/  IMAD.MOV.U32 R113, RZ, RZ, R14 ;  /* 0x000000ffff717224 */ /* 0x000fe400078e000e */
[----:B---3--:R-:W-:Y:S01]  /*46650*/  HMMA.1688.F32.TF32 R12, R4, R70, R244 ;  /* 0x00000046040c723c */ /* 0x008fe200000810f4 */
[----:B------:R-:W-:Y:S04]  /*46660*/  STL [R1+0x4b38], R105 ;  /* 0x004b386901007387 */ /* 0x000fe80000100800 */
[----:B------:R-:W-:Y:S04]  /*46670*/  STL [R1+0x4b34], R108 ;  /* 0x004b346c01007387 */ /* 0x000fe80000100800 */
[----:B------:R-:W-:Y:S04]  /*46680*/  STL [R1+0x4b30], R109 ;  /* 0x004b306d01007387 */ /* 0x000fe80000100800 */
[----:B------:R-:W-:Y:S04]  /*46690*/  STL [R1+0x4b4c], R112 ;  /* 0x004b4c7001007387 */ /* 0x000fe80000100800 */
[----:B------:R-:W-:Y:S04]  /*466a0*/  STL [R1+0x4b48], R113 ;  /* 0x004b487101007387 */ /* 0x000fe80000100800 */
[----:B------:R-:W-:Y:S03]  /*466b0*/  STL [R1+0x4b44], R116 ;  /* 0x004b447401007387 */ /* 0x000fe60000100800 */
[----:B------:R-:W-:Y:S01]  /*466c0*/  MOV R120, R15 ;  /* 0x0000000f00787202 */ /* 0x000fe20000000f00 */
[----:B------:R-:W-:-:S02]  /*466d0*/  IMAD.MOV.U32 R121, RZ, RZ, R14 ;  /* 0x000000ffff797224 */ /* 0x000fc400078e000e */
[----:B------:R-:W-:Y:S01]  /*466e0*/  IMAD.MOV.U32 R124, RZ, RZ, R13 ;  /* 0x000000ffff7c7224 */ /* 0x000fe200078e000d */
[----:B------:R-:W-:Y:S01]  /*466f0*/  STL [R1+0x4b40], R117 ;  /* 0x004b407501007387 */ /* 0x000fe20000100800 */
[----:B------:R-:W-:-:S03]  /*46700*/  IMAD.MOV.U32 R125, RZ, RZ, R12 ;  /* 0x000000ffff7d7224 */ /* 0x000fc600078e000c */
[----:B------:R-:W-:Y:S01]  /*46710*/  STL [R1+0x4b5c], R120 ;  /* 0x004b5c7801007387 */ /* 0x000fe20000100800 */
[----:B------:R-:W-:Y:S03]  /*46720*/  HMMA.1688.F32.TF32 R12, R4, R74, R248 ;  /* 0x0000004a040c723c */ /* 0x000fe600000810f8 */
[----:B------:R-:W-:Y:S04]  /*46730*/  STL [R1+0x4b58], R121 ;  /* 0x004b587901007387 */ /* 0x000fe80000100800 */
[----:B------:R-:W-:Y:S04]  /*46740*/  STL [R1+0x4b54], R124 ;  /* 0x004b547c01007387 */ /* 0x000fe80000100800 */
[----:B------:R-:W-:Y:S04]  /*46750*/  STL [R1+0x4b50], R125 ;  /* 0x004b507d01007387 */ /* 0x000fe80000100800 */
        /* <DEDUP_REMOVED lines=8> */
[----:B-1----:R-:W4:Y:S04]  /*467e0*/  LDL.LU R156, [R1+0x7b0] ;  /* 0x0007b000019c7983 */ /* 0x002f280000300800 */
[----:B------:R-:W4:Y:S04]  /*467f0*/  LDL.LU R157, [R1+0x7b4] ;  /* 0x0007b400019d7983 */ /* 0x000f280000300800 */
[----:B------:R-:W4:Y:S04]  /*46800*/  LDL.LU R158, [R1+0x7b8] ;  /* 0x0007b800019e7983 */ /* 0x000f280000300800 */
[----:B------:R-:W4:Y:S04]  /*46810*/  LDL.LU R159, [R1+0x7bc] ;  /* 0x0007bc00019f7983 */ /* 0x000f280000300800 */
[----:B------:R-:W2:Y:S04]  /*46820*/  LDL.LU R106, [R1+0x51cc] ;  /* 0x0051cc00016a7983 */ /* 0x000ea80000300800 */
[----:B------:R-:W3:Y:S04]  /*46830*/  LDL.LU R107, [R1+0x51c8] ;  /* 0x0051c800016b7983 */ /* 0x000ee80000300800 */
        /* <DEDUP_REMOVED lines=12> */
[----:B------:R-:W-:Y:S01]  /*46900*/  IMAD.MOV.U32 R182, RZ, RZ, R135 ;  /* 0x000000ffffb67224 */ /* 0x000fe200078e0087 */
[----:B------:R-:W-:Y:S01]  /*46910*/  MOV R183, R134 ;  /* 0x0000008600b77202 */ /* 0x000fe20000000f00 */
[----:B------:R-:W-:Y:S01]  /*46920*/  IMAD.MOV.U32 R184, RZ, RZ, R139 ;  /* 0x000000ffffb87224 */ /* 0x000fe200078e008b */
[----:B------:R-:W4:Y:S01]  /*46930*/  LDL.LU R135, [R1+0x5194] ;  /* 0x0051940001877983 */ /* 0x000f220000300800 */
[----:B------:R-:W-:-:S03]  /*46940*/  IMAD.MOV.U32 R185, RZ, RZ, R138 ;  /* 0x000000ffffb97224 */ /* 0x000fc600078e008a */
[----:B------:R-:W4:Y:S01]  /*46950*/  LDL.LU R134, [R1+0x5190] ;  /* 0x0051900001867983 */ /* 0x000f220000300800 */
[----:B------:R-:W-:Y:S01]  /*46960*/  IMAD.MOV.U32 R186, RZ, RZ, R127 ;  /* 0x000000ffffba7224 */ /* 0x000fe200078e007f */
[----:B------:R-:W-:Y:S02]  /*46970*/  MOV R187, R126 ;  /* 0x0000007e00bb7202 */ /* 0x000fe40000000f00 */
[----:B------:R-:W4:Y:S01]  /*46980*/  LDL.LU R139, [R1+0x518c] ;  /* 0x00518c00018b7983 */ /* 0x000f220000300800 */
[----:B------:R-:W-:-:S03]  /*46990*/  IMAD.MOV.U32 R192, RZ, RZ, R131 ;  /* 0x000000ffffc07224 */ /* 0x000fc600078e0083 */
[----:B------:R-:W4:Y:S01]  /*469a0*/  LDL.LU R138, [R1+0x5188] ;  /* 0x00518800018a7983 */ /* 0x000f220000300800 */
[----:B------:R-:W-:-:S03]  /*469b0*/  IMAD.MOV.U32 R193, RZ, RZ, R130 ;  /* 0x000000ffffc17224 */ /* 0x000fc600078e0082 */
[----:B------:R-:W4:Y:S01]  /*469c0*/  LDL.LU R127, [R1+0x5184] ;  /* 0x00518400017f7983 */ /* 0x000f220000300800 */
[----:B------:R-:W-:-:S03]  /*469d0*/  IMAD.MOV.U32 R194, RZ, RZ, R103 ;  /* 0x000000ffffc27224 */ /* 0x000fc600078e0067 */
[----:B------:R-:W4:Y:S01]  /*469e0*/  LDL.LU R126, [R1+0x5180] ;  /* 0x00518000017e7983 */ /* 0x000f220000300800 */
[----:B------:R-:W-:-:S03]  /*469f0*/  MOV R195, R102 ;  /* 0x0000006600c37202 */ /* 0x000fc60000000f00 */
[----:B------:R-:W4:Y:S04]  /*46a00*/  LDL.LU R131, [R1+0x517c] ;  /* 0x00517c0001837983 */ /* 0x000f280000300800 */
[----:B------:R-:W4:Y:S01]  /*46a10*/  LDL.LU R130, [R1+0x5178] ;  /* 0x0051780001827983 */ /* 0x000f220000300800 */
[----:B------:R-:W-:-:S03]  /*46a20*/  IMAD.MOV.U32 R198, RZ, RZ, R119 ;  /* 0x000000ffffc67224 */ /* 0x000fc600078e0077 */
[----:B------:R-:W4:Y:S01]  /*46a30*/  LDL.LU R103, [R1+0x5174] ;  /* 0x0051740001677983 */ /* 0x000f220000300800 */
[----:B------:R-:W-:-:S03]  /*46a40*/  MOV R199, R118 ;  /* 0x0000007600c77202 */ /* 0x000fc60000000f00 */
[----:B------:R-:W4:Y:S01]  /*46a50*/  LDL.LU R102, [R1+0x5170] ;  /* 0x0051700001667983 */ /* 0x000f220000300800 */
[----:B--2---:R-:W-:Y:S02]  /*46a60*/  IMAD.MOV.U32 R197, RZ, RZ, R106 ;  /* 0x000000ffffc57224 */ /* 0x004fe400078e006a */
[----:B---3--:R-:W-:Y:S02]  /*46a70*/  IMAD.MOV.U32 R196, RZ, RZ, R107 ;  /* 0x000000ffffc47224 */ /* 0x008fe400078e006b */
[----:B------:R-:W2:Y:S04]  /*46a80*/  LDL.LU R107, [R1+0x516c] ;  /* 0x00516c00016b7983 */ /* 0x000ea80000300800 */
[----:B------:R-:W3:Y:S04]  /*46a90*/  LDL.LU R106, [R1+0x5168] ;  /* 0x00516800016a7983 */ /* 0x000ee80000300800 */
[----:B------:R-:W3:Y:S01]  /*46aa0*/  LDL.LU R119, [R1+0x5164] ;  /* 0x0051640001777983 */ /* 0x000ee20000300800 */
[----:B----4-:R-:W-:-:S02]  /*46ab0*/  IMAD.MOV.U32 R202, RZ, RZ, R111 ;  /* 0x000000ffffca7224 */ /* 0x010fc400078e006f */
[----:B------:R-:W-:Y:S01]  /*46ac0*/  IMAD.MOV.U32 R201, RZ, RZ, R122 ;  /* 0x000000ffffc97224 */ /* 0x000fe200078e007a */
[----:B------:R-:W4:Y:S01]  /*46ad0*/  LDL.LU R118, [R1+0x5160] ;  /* 0x0051600001767983 */ /* 0x000f220000300800 */
[----:B------:R-:W-:-:S03]  /*46ae0*/  IMAD.MOV.U32 R200, RZ, RZ, R123 ;  /* 0x000000ffffc87224 */ /* 0x000fc600078e007b */
[----:B------:R-:W4:Y:S01]  /*46af0*/  LDL.LU R123, [R1+0x515c] ;  /* 0x00515c00017b7983 */ /* 0x000f220000300800 */
[----:B------:R-:W-:-:S03]  /*46b00*/  MOV R203, R110 ;  /* 0x0000006e00cb7202 */ /* 0x000fc60000000f00 */
[----:B------:R-:W4:Y:S04]  /*46b10*/  LDL.LU R122, [R1+0x5158] ;  /* 0x00515800017a7983 */ /* 0x000f280000300800 */
[----:B------:R-:W4:Y:S04]  /*46b20*/  LDL.LU R111, [R1+0x5154] ;  /* 0x00515400016f7983 */ /* 0x000f280000300800 */
[----:B------:R-:W4:Y:S01]  /*46b30*/  LDL.LU R110, [R1+0x5150] ;  /* 0x00515000016e7983 */ /* 0x000f220000300800 */
[----:B------:R-:W-:Y:S02]  /*46b40*/  IMAD.MOV.U32 R209, RZ, RZ, R114 ;  /* 0x000000ffffd17224 */ /* 0x000fe400078e0072 */
[----:B------:R-:W-:-:S02]  /*46b50*/  IMAD.MOV.U32 R208, RZ, RZ, R115 ;  /* 0x000000ffffd07224 */ /* 0x000fc400078e0073 */
[----:B------:R-:W4:Y:S04]  /*46b60*/  LDL.LU R115, [R1+0x514c] ;  /* 0x00514c0001737983 */ /* 0x000f280000300800 */
[----:B------:R-:W4:Y:S01]  /*46b70*/  LDL.LU R114, [R1+0x5148] ;  /* 0x0051480001727983 */ /* 0x000f220000300800 */
[----:B------:R-:W-:Y:S01]  /*46b80*/  IMAD.MOV.U32 R210, RZ, RZ, R142 ;  /* 0x000000ffffd27224 */ /* 0x000fe200078e008e */
[----:B------:R-:W-:Y:S01]  /*46b90*/  MOV R211, R143 ;  /* 0x0000008f00d37202 */ /* 0x000fe20000000f00 */
[----:B------:R-:W-:Y:S01]  /*46ba0*/  IMAD.MOV.U32 R133, RZ, RZ, R12 ;  /* 0x000000ffff857224 */ /* 0x000fe200078e000c */
[----:B------:R-:W4:Y:S01]  /*46bb0*/  LDL.LU R142, [R1+0x5144] ;  /* 0x00514400018e7983 */ /* 0x000f220000300800 */
[----:B------:R-:W-:Y:S01]  /*46bc0*/  IMAD.MOV.U32 R132, RZ, RZ, R13 ;  /* 0x000000ffff847224 */ /* 0x000fe200078e000d */
[----:B------:R-:W-:Y:S01]  /*46bd0*/  MOV R128, R15 ;  /* 0x0000000f00807202 */ /* 0x000fe20000000f00 */
[----:B------:R-:W-:Y:S01]  /*46be0*/  IMAD.MOV.U32 R129, RZ, RZ, R14 ;  /* 0x000000ffff817224 */ /* 0x000fe200078e000e */
[----:B------:R-:W4:Y:S01]  /*46bf0*/  LDL.LU R143, [R1+0x5140] ;  /* 0x00514000018f7983 */ /* 0x000f220000300800 */
[----:B------:R-:W-:-:S02]  /*46c00*/  IMAD.MOV.U32 R13, RZ, RZ, R139 ;  /* 0x000000ffff0d7224 */ /* 0x000fc400078e008b */
[----:B------:R-:W-:Y:S02]  /*46c10*/  IMAD.MOV.U32 R12, RZ, RZ, R138 ;  /* 0x000000ffff0c7224 */ /* 0x000fe400078e008a */
        /* <DEDUP_REMOVED lines=8> */
[----:B------:R-:W-:Y:S01]  /*46ca0*/  IMAD.MOV.U32 R212, RZ, RZ, R130 ;  /* 0x000000ffffd47224 */ /* 0x000fe200078e0082 */
[----:B------:R-:W-:Y:S02]  /*46cb0*/  MOV R215, R127 ;  /* 0x0000007f00d77202 */ /* 0x000fe40000000f00 */
[----:B------:R-:W4:Y:S04]  /*46cc0*/  LDL.LU R130, [R1+0x512c] ;  /* 0x00512c0001827983 */ /* 0x000f280000300800 */
[----:B------:R-:W4:Y:S04]  /*46cd0*/  LDL.LU R131, [R1+0x5128] ;  /* 0x0051280001837983 */ /* 0x000f280000300800 */
[----:B------:R-:W4:Y:S04]  /*46ce0*/  LDL.LU R126, [R1+0x5124] ;  /* 0x00512400017e7983 */ /* 0x000f280000300800 */
[----:B------:R-:W4:Y:S01]  /*46cf0*/  LDL.LU R127, [R1+0x5120] ;  /* 0x00512000017f7983 */ /* 0x000f220000300800 */
[----:B------:R-:W-:Y:S01]  /*46d00*/  IMAD.MOV.U32 R218, RZ, RZ, R102 ;  /* 0x000000ffffda7224 */ /* 0x000fe200078e0066 */
[----:B------:R-:W-:Y:S01]  /*46d10*/  MOV R219, R103 ;  /* 0x0000006700db7202 */ /* 0x000fe20000000f00 */
        /* <DEDUP_REMOVED lines=12> */
[----:B--2---:R-:W-:Y:S01]  /*46de0*/  IMAD.MOV.U32 R217, RZ, RZ, R107 ;  /* 0x000000ffffd97224 */ /* 0x004fe200078e006b */
[----:B---3--:R-:W-:Y:S01]  /*46df0*/  MOV R223, R119 ;  /* 0x0000007700df7202 */ /* 0x008fe20000000f00 */
[----:B----4-:R-:W-:Y:S02]  /*46e00*/  IMAD.MOV.U32 R222, RZ, RZ, R118 ;  /* 0x000000ffffde7224 */ /* 0x010fe400078e0076 */
[----:B------:R-:W-:Y:S02]  /*46e10*/  IMAD.MOV.U32 R221, RZ, RZ, R123 ;  /* 0x000000ffffdd7224 */ /* 0x000fe400078e007b */
[----:B------:R-:W-:-:S02]  /*46e20*/  IMAD.MOV.U32 R220, RZ, RZ, R122 ;  /* 0x000000ffffdc7224 */ /* 0x000fc400078e007a */
[----:B------:R-:W2:Y:S04]  /*46e30*/  LDL.LU R122, [R1+0x511c] ;  /* 0x00511c00017a7983 */ /* 0x000ea80000300800 */
[----:B------:R-:W2:Y:S04]  /*46e40*/  LDL.LU R123, [R1+0x5118] ;  /* 0x00511800017b7983 */ /* 0x000ea80000300800 */
[----:B------:R-:W3:Y:S01]  /*46e50*/  LDL.LU R118, [R1+0x5114] ;  /* 0x0051140001767983 */ /* 0x000ee20000300800 */
[----:B------:R-:W-:-:S03]  /*46e60*/  IMAD.MOV.U32 R226, RZ, RZ, R110 ;  /* 0x000000ffffe27224 */ /* 0x000fc600078e006e */
[----:B------:R-:W3:Y:S01]  /*46e70*/  LDL.LU R119, [R1+0x5110] ;  /* 0x0051100001777983 */ /* 0x000ee20000300800 */
[----:B------:R-:W-:Y:S01]  /*46e80*/  MOV R227, R111 ;  /* 0x0000006f00e37202 */ /* 0x000fe20000000f00 */
[----:B------:R-:W-:Y:S02]  /*46e90*/  IMAD.MOV.U32 R216, RZ, RZ, R106 ;  /* 0x000000ffffd87224 */ /* 0x000fe400078e006a */
[----:B------:R-:W-:Y:S02]  /*46ea0*/  IMAD.MOV.U32 R225, RZ, RZ, R115 ;  /* 0x000000ffffe17224 */ /* 0x000fe400078e0073 */
[----:B------:R-:W-:Y:S02]  /*46eb0*/  IMAD.MOV.U32 R224, RZ, RZ, R114 ;  /* 0x000000ffffe07224 */ /* 0x000fe400078e0072 */
[----:B------:R-:W4:Y:S04]  /*46ec0*/  LDL.LU R114, [R1+0x510c] ;  /* 0x00510c0001727983 */ /* 0x000f280000300800 */
[----:B------:R-:W4:Y:S04]  /*46ed0*/  LDL.LU R115, [R1+0x5108] ;  /* 0x0051080001737983 */ /* 0x000f280000300800 */
        /* <DEDUP_REMOVED lines=10> */
[----:B------:R-:W3:Y:S04]  /*46f80*/  LDL.LU R90, [R1+0x50dc] ;  /* 0x0050dc00015a7983 */ /* 0x000ee80000300800 */
        /* <DEDUP_REMOVED lines=19> */
[----:B------:R-:W-:Y:S04]  /*470c0*/  STL [R1+0x4b6c], R128 ;  /* 0x004b6c8001007387 */ /* 0x000fe80000100800 */
[----:B------:R-:W-:Y:S04]  /*470d0*/  STL [R1+0x4b68], R129 ;  /* 0x004b688101007387 */ /* 0x000fe80000100800 */
[----:B------:R-:W-:Y:S04]  /*470e0*/  STL [R1+0x4b64], R132 ;  /* 0x004b648401007387 */ /* 0x000fe80000100800 */
[----:B------:R-:W-:Y:S01]  /*470f0*/  STL [R1+0x4b60], R133 ;  /* 0x004b608501007387 */ /* 0x000fe20000100800 */
[----:B------:R-:W-:Y:S01]  /*47100*/  IMAD.MOV.U32 R77, RZ, RZ, R8 ;  /* 0x000000ffff4d7224 */ /* 0x000fe200078e0008 */
[----:B------:R-:W-:Y:S01]  /*47110*/  MOV R72, R11 ;  /* 0x0000000b00487202 */ /* 0x000fe20000000f00 */
[----:B------:R-:W-:Y:S01]  /*47120*/  IMAD.MOV.U32 R76, RZ, RZ, R9 ;  /* 0x000000ffff4c7224 */ /* 0x000fe200078e0009 */
[----:B------:R-:W-:Y:S01]  /*47130*/  LDS R8, [R68+0x21080] ;  /* 0x0210800044087984 */ /* 0x000fe20000000800 */
[----:B------:R-:W-:-:S03]  /*47140*/  IMAD.MOV.U32 R73, RZ, RZ, R10 ;  /* 0x000000ffff497224 */ /* 0x000fc600078e000a */
[----:B------:R-:W-:Y:S04]  /*47150*/  LDS R10, [R68+0x21880] ;  /* 0x02188000440a7984 */ /* 0x000fe80000000800 */
[----:B------:R-:W-:Y:S04]  /*47160*/  LDS R9, [R175+0x21080] ;  /* 0x02108000af097984 */ /* 0x000fe80000000800 */
[----:B------:R-:W1:Y:S01]  /*47170*/  LDS R11, [R175+0x21880] ;  /* 0x02188000af0b7984 */ /* 0x000e620000000800 */
[C---:B------:R-:W-:Y:S08]  /*47180*/  HMMA.1688.F32.TF32 R180, R4.reuse, R126, R180 ;  /* 0x0000007e04b4723c */ /* 0x040ff000000810b4 */
[C---:B------:R-:W-:Y:S08]  /*47190*/  HMMA.1688.F32.TF32 R176, R4.reuse, R130, R176 ;  /* 0x0000008204b0723c */ /* 0x040ff000000810b0 */
[C---:B------:R-:W-:Y:S08]  /*471a0*/  HMMA.1688.F32.TF32 R164, R4.reuse, R138, R164 ;  /* 0x0000008a04a4723c */ /* 0x040ff000000810a4 */
[C---:B--2---:R-:W-:Y:S08]  /*471b0*/  HMMA.1688.F32.TF32 R12, R4.reuse, R94, R12 ;  /* 0x0000005e040c723c */ /* 0x044ff0000008100c */
[C---:B---3--:R-:W-:Y:S08]  /*471c0*/  HMMA.1688.F32.TF32 R212, R4.reuse, R90, R212 ;  /* 0x0000005a04d4723c */ /* 0x048ff000000810d4 */
[C---:B----4-:R-:W-:Y:S08]  /*471d0*/  HMMA.1688.F32.TF32 R216, R4.reuse, R86, R216 ;  /* 0x0000005604d8723c */ /* 0x050ff000000810d8 */
[C---:B------:R-:W-:Y:S08]  /*471e0*/  HMMA.1688.F32.TF32 R220, R4.reuse, R82, R220 ;  /* 0x0000005204dc723c */ /* 0x040ff000000810dc */
[C---:B------:R-:W-:Y:S11]  /*471f0*/  HMMA.1688.F32.TF32 R224, R4.reuse, R78, R224 ;  /* 0x0000004e04e0723c */ /* 0x040ff600000810e0 */
[----:B------:R-:W-:Y:S11]  /*47200*/  @!UPT UIADD3 URZ, URZ, URZ, URZ ;  /* 0x0000003f3f3ff290 */ /* 0x000ff6000fffe03f */
[----:B------:R-:W-:Y:S01]  /*47210*/  @!UPT UIADD3 URZ, URZ, URZ, URZ ;  /* 0x0000003f3f3ff290 */ /* 0x000fe2000fffe03f */
[----:B------:R-:W-:Y:S04]  /*47220*/  STL.64 [R1+0xff0], R224 ;  /* 0x000ff0e001007387 */ /* 0x000fe80000100a00 */
[----:B------:R2:W-:Y:S04]  /*47230*/  STL.64 [R1+0xff8], R226 ;  /* 0x000ff8e201007387 */ /* 0x0005e80000100a00 */
[----:B--2---:R-:W2:Y:S04]  /*47240*/  LDL.LU.64 R226, [R1+0x50b8] ;  /* 0x0050b80001e27983 */ /* 0x004ea80000300a00 */
[----:B------:R-:W2:Y:S04]  /*47250*/  LDL.LU.64 R224, [R1+0x50b0] ;  /* 0x0050b00001e07983 */ /* 0x000ea80000300a00 */
[----:B------:R-:W-:Y:S04]  /*47260*/  STL.64 [R1+0xfe0], R220 ;  /* 0x000fe0dc01007387 */ /* 0x000fe80000100a00 */
[----:B------:R3:W-:Y:S04]  /*47270*/  STL.64 [R1+0xfe8], R222 ;  /* 0x000fe8de01007387 */ /* 0x0007e80000100a00 */
[----:B---3--:R-:W3:Y:S04]  /*47280*/  LDL.LU.64 R222, [R1+0x50a8] ;  /* 0x0050a80001de7983 */ /* 0x008ee80000300a00 */
[----:B------:R-:W3:Y:S04]  /*47290*/  LDL.LU.64 R220, [R1+0x50a0] ;  /* 0x0050a00001dc7983 */ /* 0x000ee80000300a00 */
[----:B------:R-:W-:Y:S04]  /*472a0*/  STL.64 [R1+0xfd0], R216 ;  /* 0x000fd0d801007387 */ /* 0x000fe80000100a00 */
[----:B------:R4:W-:Y:S04]  /*472b0*/  STL.64 [R1+0xfd8], R218 ;  /* 0x000fd8da01007387 */ /* 0x0009e80000100a00 */
[----:B----4-:R-:W4:Y:S04]  /*472c0*/  LDL.LU.64 R218, [R1+0x5098] ;  /* 0x0050980001da7983 */ /* 0x010f280000300a00 */
[----:B------:R-:W4:Y:S04]  /*472d0*/  LDL.LU.64 R216, [R1+0x5090] ;  /* 0x0050900001d87983 */ /* 0x000f280000300a00 */
[----:B------:R-:W-:Y:S04]  /*472e0*/  STL.64 [R1+0xfc0], R212 ;  /* 0x000fc0d401007387 */ /* 0x000fe80000100a00 */
[----:B------:R1:W-:Y:S04]  /*472f0*/  STL.64 [R1+0xfc8], R214 ;  /* 0x000fc8d601007387 */ /* 0x0003e80000100a00 */
[----:B-1----:R-:W2:Y:S04]  /*47300*/  LDL.LU.64 R214, [R1+0x5088] ;  /* 0x0050880001d67983 */ /* 0x002ea80000300a00 */
[----:B------:R-:W2:Y:S04]  /*47310*/  LDL.LU.64 R212, [R1+0x5080] ;  /* 0x0050800001d47983 */ /* 0x000ea80000300a00 */
[----:B------:R-:W-:Y:S04]  /*47320*/  STL.64 [R1+0xfb0], R12 ;  /* 0x000fb00c01007387 */ /* 0x000fe80000100a00 */
[----:B------:R1:W-:Y:S02]  /*47330*/  STL.64 [R1+0xfb8], R14 ;  /* 0x000fb80e01007387 */ /* 0x0003e40000100a00 */
[C---:B-1----:R-:W-:Y:S08]  /*47340*/  HMMA.1688.F32.TF32 R12, R4.reuse, R98, R208 ;  /* 0x00000062040c723c */ /* 0x042ff000000810d0 */
[C---:B------:R-:W-:Y:S08]  /*47350*/  HMMA.1688.F32.TF32 R204, R4.reuse, R102, R204 ;  /* 0x0000006604cc723c */ /* 0x040ff000000810cc */
[C---:B------:R-:W-:Y:S07]  /*47360*/  HMMA.1688.F32.TF32 R200, R4.reuse, R106, R200 ;  /* 0x0000006a04c8723c */ /* 0x040fee00000810c8 */
[----:B------:R-:W-:Y:S04]  /*47370*/  STL.64 [R1+0xfa0], R12 ;  /* 0x000fa00c01007387 */ /* 0x000fe80000100a00 */
[----:B------:R1:W-:Y:S02]  /*47380*/  STL.64 [R1+0xfa8], R14 ;  /* 0x000fa80e01007387 */ /* 0x0003e40000100a00 */
[C---:B-1----:R-:W-:Y:S02]  /*47390*/  HMMA.1688.F32.TF32 R12, R4.reuse, R110, R196 ;  /* 0x0000006e040c723c */ /* 0x042fe400000810c4 */
[----:B------:R-:W-:Y:S04]  /*473a0*/  STL.64 [R1+0xf90], R204 ;  /* 0x000f90cc01007387 */ /* 0x000fe80000100a00 */
[----:B------:R-:W-:Y:S02]  /*473b0*/  STL.64 [R1+0xf98], R206 ;  /* 0x000f98ce01007387 */ /* 0x000fe40000100a00 */
[C---:B------:R-:W-:Y:S02]  /*473c0*/  HMMA.1688.F32.TF32 R192, R4.reuse, R114, R192 ;  /* 0x0000007204c0723c */ /* 0x040fe400000810c0 */
[----:B------:R-:W-:Y:S04]  /*473d0*/  STL.64 [R1+0xf80], R200 ;  /* 0x000f80c801007387 */ /* 0x000fe80000100a00 */
[----:B------:R-:W-:Y:S02]  /*473e0*/  STL.64 [R1+0xf88], R202 ;  /* 0x000f88ca01007387 */ /* 0x000fe40000100a00 */
[C---:B------:R-:W-:Y:S07]  /*473f0*/  HMMA.1688.F32.TF32 R188, R4.reuse, R118, R188 ;  /* 0x0000007604bc723c */ /* 0x040fee00000810bc */
[----:B------:R-:W-:Y:S04]  /*47400*/  STL.64 [R1+0xf70], R12 ;  /* 0x000f700c01007387 */ /* 0x000fe80000100a00 */
[----:B------:R1:W-:Y:S02]  /*47410*/  STL.64 [R1+0xf78], R14 ;  /* 0x000f780e01007387 */ /* 0x0003e40000100a00 */
[C---:B-1----:R-:W-:Y:S02]  /*47420*/  HMMA.1688.F32.TF32 R12, R4.reuse, R122, R184 ;  /* 0x0000007a040c723c */ /* 0x042fe400000810b8 */
[----:B------:R-:W-:Y:S04]  /*47430*/  STL.64 [R1+0xf60], R192 ;  /* 0x000f60c001007387 */ /* 0x000fe80000100a00 */
[----:B------:R-:W-:Y:S04]  /*47440*/  STL.64 [R1+0xf68], R194 ;  /* 0x000f68c201007387 */ /* 0x000fe80000100a00 */
[----:B------:R-:W-:Y:S04]  /*47450*/  STL.64 [R1+0xf50], R188 ;  /* 0x000f50bc01007387 */ /* 0x000fe80000100a00 */
[----:B------:R-:W-:Y:S09]  /*47460*/  STL.64 [R1+0xf58], R190 ;  /* 0x000f58be01007387 */ /* 0x000ff20000100a00 */
[----:B------:R-:W-:Y:S04]  /*47470*/  STL.64 [R1+0xf40], R12 ;  /* 0x000f400c01007387 */ /* 0x000fe80000100a00 */
[----:B------:R1:W-:Y:S02]  /*47480*/  STL.64 [R1+0xf48], R14 ;  /* 0x000f480e01007387 */ /* 0x0003e40000100a00 */
[----:B-1----:R-:W-:Y:S02]  /*47490*/  HMMA.1688.F32.TF32 R12, R4, R134, R168 ;  /* 0x00000086040c723c */ /* 0x002fe400000810a8 */
[----:B------:R-:W-:Y:S04]  /*474a0*/  STL.64 [R1+0xf30], R180 ;  /* 0x000f30b401007387 */ /* 0x000fe80000100a00 */
[----:B------:R-:W-:Y:S04]  /*474b0*/  STL.64 [R1+0xf38], R182 ;  /* 0x000f38b601007387 */ /* 0x000fe80000100a00 */
[----:B------:R-:W-:Y:S04]  /*474c0*/  STL.64 [R1+0xf20], R176 ;  /* 0x000f20b001007387 */ /* 0x000fe80000100a00 */
[----:B------:R-:W-:Y:S09]  /*474d0*/  STL.64 [R1+0xf28], R178 ;  /* 0x000f28b201007387 */ /* 0x000ff20000100a00 */
[----:B------:R-:W-:Y:S04]  /*474e0*/  STL.64 [R1+0xf10], R12 ;  /* 0x000f100c01007387 */ /* 0x000fe80000100a00 */
[----:B------:R1:W-:Y:S02]  /*474f0*/  STL.64 [R1+0xf18], R14 ;  /* 0x000f180e01007387 */ /* 0x0003e40000100a00 */
[----:B-1----:R-:W-:Y:S08]  /*47500*/  HMMA.1688.F32.TF32 R12, R8, R18, R156 ;  /* 0x00000012080c723c */ /* 0x002ff0000008109c */
[----:B------:R-:W-:Y:S08]  /*47510*/  HMMA.1688.F32.TF32 R4, R4, R142, R160 ;  /* 0x0000008e0404723c */ /* 0x000ff000000810a0 */
[----:B------:R-:W-:Y:S08]  /*47520*/  HMMA.1688.F32.TF32 R152, R8, R22, R152 ;  /* 0x000000160898723c */ /* 0x000ff00000081098 */
[----:B------:R-:W-:Y:S01]  /*47530*/  IMAD.MOV.U32 R85, RZ, RZ, R12 ;  /* 0x000000ffff557224 */ /* 0x000fe200078e000c */
[----:B------:R-:W-:Y:S01]  /*47540*/  MOV R80, R15 ;  /* 0x0000000f00507202 */ /* 0x000fe20000000f00 */
[----:B------:R-:W-:-:S02]  /*47550*/  IMAD.MOV.U32 R84, RZ, RZ, R13 ;  /* 0x000000ffff547224 */ /* 0x000fc400078e000d */
[----:B------:R-:W-:Y:S02]  /*47560*/  IMAD.MOV.U32 R81, RZ, RZ, R14 ;  /* 0x000000ffff517224 */ /* 0x000fe400078e000e */
[C---:B------:R-:W-:Y:S01]  /*47570*/  HMMA.1688.F32.TF32 R12, R8.reuse, R26, R148 ;  /* 0x0000001a080c723c */ /* 0x040fe20000081094 */
[----:B------:R-:W-:Y:S04]  /*47580*/  STL.64 [R1+0xf00], R164 ;  /* 0x000f00a401007387 */ /* 0x000fe80000100a00 */
[----:B------:R-:W-:Y:S03]  /*47590*/  STL.64 [R1+0xf08], R166 ;  /* 0x000f08a601007387 */ /* 0x000fe60000100a00 */
[C---:B------:R-:W-:Y:S01]  /*475a0*/  HMMA.1688.F32.TF32 R148, R8.reuse, R30, R144 ;  /* 0x0000001e0894723c */ /* 0x040fe20000081090 */
[----:B------:R-:W-:Y:S04]  /*475b0*/  STL.64 [R1+0xef0], R4 ;  /* 0x000ef00401007387 */ /* 0x000fe80000100a00 */
[----:B------:R-:W-:Y:S04]  /*475c0*/  STL.64 [R1+0xef8], R6 ;  /* 0x000ef80601007387 */ /* 0x000fe80000100a00 */
[----:B------:R-:W-:Y:S01]  /*475d0*/  STL.64 [R1+0x3f0], R152 ;  /* 0x0003f09801007387 */ /* 0x000fe20000100a00 */
[C---:B------:R-:W-:Y:S03]  /*475e0*/  HMMA.1688.F32.TF32 R144, R8.reuse, R34, R244 ;  /* 0x000000220890723c */ /* 0x040fe600000810f4 */
[----:B------:R-:W-:Y:S04]  /*475f0*/  STL.64 [R1+0x3f8], R154 ;  /* 0x0003f89a01007387 */ /* 0x000fe80000100a00 */
[----:B------:R-:W-:Y:S04]  /*47600*/  STL.64 [R1+0x3d0], R12 ;  /* 0x0003d00c01007387 */ /* 0x000fe80000100a00 */
[----:B------:R1:W-:Y:S04]  /*47610*/  STL.64 [R1+0x3d8], R14 ;  /* 0x0003d80e01007387 */ /* 0x0003e80000100a00 */
[----:B------:R-:W-:Y:S04]  /*47620*/  LDS R4, [R68+0x21100] ;  /* 0x0211000044047984 */ /* 0x000fe80000000800 */
[----:B------:R-:W-:Y:S01]  /*47630*/  LDS R6, [R68+0x21900] ;  /* 0x0219000044067984 */ /* 0x000fe20000000800 */
[C---:B-1----:R-:W-:Y:S03]  /*47640*/  HMMA.1688.F32.TF32 R12, R8.reuse, R38, R248 ;  /* 0x00000026080c723c */ /* 0x042fe600000810f8 */
[----:B------:R-:W-:Y:S04]  /*47650*/  STL.64 [R1+0x490], R148 ;  /* 0x0004909401007387 */ /* 0x000fe80000100a00 */
[----:B------:R-:W-:Y:S04]  /*47660*/  STL.64 [R1+0x498], R150 ;  /* 0x0004989601007387 */ /* 0x000fe80000100a00 */
[----:B------:R-:W2:Y:S04]  /*47670*/  LDL.LU R168, [R1+0x20] ;  /* 0x0000200001a87983 */ /* 0x000ea80000300800 */
[----:B------:R-:W-:Y:S04]  /*47680*/  STL.64 [R1+0x460], R144 ;  /* 0x0004609001007387 */ /* 0x000fe80000100a00 */
[----:B------:R-:W-:Y:S04]  /*47690*/  STL.64 [R1+0x468], R146 ;  /* 0x0004689201007387 */ /* 0x000fe80000100a00 */
[----:B------:R-:W-:Y:S04]  /*476a0*/  LDS R5, [R175+0x21100] ;  /* 0x02110000af057984 */ /* 0x000fe80000000800 */
[----:B------:R1:W-:Y:S04]  /*476b0*/  STL.64 [R1+0x4c0], R12 ;  /* 0x0004c00c01007387 */ /* 0x0003e80000100a00 */
[----:B------:R1:W-:Y:S04]  /*476c0*/  STL.64 [R1+0x4c8], R14 ;  /* 0x0004c80e01007387 */ /* 0x0003e80000100a00 */
[----:B------:R-:W2:Y:S04]  /*476d0*/  LDL.LU R169, [R1+0x24] ;  /* 0x0000240001a97983 */ /* 0x000ea80000300800 */
[----:B------:R-:W2:Y:S04]  /*476e0*/  LDL.LU R170, [R1+0x28] ;  /* 0x0000280001aa7983 */ /* 0x000ea80000300800 */
[----:B------:R-:W2:Y:S04]  /*476f0*/  LDL.LU R171, [R1+0x2c] ;  /* 0x00002c0001ab7983 */ /* 0x000ea80000300800 */
[----:B-1----:R-:W2:Y:S04]  /*47700*/  LDL.LU R12, [R1+0x30] ;  /* 0x00003000010c7983 */ /* 0x002ea80000300800 */
        /* <DEDUP_REMOVED lines=71> */
[----:B------:R-:W1:Y:S01]  /*47b80*/  LDS R7, [R175+0x21900] ;  /* 0x02190000af077984 */ /* 0x000e620000000800 */
[C---:B--2---:R-:W-:Y:S08]  /*47b90*/  HMMA.1688.F32.TF32 R248, R8.reuse, R102, R248 ;  /* 0x0000006608f8723c */ /* 0x044ff000000810f8 */
[C---:B---3--:R-:W-:Y:S08]  /*47ba0*/  HMMA.1688.F32.TF32 R144, R8.reuse, R94, R144 ;  /* 0x0000005e0890723c */ /* 0x048ff00000081090 */
[C---:B----4-:R-:W-:Y:S08]  /*47bb0*/  HMMA.1688.F32.TF32 R148, R8.reuse, R90, R148 ;  /* 0x0000005a0894723c */ /* 0x050ff00000081094 */
[C---:B------:R-:W-:Y:S08]  /*47bc0*/  HMMA.1688.F32.TF32 R152, R8.reuse, R86, R152 ;  /* 0x000000560898723c */ /* 0x040ff00000081098 */
[C---:B------:R-:W-:Y:S08]  /*47bd0*/  HMMA.1688.F32.TF32 R176, R8.reuse, R78, R176 ;  /* 0x0000004e08b0723c */ /* 0x040ff000000810b0 */
[C---:B------:R-:W-:Y:S08]  /*47be0*/  HMMA.1688.F32.TF32 R196, R8.reuse, R58, R196 ;  /* 0x0000003a08c4723c */ /* 0x040ff000000810c4 */
[C---:B------:R-:W-:Y:S08]  /*47bf0*/  HMMA.1688.F32.TF32 R200, R8.reuse, R54, R200 ;  /* 0x0000003608c8723c */ /* 0x040ff000000810c8 */
[C---:B------:R-:W-:Y:S08]  /*47c00*/  HMMA.1688.F32.TF32 R160, R8.reuse, R42, R160 ;  /* 0x0000002a08a0723c */ /* 0x040ff000000810a0 */
[C---:B------:R-:W-:Y:S08]  /*47c10*/  HMMA.1688.F32.TF32 R208, R8.reuse, R46, R208 ;  /* 0x0000002e08d0723c */ /* 0x040ff000000810d0 */
[C---:B------:R-:W-:Y:S07]  /*47c20*/  HMMA.1688.F32.TF32 R204, R8.reuse, R50, R204 ;  /* 0x0000003208cc723c */ /* 0x040fee00000810cc */
[----:B------:R2:W-:Y:S04]  /*47c30*/  STL.64 [R1+0x470], R160 ;  /* 0x000470a001007387 */ /* 0x0005e80000100a00 */
[----:B------:R3:W-:Y:S04]  /*47c40*/  STL.64 [R1+0x478], R162 ;  /* 0x000478a201007387 */ /* 0x0007e80000100a00 */
[----:B--2---:R-:W2:Y:S04]  /*47c50*/  LDL.LU R160, [R1] ;  /* 0x0000000001a07983 */ /* 0x004ea80000300800 */
[----:B------:R-:W2:Y:S04]  /*47c60*/  LDL.LU R161, [R1+0x4] ;  /* 0x0000040001a17983 */ /* 0x000ea80000300800 */
[----:B---3--:R-:W2:Y:S04]  /*47c70*/  LDL.LU R162, [R1+0x8] ;  /* 0x0000080001a27983 */ /* 0x008ea80000300800 */
[----:B------:R-:W2:Y:S01]  /*47c80*/  LDL.LU R163, [R1+0xc] ;  /* 0x00000c0001a37983 */ /* 0x000ea20000300800 */
[C---:B------:R-:W-:Y:S03]  /*47c90*/  HMMA.1688.F32.TF32 R192, R8.reuse, R62, R192 ;  /* 0x0000003e08c0723c */ /* 0x040fe600000810c0 */
[----:B------:R-:W-:Y:S04]  /*47ca0*/  STL.64 [R1+0x440], R208 ;  /* 0x000440d001007387 */ /* 0x000fe80000100a00 */
[----:B------:R3:W-:Y:S01]  /*47cb0*/  STL.64 [R1+0x448], R210 ;  /* 0x000448d201007387 */ /* 0x0007e20000100a00 */
[C---:B------:R-:W-:Y:S08]  /*47cc0*/  HMMA.1688.F32.TF32 R184, R8.reuse, R70, R184 ;  /* 0x0000004608b8723c */ /* 0x040ff000000810b8 */
[C---:B------:R-:W-:Y:S01]  /*47cd0*/  HMMA.1688.F32.TF32 R188, R8.reuse, R66, R188 ;  /* 0x0000004208bc723c */ /* 0x040fe200000810bc */
[----:B---3--:R-:W3:Y:S04]  /*47ce0*/  LDL.LU.64 R210, [R1+0x5078] ;  /* 0x0050780001d27983 */ /* 0x008ee80000300a00 */
[----:B------:R-:W3:Y:S04]  /*47cf0*/  LDL.LU.64 R208, [R1+0x5070] ;  /* 0x0050700001d07983 */ /* 0x000ee80000300a00 */
[----:B------:R-:W-:Y:S01]  /*47d00*/  STL.64 [R1+0x400], R204 ;  /* 0x000400cc01007387 */ /* 0x000fe20000100a00 */
[----:B------:R-:W-:Y:S03]  /*47d10*/  HMMA.1688.F32.TF32 R180, R8, R74, R180 ;  /* 0x0000004a08b4723c */ /* 0x000fe600000810b4 */
[----:B------:R4:W-:Y:S01]  /*47d20*/  STL.64 [R1+0x408], R206 ;  /* 0x000408ce01007387 */ /* 0x0009e20000100a00 */
[----:B------:R-:W-:Y:S01]  /*47d30*/  MOV R117, R199 ;  /* 0x000000c700757202 */ /* 0x000fe20000000f00 */
[----:B------:R-:W-:-:S02]  /*47d40*/  IMAD.MOV.U32 R116, RZ, RZ, R198 ;  /* 0x000000ffff747224 */ /* 0x000fc400078e00c6 */
[----:B------:R-:W-:Y:S02]  /*47d50*/  IMAD.MOV.U32 R113, RZ, RZ, R197 ;  /* 0x000000ffff717224 */ /* 0x000fe400078e00c5 */
[----:B------:R-:W-:Y:S01]  /*47d60*/  IMAD.MOV.U32 R112, RZ, RZ, R196 ;  /* 0x000000ffff707224 */ /* 0x000fe200078e00c4 */
[----:B----4-:R-:W4:Y:S04]  /*47d70*/  LDL.LU.64 R206, [R1+0x5068] ;  /* 0x0050680001ce7983 */ /* 0x010f280000300a00 */
[----:B------:R-:W4:Y:S04]  /*47d80*/  LDL.LU.64 R204, [R1+0x5060] ;  /* 0x0050600001cc7983 */ /* 0x000f280000300a00 */
[----:B------:R-:W-:Y:S04]  /*47d90*/  STL.64 [R1+0x3e0], R200 ;  /* 0x0003e0c801007387 */ /* 0x000fe80000100a00 */
[----:B------:R1:W-:Y:S01]  /*47da0*/  STL.64 [R1+0x3e8], R202 ;  /* 0x0003e8ca01007387 */ /* 0x0003e20000100a00 */
[C---:B------:R-:W-:Y:S03]  /*47db0*/  HMMA.1688.F32.TF32 R156, R8.reuse, R82, R156 ;  /* 0x00000052089c723c */ /* 0x040fe6000008109c */
[----:B-1----:R-:W2:Y:S04]  /*47dc0*/  LDL.LU.64 R202, [R1+0x5058] ;  /* 0x0050580001ca7983 */ /* 0x002ea80000300a00 */
[----:B------:R-:W2:Y:S04]  /*47dd0*/  LDL.LU.64 R200, [R1+0x5050] ;  /* 0x0050500001c87983 */ /* 0x000ea80000300a00 */
[----:B------:R-:W2:Y:S04]  /*47de0*/  LDL.LU.64 R198, [R1+0x5048] ;  /* 0x0050480001c67983 */ /* 0x000ea80000300a00 */
[----:B------:R-:W2:Y:S04]  /*47df0*/  LDL.LU.64 R196, [R1+0x5040] ;  /* 0x0050400001c47983 */ /* 0x000ea80000300a00 */
[----:B------:R-:W-:Y:S04]  /*47e00*/  STL [R1+0x4b7c], R117 ;  /* 0x004b7c7501007387 */ /* 0x000fe80000100800 */
[----:B------:R-:W-:Y:S04]  /*47e10*/  STL [R1+0x4b78], R116 ;  /* 0x004b787401007387 */ /* 0x000fe80000100800 */
[----:B------:R-:W-:Y:S04]  /*47e20*/  STL [R1+0x4b74], R113 ;  /* 0x004b747101007387 */ /* 0x000fe80000100800 */
[----:B------:R-:W-:Y:S04]  /*47e30*/  STL [R1+0x4b70], R112 ;  /* 0x004b707001007387 */ /* 0x000fe80000100800 */
[----:B------:R-:W-:Y:S04]  /*47e40*/  STL.64 [R1+0x1180], R192 ;  /* 0x001180c001007387 */ /* 0x000fe80000100a00 */
[----:B------:R1:W-:Y:S01]  /*47e50*/  STL.64 [R1+0x1188], R194 ;  /* 0x001188c201007387 */ /* 0x0003e20000100a00 */
[C---:B------:R-:W-:Y:S03]  /*47e60*/  HMMA.1688.F32.TF32 R244, R8.reuse, R98, R244 ;  /* 0x0000006208f4723c */ /* 0x040fe600000810f4 */
[----:B-1----:R-:W2:Y:S04]  /*47e70*/  LDL.LU.64 R194, [R1+0x5038] ;  /* 0x0050380001c27983 */ /* 0x002ea80000300a00 */
[----:B------:R-:W2:Y:S04]  /*47e80*/  LDL.LU.64 R192, [R1+0x5030] ;  /* 0x0050300001c07983 */ /* 0x000ea80000300a00 */
[----:B------:R-:W-:Y:S04]  /*47e90*/  STL.64 [R1+0x1170], R188 ;  /* 0x001170bc01007387 */ /* 0x000fe80000100a00 */
[----:B------:R1:W-:Y:S04]  /*47ea0*/  STL.64 [R1+0x1178], R190 ;  /* 0x001178be01007387 */ /* 0x0003e80000100a00 */
[----:B-1----:R-:W3:Y:S04]  /*47eb0*/  LDL.LU.64 R190, [R1+0x5028] ;  /* 0x0050280001be7983 */ /* 0x002ee80000300a00 */
[----:B------:R-:W3:Y:S04]  /*47ec0*/  LDL.LU.64 R188, [R1+0x5020] ;  /* 0x0050200001bc7983 */ /* 0x000ee80000300a00 */
        /* <DEDUP_REMOVED lines=18> */
[----:B-1----:R-:W4:Y:S04]  /*47ff0*/  LDL.LU.64 R154, [R1+0x4fd8] ;  /* 0x004fd800019a7983 */ /* 0x002f280000300a00 */
[----:B------:R-:W4:Y:S04]  /*48000*/  LDL.LU.64 R152, [R1+0x4fd0] ;  /* 0x004fd00001987983 */ /* 0x000f280000300a00 */
        /* <DEDUP_REMOVED lines=15> */
[----:B------:R-:W4:Y:S01]  /*48100*/  LDL.LU.64 R248, [R1+0x4f90] ;  /* 0x004f900001f87983 */ /* 0x000f220000300a00 */
[C---:B------:R-:W-:Y:S08]  /*48110*/  HMMA.1688.F32.TF32 R12, R8.reuse, R106, R12 ;  /* 0x0000006a080c723c */ /* 0x040ff0000008100c */
[C---:B------:R-:W-:Y:S08]  /*48120*/  HMMA.1688.F32.TF32 R168, R8.reuse, R110, R168 ;  /* 0x0000006e08a8723c */ /* 0x040ff000000810a8 */
[C---:B------:R-:W-:Y:S07]  /*48130*/  HMMA.1688.F32.TF32 R164, R8.reuse, R114, R164 ;  /* 0x0000007208a4723c */ /* 0x040fee00000810a4 */
[----:B------:R1:W-:Y:S04]  /*48140*/  STL.64 [R1+0x10d0], R12 ;  /* 0x0010d00c01007387 */ /* 0x0003e80000100a00 */
[----:B------:R2:W-:Y:S04]  /*48150*/  STL.64 [R1+0x10d8], R14 ;  /* 0x0010d80e01007387 */ /* 0x0005e80000100a00 */
[----:B-1----:R-:W4:Y:S04]  /*48160*/  LDL.LU R12, [R1+0x250] ;  /* 0x00025000010c7983 */ /* 0x002f280000300800 */
[----:B------:R-:W-:Y:S04]  /*48170*/  STL.64 [R1+0x10c0], R168 ;  /* 0x0010c0a801007387 */ /* 0x000fe80000100a00 */
[----:B------:R-:W-:Y:S04]  /*48180*/  STL.64 [R1+0x10c8], R170 ;  /* 0x0010c8aa01007387 */ /* 0x000fe80000100a00 */
[----:B------:R-:W-:Y:S04]  /*48190*/  STL.64 [R1+0x10b0], R164 ;  /* 0x0010b0a401007387 */ /* 0x000fe80000100a00 */
[----:B------:R1:W-:Y:S04]  /*481a0*/  STL.64 [R1+0x10b8], R166 ;  /* 0x0010b8a601007387 */ /* 0x0003e80000100a00 */
[----:B------:R-:W4:Y:S04]  /*481b0*/  LDL.LU R13, [R1+0x254] ;  /* 0x00025400010d7983 */ /* 0x000f280000300800 */
[----:B--2---:R-:W2:Y:S01]  /*481c0*/  LDL.LU R14, [R1+0x258] ;  /* 0x00025800010e7983 */ /* 0x004ea20000300800 */
[C---:B-1----:R-:W-:Y:S03]  /*481d0*/  HMMA.1688.F32.TF32 R164, R8.reuse, R118, R160 ;  /* 0x0000007608a4723c */ /* 0x042fe600000810a0 */
[----:B------:R-:W2:Y:S05]  /*481e0*/  LDL.LU R15, [R1+0x25c] ;  /* 0x00025c00010f7983 */ /* 0x000eaa0000300800 */
[C---:B---3--:R-:W-:Y:S08]  /*481f0*/  HMMA.1688.F32.TF32 R156, R8.reuse, R142, R156 ;  /* 0x0000008e089c723c */ /* 0x048ff0000008109c */
[C---:B----4-:R-:W-:Y:S08]  /*48200*/  HMMA.1688.F32.TF32 R152, R8.reuse, R138, R152 ;  /* 0x0000008a0898723c */ /* 0x050ff00000081098 */
[C---:B------:R-:W-:Y:S08]  /*48210*/  HMMA.1688.F32.TF32 R148, R8.reuse, R134, R148 ;  /* 0x000000860894723c */ /* 0x040ff00000081094 */
[C---:B------:R-:W-:Y:S08]  /*48220*/  HMMA.1688.F32.TF32 R144, R8.reuse, R130, R144 ;  /* 0x000000820890723c */ /* 0x040ff00000081090 */
[C---:B------:R-:W-:Y:S01]  /*48230*/  HMMA.1688.F32.TF32 R160, R8.reuse, R122, R248 ;  /* 0x0000007a08a0723c */ /* 0x040fe200000810f8 */
[----:B------:R-:W3:Y:S04]  /*48240*/  LDL.LU R248, [R1+0x3c0] ;  /* 0x0003c00001f87983 */ /* 0x000ee80000300800 */
[----:B------:R-:W-:Y:S04]  /*48250*/  STL.64 [R1+0x10a0], R164 ;  /* 0x0010a0a401007387 */ /* 0x000fe80000100a00 */
[----:B------:R-:W-:Y:S11]  /*48260*/  STL.64 [R1+0x10a8], R166 ;  /* 0x0010a8a601007387 */ /* 0x000ff60000100a00 */
[----:B------:R-:W-:Y:S03]  /*48270*/  @!UPT UIADD3 URZ, URZ, URZ, URZ ;  /* 0x0000003f3f3ff290 */ /* 0x000fe6000fffe03f */
[----:B------:R-:W-:Y:S04]  /*48280*/  STL.64 [R1+0x1090], R160 ;  /* 0x001090a001007387 */ /* 0x000fe80000100a00 */
[----:B------:R1:W-:Y:S04]  /*48290*/  STL.64 [R1+0x1098], R162 ;  /* 0x001098a201007387 */ /* 0x0003e80000100a00 */
[----:B------:R-:W3:Y:S04]  /*482a0*/  LDL.LU R249, [R1+0x3c4] ;  /* 0x0003c40001f97983 */ /* 0x000ee80000300800 */
[----:B------:R-:W3:Y:S01]  /*482b0*/  LDL.LU R250, [R1+0x3c8] ;  /* 0x0003c80001fa7983 */ /* 0x000ee20000300800 */
[----:B-1----:R-:W-:Y:S03]  /*482c0*/  HMMA.1688.F32.TF32 R160, R8, R126, R244 ;  /* 0x0000007e08a0723c */ /* 0x002fe600000810f4 */
[----:B------:R-:W3:Y:S04]  /*482d0*/  LDL.LU R251, [R1+0x3cc] ;  /* 0x0003cc0001fb7983 */ /* 0x000ee80000300800 */
[----:B------:R-:W4:Y:S11]  /*482e0*/  LDL.LU R244, [R1+0x420] ;  /* 0x0004200001f47983 */ /* 0x000f360000300800 */
[----:B------:R-:W-:Y:S05]  /*482f0*/  @!UPT UIADD3 URZ, URZ, URZ, URZ ;  /* 0x0000003f3f3ff290 */ /* 0x000fea000fffe03f */
[----:B------:R1:W-:Y:S04]  /*48300*/  STL.64 [R1+0x1080], R160 ;  /* 0x001080a001007387 */ /* 0x0003e80000100a00 */
[----:B------:R1:W-:Y:S04]  /*48310*/  STL.64 [R1+0x1088], R162 ;  /* 0x001088a201007387 */ /* 0x0003e80000100a00 */
[----:B------:R-:W4:Y:S04]  /*48320*/  LDL.LU R245, [R1+0x424] ;  /* 0x0004240001f57983 */ /* 0x000f280000300800 */
[----:B------:R-:W4:Y:S04]  /*48330*/  LDL.LU R246, [R1+0x428] ;  /* 0x0004280001f67983 */ /* 0x000f280000300800 */
[----:B------:R-:W4:Y:S04]  /*48340*/  LDL.LU R247, [R1+0x42c] ;  /* 0x00042c0001f77983 */ /* 0x000f280000300800 */
[----:B------:R-:W2:Y:S04]  /*48350*/  LDL.LU R164, [R1+0x6b0] ;  /* 0x0006b00001a47983 */ /* 0x000ea80000300800 */
[----:B------:R1:W-:Y:S04]  /*48360*/  STL.64 [R1+0x1070], R144 ;  /* 0x0010709001007387 */ /* 0x0003e80000100a00 */
[----:B------:R1:W-:Y:S04]  /*48370*/  STL.64 [R1+0x1078], R146 ;  /* 0x0010789201007387 */ /* 0x0003e80000100a00 */
        /* <DEDUP_REMOVED lines=11> */
[----:B------:R-:W4:Y:S04]  /*48430*/  LDL.LU R144, [R1+0x480] ;  /* 0x0004800001907983 */ /* 0x000f280000300800 */
[----:B------:R-:W4:Y:S04]  /*48440*/  LDL.LU R145, [R1+0x484] ;  /* 0x0004840001917983 */ /* 0x000f280000300800 */
[----:B------:R-:W4:Y:S04]  /*48450*/  LDL.LU R146, [R1+0x488] ;  /* 0x0004880001927983 */ /* 0x000f280000300800 */
[----:B------:R-:W4:Y:S04]  /*48460*/  LDL.LU R147, [R1+0x48c] ;  /* 0x00048c0001937983 */ /* 0x000f280000300800 */
[----:B------:R1:W-:Y:S04]  /*48470*/  STL.64 [R1+0x1060], R148 ;  /* 0x0010609401007387 */ /* 0x0003e80000100a00 */
[----:B------:R1:W-:Y:S04]  /*48480*/  STL.64 [R1+0x1068], R150 ;  /* 0x0010689601007387 */ /* 0x0003e80000100a00 */
[----:B-1----:R-:W4:Y:S04]  /*48490*/  LDL.LU R148, [R1+0x4b0] ;  /* 0x0004b00001947983 */ /* 0x002f280000300800 */
        /* <DEDUP_REMOVED lines=9> */
[----:B------:R-:W4:Y:S04]  /*48530*/  LDL.LU R8, [R1+0x790] ;  /* 0x0007900001087983 */ /* 0x000f280000300800 */
[----:B------:R1:W-:Y:S04]  /*48540*/  STL.64 [R1+0x1040], R156 ;  /* 0x0010409c01007387 */ /* 0x0003e80000100a00 */
[----:B------:R1:W-:Y:S04]  /*48550*/  STL.64 [R1+0x1048], R158 ;  /* 0x0010489e01007387 */ /* 0x0003e80000100a00 */
[----:B------:R-:W4:Y:S04]  /*48560*/  LDL.LU R9, [R1+0x794] ;  /* 0x0007940001097983 */ /* 0x000f280000300800 */
[----:B------:R-:W4:Y:S04]  /*48570*/  LDL.LU R10, [R1+0x798] ;  /* 0x00079800010a7983 */ /* 0x000f280000300800 */
[----:B------:R-:W4:Y:S04]  /*48580*/  LDL.LU R11, [R1+0x79c] ;  /* 0x00079c00010b7983 */ /* 0x000f280000300800 */
[----:B-1----:R-:W4:Y:S04]  /*48590*/  LDL.LU R156, [R1+0x560] ;  /* 0x00056000019c7983 */ /* 0x002f280000300800 */
[----:B------:R-:W4:Y:S04]  /*485a0*/  LDL.LU R157, [R1+0x564] ;  /* 0x00056400019d7983 */ /* 0x000f280000300800 */
[----:B------:R-:W4:Y:S04]  /*485b0*/  LDL.LU R158, [R1+0x568] ;  /* 0x00056800019e7983 */ /* 0x000f280000300800 */
[----:B------:R-:W4:Y:S01]  /*485c0*/  LDL.LU R159, [R1+0x56c] ;  /* 0x00056c00019f7983 */ /* 0x000f220000300800 */
[C---:B--2---:R-:W-:Y:S08]  /*485d0*/  HMMA.1688.F32.TF32 R164, R4.reuse, R26, R164 ;  /* 0x0000001a04a4723c */ /* 0x044ff000000810a4 */
[C---:B---3--:R-:W-:Y:S08]  /*485e0*/  HMMA.1688.F32.TF32 R168, R4.reuse, R22, R168 ;  /* 0x0000001604a8723c */ /* 0x048ff000000810a8 */
[C---:B----4-:R-:W-:Y:S08]  /*485f0*/  HMMA.1688.F32.TF32 R160, R4.reuse, R30, R160 ;  /* 0x0000001e04a0723c */ /* 0x050ff000000810a0 */
[C---:B------:R-:W-:Y:S11]  /*48600*/  HMMA.1688.F32.TF32 R8, R4.reuse, R18, R8 ;  /* 0x000000120408723c */ /* 0x040ff60000081008 */
[----:B------:R-:W-:Y:S11]  /*48610*/  @!UPT UIADD3 URZ, URZ, URZ, URZ ;  /* 0x0000003f3f3ff290 */ /* 0x000ff6000fffe03f */
[----:B------:R-:W-:Y:S02]  /*48620*/  @!UPT UIADD3 URZ, URZ, URZ, URZ ;  /* 0x0000003f3f3ff290 */ /* 0x000fe4000fffe03f */
[----:B------:R-:W-:Y:S01]  /*48630*/  IMAD.MOV.U32 R92, RZ, RZ, R9 ;  /* 0x000000ffff5c7224 */ /* 0x000fe200078e0009 */
[----:B------:R-:W-:Y:S01]  /*48640*/  MOV R88, R11 ;  /* 0x0000000b00587202 */ /* 0x000fe20000000f00 */
[----:B------:R-:W-:Y:S04]  /*48650*/  LDS R9, [R175+0x21180] ;  /* 0x02118000af097984 */ /* 0x000fe80000000800 */
[----:B------:R1:W-:Y:S04]  /*48660*/  LDS R11, [R175+0x21980] ;  /* 0x02198000af0b7984 */ /* 0x0003e80000000800 */
[----:B-1----:R-:W2:Y:S04]  /*48670*/  LDL.LU R175, [R1+0x4f88] ;  /* 0x004f880001af7983 */ /* 0x002ea80000300800 */
        /* <DEDUP_REMOVED lines=10> */
[----:B-1----:R-:W2:Y:S04]  /*48720*/  LDL.LU.64 R162, [R1+0x4f60] ;  /* 0x004f600001a27983 */ /* 0x002ea80000300a00 */
[----:B------:R-:W2:Y:S01]  /*48730*/  LDL.LU.64 R160, [R1+0x4f58] ;  /* 0x004f580001a07983 */ /* 0x000ea20000300a00 */
[C---:B------:R-:W-:Y:S08]  /*48740*/  HMMA.1688.F32.TF32 R156, R4.reuse, R34, R156 ;  /* 0x00000022049c723c */ /* 0x040ff0000008109c */
[C---:B------:R-:W-:Y:S08]  /*48750*/  HMMA.1688.F32.TF32 R152, R4.reuse, R38, R152 ;  /* 0x000000260498723c */ /* 0x040ff00000081098 */
[C---:B------:R-:W-:Y:S07]  /*48760*/  HMMA.1688.F32.TF32 R12, R4.reuse, R58, R12 ;  /* 0x0000003a040c723c */ /* 0x040fee000008100c */
[----:B------:R-:W-:Y:S04]  /*48770*/  STL.64 [R1+0x150], R156 ;  /* 0x0001509c01007387 */ /* 0x000fe80000100a00 */
[----:B------:R1:W-:Y:S04]  /*48780*/  STL.64 [R1+0x158], R158 ;  /* 0x0001589e01007387 */ /* 0x0003e80000100a00 */
[----:B------:R-:W-:Y:S04]  /*48790*/  STL.64 [R1+0x140], R152 ;  /* 0x0001409801007387 */ /* 0x000fe80000100a00 */
[----:B------:R1:W-:Y:S02]  /*487a0*/  STL.64 [R1+0x148], R154 ;  /* 0x0001489a01007387 */ /* 0x0003e40000100a00 */
[C---:B-1----:R-:W-:Y:S08]  /*487b0*/  HMMA.1688.F32.TF32 R156, R4.reuse, R42, R148 ;  /* 0x0000002a049c723c */ /* 0x042ff00000081094 */
[C---:B------:R-:W-:Y:S08]  /*487c0*/  HMMA.1688.F32.TF32 R152, R4.reuse, R46, R144 ;  /* 0x0000002e0498723c */ /* 0x040ff00000081090 */
[C---:B------:R-:W-:Y:S08]  /*487d0*/  HMMA.1688.F32.TF32 R144, R4.reuse, R54, R248 ;  /* 0x000000360490723c */ /* 0x040ff000000810f8 */
[----:B------:R-:W-:Y:S01]  /*487e0*/  HMMA.1688.F32.TF32 R148, R4, R50, R244 ;  /* 0x000000320494723c */ /* 0x000fe200000810f4 */
[----:B------:R-:W-:Y:S01]  /*487f0*/  IMAD.MOV.U32 R140, RZ, RZ, R12 ;  /* 0x000000ffff8c7224 */ /* 0x000fe200078e000c */
[----:B------:R-:W-:Y:S01]  /*48800*/  MOV R141, R13 ;  /* 0x0000000d008d7202 */ /* 0x000fe20000000f00 */
[----:B------:R-:W-:-:S02]  /*48810*/  IMAD.MOV.U32 R113, RZ, RZ, R14 ;  /* 0x000000ffff717224 */ /* 0x000fc400078e000e */
[----:B------:R-:W-:Y:S01]  /*48820*/  IMAD.MOV.U32 R112, RZ, RZ, R15 ;  /* 0x000000ffff707224 */ /* 0x000fe200078e000f */
[----:B------:R-:W-:Y:S04]  /*48830*/  STL.64 [R1+0x130], R156 ;  /* 0x0001309c01007387 */ /* 0x000fe80000100a00 */
[----:B------:R-:W-:Y:S04]  /*48840*/  STL.64 [R1+0x138], R158 ;  /* 0x0001389e01007387 */ /* 0x000fe80000100a00 */
[----:B------:R-:W-:Y:S02]  /*48850*/  STL.64 [R1+0x170], R152 ;  /* 0x0001709801007387 */ /* 0x000fe40000100a00 */
[----:B------:R-:W-:-:S02]  /*48860*/  IMAD.MOV.U32 R117, RZ, RZ, R146 ;  /* 0x000000ffff757224 */ /* 0x000fc400078e0092 */
[----:B------:R-:W-:Y:S01]  /*48870*/  STL.64 [R1+0x178], R154 ;  /* 0x0001789a01007387 */ /* 0x000fe20000100a00 */
[----:B------:R-:W-:-:S04]  /*48880*/  IMAD.MOV.U32 R116, RZ, RZ, R147 ;  /* 0x000000ffff747224 */ /* 0x000fc800078e0093 */
[----:B------:R-:W-:Y:S04]  /*48890*/  STL.64 [R1+0x180], R148 ;  /* 0x0001809401007387 */ /* 0x000fe80000100a00 */
[----:B------:R3:W-:Y:S04]  /*488a0*/  STL.64 [R1+0x188], R150 ;  /* 0x0001889601007387 */ /* 0x0007e80000100a00 */
[----:B------:R4:W-:Y:S04]  /*488b0*/  STL.64 [R1+0x230], R144 ;  /* 0x0002309001007387 */ /* 0x0009e80000100a00 */
[----:B------:R-:W2:Y:S04]  /*488c0*/  LDL R69, [R1+0x164c] ;  /* 0x00164c0001457983 */ /* 0x000ea80000100800 */
[----:B------:R-:W-:Y:S04]  /*488d0*/  STL [R1+0x4b8c], R117 ;  /* 0x004b8c7501007387 */ /* 0x000fe80000100800 */
[----:B------:R-:W-:Y:S04]  /*488e0*/  STL [R1+0x4b88], R116 ;  /* 0x004b887401007387 */ /* 0x000fe80000100800 */
[----:B------:R-:W2:Y:S04]  /*488f0*/  LDL R61, [R1+0x16e0] ;  /* 0x0016e000013d7983 */ /* 0x000ea80000100800 */
[----:B------:R-:W-:Y:S04]  /*48900*/  STL [R1+0x4b94], R112 ;  /* 0x004b947001007387 */ /* 0x000fe80000100800 */
[----:B------:R-:W-:Y:S04]  /*48910*/  STL [R1+0x4b90], R141 ;  /* 0x004b908d01007387 */ /* 0x000fe80000100800 */
[----:B------:R-:W-:Y:S04]  /*48920*/  STL [R1+0x4b84], R140 ;  /* 0x004b848c01007387 */ /* 0x000fe80000100800 */
[----:B------:R-:W-:Y:S01]  /*48930*/  STL [R1+0x4b80], R113 ;  /* 0x004b807101007387 */ /* 0x000fe20000100800 */
[C---:B---3--:R-:W-:Y:S08]  /*48940*/  HMMA.1688.F32.TF32 R148, R4.reuse, R70, R168 ;  /* 0x000000460494723c */ /* 0x048ff000000810a8 */
[C---:B----4-:R-:W-:Y:S08]  /*48950*/  HMMA.1688.F32.TF32 R144, R4.reuse, R66, R164 ;  /* 0x000000420490723c */ /* 0x050ff000000810a4 */
[C---:B--2---:R-:W-:Y:S11]  /*48960*/  HMMA.1688.F32.TF32 R12, R4.reuse, R62, R160 ;  /* 0x0000003e040c723c */ /* 0x044ff600000810a0 */
[----:B------:R-:W-:Y:S11]  /*48970*/  @!UPT UIADD3 URZ, URZ, URZ, URZ ;  /* 0x0000003f3f3ff290 */ /* 0x000ff6000fffe03f */
[----:B------:R-:W-:Y:S01]  /*48980*/  @!UPT UIADD3 URZ, URZ, URZ, URZ ;  /* 0x0000003f3f3ff290 */ /* 0x000fe2000fffe03f */
[----:B------:R-:W-:Y:S04]  /*48990*/  STL.64 [R1+0x12d0], R12 ;  /* 0x0012d00c01007387 */ /* 0x000fe80000100a00 */
[----:B------:R1:W-:Y:S02]  /*489a0*/  STL.64 [R1+0x12d8], R14 ;  /* 0x0012d80e01007387 */ /* 0x0003e40000100a00 */
[C---:B-1----:R-:W-:Y:S02]  /*489b0*/  HMMA.1688.F32.TF32 R12, R4.reuse, R74, R172 ;  /* 0x0000004a040c723c */ /* 0x042fe400000810ac */
[----:B------:R-:W-:Y:S04]  /*489c0*/  STL.64 [R1+0x12c0], R144 ;  /* 0x0012c09001007387 */ /* 0x000fe80000100a00 */
[----:B------:R1:W-:Y:S04]  /*489d0*/  STL.64 [R1+0x12c8], R146 ;  /* 0x0012c89201007387 */ /* 0x0003e80000100a00 */
[----:B------:R-:W-:Y:S04]  /*489e0*/  STL.64 [R1+0x12b0], R148 ;  /* 0x0012b09401007387 */ /* 0x000fe80000100a00 */
[----:B------:R2:W-:Y:S01]  /*489f0*/  STL.64 [R1+0x12b8], R150 ;  /* 0x0012b89601007387 */ /* 0x0005e20000100a00 */
[C---:B-1----:R-:W-:Y:S08]  /*48a00*/  HMMA.1688.F32.TF32 R144, R4.reuse, R78, R176 ;  /* 0x0000004e0490723c */ /* 0x042ff000000810b0 */
[----:B------:R-:W-:Y:S01]  /*48a10*/  STL.64 [R1+0x12a0], R12 ;  /* 0x0012a00c01007387 */ /* 0x000fe20000100a00 */
[C---:B--2---:R-:W-:Y:S03]  /*48a20*/  HMMA.1688.F32.TF32 R148, R4.reuse, R82, R180 ;  /* 0x000000520494723c */ /* 0x044fe600000810b4 */
[----:B------:R1:W-:Y:S05]  /*48a30*/  STL.64 [R1+0x12a8], R14 ;  /* 0x0012a80e01007387 */ /* 0x0003ea0000100a00 */
[C---:B-1----:R-:W-:Y:S06]  /*48a40*/  HMMA.1688.F32.TF32 R12, R4.reuse, R86, R184 ;  /* 0x00000056040c723c */ /* 0x042fec00000810b8 */
[----:B------:R-:W-:Y:S04]  /*48a50*/  STL.64 [R1+0x1290], R144 ;  /* 0x0012909001007387 */ /* 0x000fe80000100a00 */
[----:B------:R1:W-:Y:S05]  /*48a60*/  STL.64 [R1+0x1298], R146 ;  /* 0x0012989201007387 */ /* 0x0003ea0000100a00 */
[----:B------:R-:W-:Y:S04]  /*48a70*/  STL.64 [R1+0x1280], R148 ;  /* 0x0012809401007387 */ /* 0x000fe80000100a00 */
[----:B------:R2:W-:Y:S01]  /*48a80*/  STL.64 [R1+0x1288], R150 ;  /* 0x0012889601007387 */ /* 0x0005e20000100a00 */
[C---:B-1----:R-:W-:Y:S03]  /*48a90*/  HMMA.1688.F32.TF32 R144, R4.reuse, R90, R188 ;  /* 0x0000005a0490723c */ /* 0x042fe600000810bc */
[----:B------:R-:W-:Y:S05]  /*48aa0*/  STL.64 [R1+0x1270], R12 ;  /* 0x0012700c01007387 */ /* 0x000fea0000100a00 */
[C---:B--2---:R-:W-:Y:S01]  /*48ab0*/  HMMA.1688.F32.TF32 R148, R4.reuse, R94, R192 ;  /* 0x0000005e0494723c */ /* 0x044fe200000810c0 */
[----:B------:R1:W-:Y:S07]  /*48ac0*/  STL.64 [R1+0x1278], R14 ;  /* 0x0012780e01007387 */ /* 0x0003ee0000100a00 */
[C---:B-1----:R-:W-:Y:S07]  /*48ad0*/  HMMA.1688.F32.TF32 R12, R4.reuse, R98, R196 ;  /* 0x00000062040c723c */ /* 0x042fee00000810c4 */
[----:B------:R-:W-:Y:S04]  /*48ae0*/  STL.64 [R1+0x1260], R144 ;  /* 0x0012609001007387 */ /* 0x000fe80000100a00 */
[----:B------:R1:W-:Y:S04]  /*48af0*/  STL.64 [R1+0x1268], R146 ;  /* 0x0012689201007387 */ /* 0x0003e80000100a00 */
[----:B------:R-:W-:Y:S04]  /*48b00*/  STL.64 [R1+0x1250], R148 ;  /* 0x0012509401007387 */ /* 0x000fe80000100a00 */
[----:B------:R2:W-:Y:S01]  /*48b10*/  STL.64 [R1+0x1258], R150 ;  /* 0x0012589601007387 */ /* 0x0005e20000100a00 */
[C---:B-1----:R-:W-:Y:S03]  /*48b20*/  HMMA.1688.F32.TF32 R144, R4.reuse, R102, R200 ;  /* 0x000000660490723c */ /* 0x042fe600000810c8 */
[----:B------:R-:W-:Y:S05]  /*48b30*/  STL.64 [R1+0x1240], R12 ;  /* 0x0012400c01007387 */ /* 0x000fea0000100a00 */
[C---:B--2---:R-:W-:Y:S01]  /*48b40*/  HMMA.1688.F32.TF32 R148, R4.reuse, R106, R204 ;  /* 0x0000006a0494723c */ /* 0x044fe200000810cc */
[----:B------:R1:W-:Y:S07]  /*48b50*/  STL.64 [R1+0x1248], R14 ;  /* 0x0012480e01007387 */ /* 0x0003ee0000100a00 */
[C---:B-1----:R-:W-:Y:S07]  /*48b60*/  HMMA.1688.F32.TF32 R12, R4.reuse, R110, R208 ;  /* 0x0000006e040c723c */ /* 0x042fee00000810d0 */
[----:B------:R1:W-:Y:S04]  /*48b70*/  STL.64 [R1+0x1230], R144 ;  /* 0x0012309001007387 */ /* 0x0003e80000100a00 */
[----:B------:R2:W-:Y:S04]  /*48b80*/  STL.64 [R1+0x1238], R146 ;  /* 0x0012389201007387 */ /* 0x0005e80000100a00 */
[----:B-1----:R-:W3:Y:S04]  /*48b90*/  LDL.LU R144, [R1+0x800] ;  /* 0x0008000001907983 */ /* 0x002ee80000300800 */
[----:B------:R-:W-:Y:S04]  /*48ba0*/  STL.64 [R1+0x1220], R148 ;  /* 0x0012209401007387 */ /* 0x000fe80000100a00 */
[----:B------:R1:W-:Y:S04]  /*48bb0*/  STL.64 [R1+0x1228], R150 ;  /* 0x0012289601007387 */ /* 0x0003e80000100a00 */
[----:B------:R4:W-:Y:S04]  /*48bc0*/  STL.64 [R1+0x1210], R12 ;  /* 0x0012100c01007387 */ /* 0x0009e80000100a00 */
[----:B------:R1:W-:Y:S04]  /*48bd0*/  STL.64 [R1+0x1218], R14 ;  /* 0x0012180e01007387 */ /* 0x0003e80000100a00 */
[----:B------:R-:W3:Y:S04]  /*48be0*/  LDL.LU R145, [R1+0x804] ;  /* 0x0008040001917983 */ /* 0x000ee80000300800 */
[----:B--2---:R-:W3:Y:S04]  /*48bf0*/  LDL.LU R146, [R1+0x808] ;  /* 0x0008080001927983 */ /* 0x004ee80000300800 */
        /* <DEDUP_REMOVED lines=21> */
[----:B-1----:R-:W-:Y:S01]  /*48d50*/  HMMA.1688.F32.TF32 R148, R4, R114, R212 ;  /* 0x000000720494723c */ /* 0x002fe200000810d4 */
[----:B------:R-:W-:-:S02]  /*48d60*/  IMAD.MOV.U32 R93, RZ, RZ, R8 ;  /* 0x000000ffff5d7224 */ /* 0x000fc400078e0008 */
[----:B------:R-:W-:Y:S01]  /*48d70*/  IMAD.MOV.U32 R89, RZ, RZ, R10 ;  /* 0x000000ffff597224 */ /* 0x000fe200078e000a */
[----:B------:R-:W-:Y:S04]  /*48d80*/  LDS R8, [R68+0x21180] ;  /* 0x0211800044087984 */ /* 0x000fe80000000800 */
[----:B------:R-:W3:Y:S01]  /*48d90*/  LDS R10, [R68+0x21980] ;  /* 0x02198000440a7984 */ /* 0x000ee20000000800 */
[C---:B------:R-:W-:Y:S03]  /*48da0*/  HMMA.1688.F32.TF32 R168, R4.reuse, R118, R216 ;  /* 0x0000007604a8723c */ /* 0x040fe600000810d8 */
[----:B----4-:R-:W4:Y:S04]  /*48db0*/  LDL.LU R12, [R1+0x550] ;  /* 0x00055000010c7983 */ /* 0x010f280000300800 */
[----:B------:R-:W4:Y:S01]  /*48dc0*/  LDL.LU R13, [R1+0x554] ;  /* 0x00055400010d7983 */ /* 0x000f220000300800 */
[C---:B------:R-:W-:Y:S03]  /*48dd0*/  HMMA.1688.F32.TF32 R164, R4.reuse, R122, R220 ;  /* 0x0000007a04a4723c */ /* 0x040fe600000810dc */
[----:B------:R-:W4:Y:S04]  /*48de0*/  LDL.LU R14, [R1+0x558] ;  /* 0x00055800010e7983 */ /* 0x000f280000300800 */
[----:B------:R-:W4:Y:S04]  /*48df0*/  LDL.LU R15, [R1+0x55c] ;  /* 0x00055c00010f7983 */ /* 0x000f280000300800 */
[----:B------:R-:W-:Y:S04]  /*48e00*/  STL.64 [R1+0x1200], R148 ;  /* 0x0012009401007387 */ /* 0x000fe80000100a00 */
[----:B------:R1:W-:Y:S02]  /*48e10*/  STL.64 [R1+0x1208], R150 ;  /* 0x0012089601007387 */ /* 0x0003e40000100a00 */
[C---:B-1----:R-:W-:Y:S02]  /*48e20*/  HMMA.1688.F32.TF32 R148, R4.reuse, R126, R224 ;  /* 0x0000007e0494723c */ /* 0x042fe400000810e0 */
[----:B------:R-:W-:Y:S04]  /*48e30*/  STL.64 [R1+0x11f0], R168 ;  /* 0x0011f0a801007387 */ /* 0x000fe80000100a00 */
[----:B------:R1:W-:Y:S04]  /*48e40*/  STL.64 [R1+0x11f8], R170 ;  /* 0x0011f8aa01007387 */ /* 0x0003e80000100a00 */
[----:B------:R-:W-:Y:S04]  /*48e50*/  STL.64 [R1+0x11e0], R164 ;  /* 0x0011e0a401007387 */ /* 0x000fe80000100a00 */
[----:B------:R1:W-:Y:S02]  /*48e60*/  STL.64 [R1+0x11e8], R166 ;  /* 0x0011e8a601007387 */ /* 0x0003e40000100a00 */
[C---:B-1----:R-:W-:Y:S07]  /*48e70*/  HMMA.1688.F32.TF32 R168, R4.reuse, R130, R228 ;  /* 0x0000008204a8723c */ /* 0x042fee00000810e4 */
[----:B------:R-:W-:Y:S01]  /*48e80*/  STL.64 [R1+0x11d0], R148 ;  /* 0x0011d09401007387 */ /* 0x000fe20000100a00 */
[C---:B------:R-:W-:Y:S03]  /*48e90*/  HMMA.1688.F32.TF32 R164, R4.reuse, R134, R232 ;  /* 0x0000008604a4723c */ /* 0x040fe600000810e8 */
[----:B------:R1:W-:Y:S05]  /*48ea0*/  STL.64 [R1+0x11d8], R150 ;  /* 0x0011d89601007387 */ /* 0x0003ea0000100a00 */
[C---:B-1----:R-:W-:Y:S08]  /*48eb0*/  HMMA.1688.F32.TF32 R148, R4.reuse, R138, R236 ;  /* 0x0000008a0494723c */ /* 0x042ff000000810ec */
[----:B------:R-:W-:Y:S01]  /*48ec0*/  HMMA.1688.F32.TF32 R4, R4, R142, R240 ;  /* 0x0000008e0404723c */ /* 0x000fe200000810f0 */
[----:B------:R-:W-:Y:S04]  /*48ed0*/  STL.64 [R1+0x11c0], R168 ;  /* 0x0011c0a801007387 */ /* 0x000fe80000100a00 */
[----:B------:R-:W-:Y:S04]  /*48ee0*/  STL.64 [R1+0x11c8], R170 ;  /* 0x0011c8aa01007387 */ /* 0x000fe80000100a00 */
[----:B------:R-:W-:Y:S04]  /*48ef0*/  STL.64 [R1+0x11b0], R164 ;  /* 0x0011b0a401007387 */ /* 0x000fe80000100a00 */
[----:B------:R-:W-:Y:S04]  /*48f00*/  STL.64 [R1+0x11b8], R166 ;  /* 0x0011b8a601007387 */ /* 0x000fe80000100a00 */
[----:B------:R-:W-:Y:S04]  /*48f10*/  STL.64 [R1+0x11a0], R148 ;  /* 0x0011a09401007387 */ /* 0x000fe80000100a00 */
[----:B------:R-:W-:Y:S04]  /*48f20*/  STL.64 [R1+0x11a8], R150 ;  /* 0x0011a89601007387 */ /* 0x000fe80000100a00 */
[----:B------:R-:W-:Y:S04]  /*48f30*/  LDS R148, [R69+0x21000] ;  /* 0x0210000045947984 */ /* 0x000fe80000000800 */
[----:B------:R-:W-:Y:S04]  /*48f40*/  LDS R150, [R69+0x21800] ;  /* 0x0218000045967984 */ /* 0x000fe80000000800 */
[----:B------:R-:W-:Y:S04]  /*48f50*/  LDS R149, [R61+0x21000] ;  /* 0x021000003d957984 */ /* 0x000fe80000000800 */
[----:B------:R-:W1:Y:S01]  /*48f60*/  LDS R151, [R61+0x21800] ;  /* 0x021800003d977984 */ /* 0x000e620000000800 */
[C---:B---3--:R-:W-:Y:S08]  /*48f70*/  HMMA.1688.F32.TF32 R144, R8.reuse, R18, R144 ;  /* 0x000000120890723c */ /* 0x048ff00000081090 */
[C---:B--2---:R-:W-:Y:S11]  /*48f80*/  HMMA.1688.F32.TF32 R248, R8.reuse, R30, R248 ;  /* 0x0000001e08f8723c */ /* 0x044ff600000810f8 */
[----:B------:R-:W-:Y:S04]  /*48f90*/  @!UPT UIADD3 URZ, URZ, URZ, URZ ;  /* 0x0000003f3f3ff290 */ /* 0x000fe8000fffe03f */
[----:B------:R-:W-:Y:S04]  /*48fa0*/  STL.64 [R1+0x4bf8], R146 ;  /* 0x004bf89201007387 */ /* 0x000fe80000100a00 */
[----:B------:R-:W-:Y:S04]  /*48fb0*/  STL.64 [R1+0x1190], R4 ;  /* 0x0011900401007387 */ /* 0x000fe80000100a00 */
[----:B------:R2:W-:Y:S02]  /*48fc0*/  STL.64 [R1+0x1198], R6 ;  /* 0x0011980601007387 */ /* 0x0005e40000100a00 */
[C---:B--2---:R-:W-:Y:S08]  /*48fd0*/  HMMA.1688.F32.TF32 R4, R8.reuse, R22, R160 ;  /* 0x000000160804723c */ /* 0x044ff000000810a0 */
[C---:B------:R-:W-:Y:S08]  /*48fe0*/  HMMA.1688.F32.TF32 R168, R8.reuse, R26, R156 ;  /* 0x0000001a08a8723c */ /* 0x040ff0000008109c */
[C---:B------:R-:W-:Y:S01]  /*48ff0*/  HMMA.1688.F32.TF32 R244, R8.reuse, R34, R244 ;  /* 0x0000002208f4723c */ /* 0x040fe200000810f4 */
[----:B------:R2:W-:Y:S07]  /*49000*/  STL.64 [R1+0x4bf0], R144 ;  /* 0x004bf09001007387 */ /* 0x0005ee0000100a00 */
[----:B------:R-:W-:Y:S01]  /*49010*/  HMMA.1688.F32.TF32 R184, R8, R38, R152 ;  /* 0x0000002608b8723c */ /* 0x000fe20000081098 */
[----:B------:R-:W-:Y:S04]  /*49020*/  STL.64 [R1+0x4c08], R6 ;  /* 0x004c080601007387 */ /* 0x000fe80000100a00 */
[----:B------:R3:W-:Y:S04]  /*49030*/  STL.64 [R1+0x4c00], R4 ;  /* 0x004c000401007387 */ /* 0x0007e80000100a00 */
[----:B------:R-:W-:Y:S04]  /*49040*/  STL.64 [R1+0x4c18], R170 ;  /* 0x004c18aa01007387 */ /* 0x000fe80000100a00 */
[----:B------:R1:W-:Y:S04]  /*49050*/  STL.64 [R1+0x4c10], R168 ;  /* 0x004c10a801007387 */ /* 0x0003e80000100a00 */
[----:B------:R-:W-:Y:S04]  /*49060*/  STL.64 [R1+0x4c30], R250 ;  /* 0x004c30fa01007387 */ /* 0x000fe80000100a00 */
[----:B------:R-:W-:Y:S04]  /*49070*/  STL.64 [R1+0x4c28], R248 ;  /* 0x004c28f801007387 */ /* 0x000fe80000100a00 */
[----:B------:R-:W-:Y:S04]  /*49080*/  STL.64 [R1+0x4c40], R246 ;  /* 0x004c40f601007387 */ /* 0x000fe80000100a00 */
[----:B------:R-:W-:Y:S04]  /*49090*/  STL.64 [R1+0x4c38], R244 ;  /* 0x004c38f401007387 */ /* 0x000fe80000100a00 */
[----:B------:R-:W-:Y:S04]  /*490a0*/  STL.64 [R1+0x4c50], R186 ;  /* 0x004c50ba01007387 */ /* 0x000fe80000100a00 */
[----:B------:R-:W-:Y:S01]  /*490b0*/  STL.64 [R1+0x4c48], R184 ;  /* 0x004c48b801007387 */ /* 0x000fe20000100a00 */
[----:B------:R-:W-:-:S03]  /*490c0*/  IMAD.MOV.U32 R156, RZ, RZ, R44 ;  /* 0x000000ffff9c7224 */ /* 0x000fc600078e002c */
[----:B------:R-:W2:Y:S01]  /*490d0*/  LDL.LU R152, [R1+0x2c0] ;  /* 0x0002c00001987983 */ /* 0x000ea20000300800 */
[----:B------:R-:W-:-:S03]  /*490e0*/  MOV R157, R45 ;  /* 0x0000002d009d7202 */ /* 0x000fc60000000f00 */
[----:B------:R-:W2:Y:S01]  /*490f0*/  LDL.LU R153, [R1+0x2c4] ;  /* 0x0002c40001997983 */ /* 0x000ea20000300800 */
[----:B------:R-:W-:-:S03]  /*49100*/  IMAD.MOV.U32 R158, RZ, RZ, R56 ;  /* 0x000000ffff9e7224 */ /* 0x000fc600078e0038 */
[----:B------:R-:W2:Y:S01]  /*49110*/  LDL.LU R154, [R1+0x2c8] ;  /* 0x0002c800019a7983 */ /* 0x000ea20000300800 */
[----:B------:R-:W-:-:S03]  /*49120*/  IMAD.MOV.U32 R159, RZ, RZ, R57 ;  /* 0x000000ffff9f7224 */ /* 0x000fc600078e0039 */
[----:B------:R-:W2:Y:S04]  /*49130*/  LDL.LU R155, [R1+0x2cc] ;  /* 0x0002cc00019b7983 */ /* 0x000ea80000300800 */
[----:B------:R-:W2:Y:S04]  /*49140*/  LDL.LU R44, [R1+0x4f54] ;  /* 0x004f5400012c7983 */ /* 0x000ea80000300800 */
[----:B------:R-:W3:Y:S04]  /*49150*/  LDL.LU R45, [R1+0x4f50] ;  /* 0x004f5000012d7983 */ /* 0x000ee80000300800 */
        /* <DEDUP_REMOVED lines=42> */
[----:B------:R-:W1:Y:S04]  /*49400*/  LDL.LU R236, [R1+0x4a0] ;  /* 0x0004a00001ec7983 */ /* 0x000e680000300800 */
[----:B------:R-:W1:Y:S04]  /*49410*/  LDL.LU R237, [R1+0x4a4] ;  /* 0x0004a40001ed7983 */ /* 0x000e680000300800 */
[----:B------:R-:W1:Y:S04]  /*49420*/  LDL.LU R238, [R1+0x4a8] ;  /* 0x0004a80001ee7983 */ /* 0x000e680000300800 */
[----:B------:R-:W1:Y:S04]  /*49430*/  LDL.LU R239, [R1+0x4ac] ;  /* 0x0004ac0001ef7983 */ /* 0x000e680000300800 */
        /* <DEDUP_REMOVED lines=23> */
[----:B------:R-:W3:Y:S01]  /*495b0*/  LDL.LU R195, [R1+0x33c] ;  /* 0x00033c0001c37983 */ /* 0x000ee20000300800 */
[----:B----4-:R-:W-:Y:S07]  /*495c0*/  HMMA.1688.F32.TF32 R180, R8, R42, R12 ;  /* 0x0000002a08b4723c */ /* 0x010fee000008100c */
[----:B------:R-:W-:Y:S01]  /*495d0*/  IMAD.MOV.U32 R12, RZ, RZ, R32 ;  /* 0x000000ffff0c7224 */ /* 0x000fe200078e0020 */
[----:B------:R-:W-:Y:S01]  /*495e0*/  MOV R13, R33 ;  /* 0x00000021000d7202 */ /* 0x000fe20000000f00 */
[----:B------:R-:W-:-:S02]  /*495f0*/  IMAD.MOV.U32 R14, RZ, RZ, R36 ;  /* 0x000000ffff0e7224 */ /* 0x000fc400078e0024 */
[----:B------:R-:W-:Y:S02]  /*49600*/  IMAD.MOV.U32 R15, RZ, RZ, R37 ;  /* 0x000000ffff0f7224 */ /* 0x000fe400078e0025 */
[----:B--2---:R-:W-:Y:S02]  /*49610*/  IMAD.MOV.U32 R167, RZ, RZ, R44 ;  /* 0x000000ffffa77224 */ /* 0x004fe400078e002c */
[----:B---3--:R-:W-:Y:S01]  /*49620*/  IMAD.MOV.U32 R166, RZ, RZ, R45 ;  /* 0x000000ffffa67224 */ /* 0x008fe200078e002d */
[----:B------:R-:W-:Y:S01]  /*49630*/  MOV R165, R56 ;  /* 0x0000003800a57202 */ /* 0x000fe20000000f00 */
[----:B------:R-:W-:Y:S02]  /*49640*/  IMAD.MOV.U32 R164, RZ, RZ, R57 ;  /* 0x000000ffffa47224 */ /* 0x000fe400078e0039 */
[----:B------:R-:W2:Y:S04]  /*49650*/  LDL.LU R57, [R1+0x4f44] ;  /* 0x004f440001397983 */ /* 0x000ea80000300800 */
[----:B------:R-:W3:Y:S04]  /*49660*/  LDL.LU R56, [R1+0x4f40] ;  /* 0x004f400001387983 */ /* 0x000ee80000300800 */
[----:B------:R-:W4:Y:S04]  /*49670*/  LDL.LU R45, [R1+0x4f3c] ;  /* 0x004f3c00012d7983 */ /* 0x000f280000300800 */
[----:B------:R-:W2:Y:S04]  /*49680*/  LDL.LU R44, [R1+0x4f38] ;  /* 0x004f3800012c7983 */ /* 0x000ea80000300800 */
[----:B------:R-:W2:Y:S04]  /*49690*/  LDL.LU R32, [R1+0x4f34] ;  /* 0x004f340001207983 */ /* 0x000ea80000300800 */
[----:B------:R-:W2:Y:S04]  /*496a0*/  LDL.LU R33, [R1+0x4f30] ;  /* 0x004f300001217983 */ /* 0x000ea80000300800 */
[----:B------:R-:W2:Y:S04]  /*496b0*/  LDL.LU R36, [R1+0x4f2c] ;  /* 0x004f2c0001247983 */ /* 0x000ea80000300800 */
[----:B------:R-:W2:Y:S04]  /*496c0*/  LDL.LU R37, [R1+0x4f28] ;  /* 0x004f280001257983 */ /* 0x000ea80000300800 */
[----:B------:R-:W-:Y:S04]  /*496d0*/  STL.64 [R1+0x4c60], R182 ;  /* 0x004c60b601007387 */ /* 0x000fe80000100a00 */
[----:B------:R-:W-:Y:S01]  /*496e0*/  STL.64 [R1+0x4c58], R180 ;  /* 0x004c58b401007387 */ /* 0x000fe20000100a00 */
[C---:B------:R-:W-:Y:S08]  /*496f0*/  HMMA.1688.F32.TF32 R144, R8.reuse, R54, R232 ;  /* 0x000000360890723c */ /* 0x040ff000000810e8 */
[C---:B------:R-:W-:Y:S08]  /*49700*/  HMMA.1688.F32.TF32 R4, R8.reuse, R46, R240 ;  /* 0x0000002e0804723c */ /* 0x040ff000000810f0 */
[C---:B-1----:R-:W-:Y:S11]  /*49710*/  HMMA.1688.F32.TF32 R168, R8.reuse, R50, R236 ;  /* 0x0000003208a8723c */ /* 0x042ff600000810ec */
[----:B------:R-:W-:Y:S04]  /*49720*/  @!UPT UIADD3 URZ, URZ, URZ, URZ ;  /* 0x0000003f3f3ff290 */ /* 0x000fe8000fffe03f */
[----:B------:R-:W-:Y:S04]  /*49730*/  STL.64 [R1+0xf0], R4 ;  /* 0x0000f00401007387 */ /* 0x000fe80000100a00 */
[----:B------:R1:W-:Y:S02]  /*49740*/  STL.64 [R1+0xf8], R6 ;  /* 0x0000f80601007387 */ /* 0x0003e40000100a00 */
[C---:B-1----:R-:W-:Y:S02]  /*49750*/  HMMA.1688.F32.TF32 R4, R8.reuse, R58, R228 ;  /* 0x0000003a0804723c */ /* 0x042fe400000810e4 */
[----:B------:R-:W-:Y:S04]  /*49760*/  STL.64 [R1+0xe0], R168 ;  /* 0x0000e0a801007387 */ /* 0x000fe80000100a00 */
[----:B------:R-:W-:Y:S04]  /*49770*/  STL.64 [R1+0xe8], R170 ;  /* 0x0000e8aa01007387 */ /* 0x000fe80000100a00 */
[----:B------:R-:W-:Y:S04]  /*49780*/  STL.64 [R1+0xd0], R144 ;  /* 0x0000d09001007387 */ /* 0x000fe80000100a00 */
[----:B------:R1:W-:Y:S10]  /*49790*/  STL.64 [R1+0xd8], R146 ;  /* 0x0000d89201007387 */ /* 0x0003f40000100a00 */
[----:B------:R-:W-:Y:S01]  /*497a0*/  IMAD.MOV.U32 R104, RZ, RZ, R4 ;  /* 0x000000ffff687224 */ /* 0x000fe200078e0004 */
[----:B-1----:R-:W-:Y:S01]  /*497b0*/  HMMA.1688.F32.TF32 R144, R8, R62, R224 ;  /* 0x0000003e0890723c */ /* 0x002fe200000810e0 */
[----:B------:R-:W-:Y:S01]  /*497c0*/  MOV R105, R5 ;  /* 0x0000000500697202 */ /* 0x000fe20000000f00 */
[----:B------:R-:W-:-:S02]  /*497d0*/  IMAD.MOV.U32 R108, RZ, RZ, R6 ;  /* 0x000000ffff6c7224 */ /* 0x000fc400078e0006 */
[----:B------:R-:W-:-:S04]  /*497e0*/  IMAD.MOV.U32 R109, RZ, RZ, R7 ;  /* 0x000000ffff6d7224 */ /* 0x000fc800078e0007 */
[C---:B------:R-:W-:Y:S01]  /*497f0*/  HMMA.1688.F32.TF32 R4, R8.reuse, R66, R220 ;  /* 0x000000420804723c */ /* 0x040fe200000810dc */
[----:B------:R-:W-:Y:S04]  /*49800*/  STL [R1+0x4ba4], R109 ;  /* 0x004ba46d01007387 */ /* 0x000fe80000100800 */
[----:B------:R-:W-:Y:S04]  /*49810*/  STL [R1+0x4ba0], R108 ;  /* 0x004ba06c01007387 */ /* 0x000fe80000100800 */
[----:B------:R-:W-:Y:S01]  /*49820*/  STL [R1+0x4b9c], R105 ;  /* 0x004b9c6901007387 */ /* 0x000fe20000100800 */
[C---:B------:R-:W-:Y:S03]  /*49830*/  HMMA.1688.F32.TF32 R168, R8.reuse, R70, R216 ;  /* 0x0000004608a8723c */ /* 0x040fe600000810d8 */
[----:B------:R-:W-:Y:S04]  /*49840*/  STL [R1+0x4b98], R104 ;  /* 0x004b986801007387 */ /* 0x000fe80000100800 */
[----:B------:R-:W-:Y:S04]  /*49850*/  STL.64 [R1+0x12e0], R144 ;  /* 0x0012e09001007387 */ /* 0x000fe80000100a00 */
[----:B------:R1:W-:Y:S04]  /*49860*/  STL.64 [R1+0x12e8], R146 ;  /* 0x0012e89201007387 */ /* 0x0003e80000100a00 */
[----:B------:R-:W-:Y:S04]  /*49870*/  STL.64 [R1+0x12f0], R4 ;  /* 0x0012f00401007387 */ /* 0x000fe80000100a00 */
[----:B------:R3:W-:Y:S01]  /*49880*/  STL.64 [R1+0x12f8], R6 ;  /* 0x0012f80601007387 */ /* 0x0007e20000100a00 */
[C---:B-1----:R-:W-:Y:S08]  /*49890*/  HMMA.1688.F32.TF32 R144, R8.reuse, R74, R212 ;  /* 0x0000004a0890723c */ /* 0x042ff000000810d4 */
[C---:B---3--:R-:W-:Y:S01]  /*498a0*/  HMMA.1688.F32.TF32 R4, R8.reuse, R78, R208 ;  /* 0x0000004e0804723c */ /* 0x048fe200000810d0 */
[----:B------:R-:W-:Y:S04]  /*498b0*/  STL.64 [R1+0x1370], R168 ;  /* 0x001370a801007387 */ /* 0x000fe80000100a00 */
[----:B------:R1:W-:Y:S10]  /*498c0*/  STL.64 [R1+0x1378], R170 ;  /* 0x001378aa01007387 */ /* 0x0003f40000100a00 */
[----:B------:R-:W-:Y:S01]  /*498d0*/  STL.64 [R1+0x1360], R144 ;  /* 0x0013609001007387 */ /* 0x000fe20000100a00 */
[C---:B-1----:R-:W-:Y:S03]  /*498e0*/  HMMA.1688.F32.TF32 R168, R8.reuse, R82, R204 ;  /* 0x0000005208a8723c */ /* 0x042fe600000810cc */
[----:B------:R1:W-:Y:S04]  /*498f0*/  STL.64 [R1+0x1368], R146 ;  /* 0x0013689201007387 */ /* 0x0003e80000100a00 */
[----:B------:R-:W-:Y:S04]  /*49900*/  STL.64 [R1+0x1350], R4 ;  /* 0x0013500401007387 */ /* 0x000fe80000100a00 */
[----:B------:R3:W-:Y:S01]  /*49910*/  STL.64 [R1+0x1358], R6 ;  /* 0x0013580601007387 */ /* 0x0007e20000100a00 */
[C---:B-1----:R-:W-:Y:S08]  /*49920*/  HMMA.1688.F32.TF32 R144, R8.reuse, R86, R200 ;  /* 0x000000560890723c */ /* 0x042ff000000810c8 */
[C---:B---3--:R-:W-:Y:S03]  /*49930*/  HMMA.1688.F32.TF32 R4, R8.reuse, R90, R196 ;  /* 0x0000005a0804723c */ /* 0x048fe600000810c4 */
[----:B------:R-:W-:Y:S04]  /*49940*/  STL.64 [R1+0x1340], R168 ;  /* 0x001340a801007387 */ /* 0x000fe80000100a00 */
[----:B------:R1:W-:Y:S08]  /*49950*/  STL.64 [R1+0x1348], R170 ;  /* 0x001348aa01007387 */ /* 0x0003f00000100a00 */
        /* <DEDUP_REMOVED lines=17> */
[----:B------:R-:W-:Y:S01]  /*49a70*/  STL.64 [R1+0x1408], R170 ;  /* 0x001408aa01007387 */ /* 0x000fe20000100a00 */
[C---:B------:R-:W-:Y:S07]  /*49a80*/  HMMA.1688.F32.TF32 R156, R8.reuse, R118, R156 ;  /* 0x00000076089c723c */ /* 0x040fee000008109c */
[----:B------:R-:W-:Y:S04]  /*49a90*/  STL.64 [R1+0x13f0], R144 ;  /* 0x0013f09001007387 */ /* 0x000fe80000100a00 */
[----:B------:R1:W-:Y:S04]  /*49aa0*/  STL.64 [R1+0x13f8], R146 ;  /* 0x0013f89201007387 */ /* 0x0003e80000100a00 */
[----:B------:R-:W-:Y:S04]  /*49ab0*/  STL.64 [R1+0x13e0], R4 ;  /* 0x0013e00401007387 */ /* 0x000fe80000100a00 */
[----:B------:R3:W-:Y:S01]  /*49ac0*/  STL.64 [R1+0x13e8], R6 ;  /* 0x0013e80601007387 */ /* 0x0007e20000100a00 */
[C---:B-1----:R-:W-:Y:S08]  /*49ad0*/  HMMA.1688.F32.TF32 R144, R8.reuse, R122, R152 ;  /* 0x0000007a0890723c */ /* 0x042ff00000081098 */
[----:B---3--:R-:W-:Y:S01]  /*49ae0*/  HMMA.1688.F32.TF32 R4, R8, R126, R12 ;  /* 0x0000007e0804723c */ /* 0x008fe2000008100c */
[----:B------:R1:W-:Y:S04]  /*49af0*/  STL.64 [R1+0x13d0], R156 ;  /* 0x0013d09c01007387 */ /* 0x0003e80000100a00 */
[----:B------:R3:W-:Y:S04]  /*49b00*/  STL.64 [R1+0x13d8], R158 ;  /* 0x0013d89e01007387 */ /* 0x0007e80000100a00 */
[----:B------:R-:W2:Y:S06]  /*49b10*/  LDL.LU R160, [R1+0x6f0] ;  /* 0x0006f00001a07983 */ /* 0x000eac0000300800 */
[----:B------:R-:W-:Y:S04]  /*49b20*/  STL.64 [R1+0x13c0], R144 ;  /* 0x0013c09001007387 */ /* 0x000fe80000100a00 */
[----:B------:R-:W-:Y:S04]  /*49b30*/  STL.64 [R1+0x13c8], R146 ;  /* 0x0013c89201007387 */ /* 0x000fe80000100a00 */
[----:B------:R-:W-:Y:S04]  /*49b40*/  STL.64 [R1+0x13b0], R4 ;  /* 0x0013b00401007387 */ /* 0x000fe80000100a00 */
[----:B------:R1:W-:Y:S04]  /*49b50*/  STL.64 [R1+0x13b8], R6 ;  /* 0x0013b80601007387 */ /* 0x0003e80000100a00 */
[----:B------:R-:W2:Y:S04]  /*49b60*/  LDL.LU R161, [R1+0x6f4] ;  /* 0x0006f40001a17983 */ /* 0x000ea80000300800 */
[----:B------:R-:W2:Y:S04]  /*49b70*/  LDL.LU R162, [R1+0x6f8] ;  /* 0x0006f80001a27983 */ /* 0x000ea80000300800 */
[----:B------:R-:W2:Y:S01]  /*49b80*/  LDL.LU R163, [R1+0x6fc] ;  /* 0x0006fc0001a37983 */ /* 0x000ea20000300800 */
[----:B------:R-:W-:-:S03]  /*49b90*/  IMAD.MOV.U32 R196, RZ, RZ, R16 ;  /* 0x000000ffffc47224 */ /* 0x000fc600078e0010 */
[----:B-1----:R-:W2:Y:S01]  /*49ba0*/  LDL.LU R156, [R1+0x9a0] ;  /* 0x0009a000019c7983 */ /* 0x002ea20000300800 */
[----:B------:R-:W-:-:S03]  /*49bb0*/  MOV R197, R17 ;  /* 0x0000001100c57202 */ /* 0x000fc60000000f00 */
[----:B------:R-:W2:Y:S01]  /*49bc0*/  LDL.LU R157, [R1+0x9a4] ;  /* 0x0009a400019d7983 */ /* 0x000ea20000300800 */
[----:B------:R-:W-:-:S03]  /*49bd0*/  IMAD.MOV.U32 R198, RZ, RZ, R52 ;  /* 0x000000ffffc67224 */ /* 0x000fc600078e0034 */
[----:B---3--:R-:W2:Y:S01]  /*49be0*/  LDL.LU R158, [R1+0x9a8] ;  /* 0x0009a800019e7983 */ /* 0x008ea20000300800 */
[----:B------:R-:W-:-:S03]  /*49bf0*/  IMAD.MOV.U32 R199, RZ, RZ, R53 ;  /* 0x000000ffffc77224 */ /* 0x000fc600078e0035 */
[----:B------:R-:W2:Y:S01]  /*49c00*/  LDL.LU R159, [R1+0x9ac] ;  /* 0x0009ac00019f7983 */ /* 0x000ea20000300800 */
[----:B------:R-:W-:-:S03]  /*49c10*/  IMAD.MOV.U32 R204, RZ, RZ, R24 ;  /* 0x000000ffffcc7224 */ /* 0x000fc600078e0018 */
[----:B------:R-:W3:Y:S01]  /*49c20*/  LDL.LU R16, [R1+0x4f24] ;  /* 0x004f240001107983 */ /* 0x000ee20000300800 */
[----:B------:R-:W-:-:S03]  /*49c30*/  MOV R205, R25 ;  /* 0x0000001900cd7202 */ /* 0x000fc60000000f00 */
[----:B------:R-:W3:Y:S01]  /*49c40*/  LDL.LU R17, [R1+0x4f20] ;  /* 0x004f200001117983 */ /* 0x000ee20000300800 */
[----:B------:R-:W-:-:S03]  /*49c50*/  IMAD.MOV.U32 R206, RZ, RZ, R20 ;  /* 0x000000ffffce7224 */ /* 0x000fc600078e0014 */
[----:B------:R-:W3:Y:S01]  /*49c60*/  LDL.LU R52, [R1+0x4f1c] ;  /* 0x004f1c0001347983 */ /* 0x000ee20000300800 */
[----:B------:R-:W-:-:S03]  /*49c70*/  IMAD.MOV.U32 R207, RZ, RZ, R21 ;  /* 0x000000ffffcf7224 */ /* 0x000fc600078e0015 */
[----:B------:R-:W3:Y:S01]  /*49c80*/  LDL.LU R53, [R1+0x4f18] ;  /* 0x004f180001357983 */ /* 0x000ee20000300800 */
        /* <DEDUP_REMOVED lines=46> */
[C---:B------:R-:W-:Y:S08]  /*49f70*/  HMMA.1688.F32.TF32 R4, R8.reuse, R130, R208 ;  /* 0x000000820804723c */ /* 0x040ff000000810d0 */
[C---:B------:R-:W-:Y:S08]  /*49f80*/  HMMA.1688.F32.TF32 R168, R8.reuse, R134, R204 ;  /* 0x0000008608a8723c */ /* 0x040ff000000810cc */
[C---:B------:R-:W-:Y:S07]  /*49f90*/  HMMA.1688.F32.TF32 R144, R8.reuse, R138, R200 ;  /* 0x0000008a0890723c */ /* 0x040fee00000810c8 */
[----:B------:R-:W-:Y:S04]  /*49fa0*/  STL.64 [R1+0x13a0], R4 ;  /* 0x0013a00401007387 */ /* 0x000fe80000100a00 */
[----:B------:R1:W-:Y:S02]  /*49fb0*/  STL.64 [R1+0x13a8], R6 ;  /* 0x0013a80601007387 */ /* 0x0003e40000100a00 */
[----:B-1----:R-:W-:Y:S02]  /*49fc0*/  HMMA.1688.F32.TF32 R4, R8, R142, R196 ;  /* 0x0000008e0804723c */ /* 0x002fe400000810c4 */
        /* <DEDUP_REMOVED lines=8> */
[C---:B--2---:R-:W-:Y:S11]  /*4a050*/  HMMA.1688.F32.TF32 R156, R148.reuse, R18, R156 ;  /* 0x00000012949c723c */ /* 0x044ff6000008109c */
[----:B------:R-:W-:Y:S11]  /*4a060*/  @!UPT UIADD3 URZ, URZ, URZ, URZ ;  /* 0x0000003f3f3ff290 */ /* 0x000ff6000fffe03f */
[----:B------:R-:W-:Y:S01]  /*4a070*/  @!UPT UIADD3 URZ, URZ, URZ, URZ ;  /* 0x0000003f3f3ff290 */ /* 0x000fe2000fffe03f */
[----:B------:R-:W-:Y:S04]  /*4a080*/  STL.64 [R1+0x4c70], R158 ;  /* 0x004c709e01007387 */ /* 0x000fe80000100a00 */
[----:B------:R-:W-:Y:S04]  /*4a090*/  STL.64 [R1+0x1300], R4 ;  /* 0x0013000401007387 */ /* 0x000fe80000100a00 */
[----:B------:R-:W-:Y:S04]  /*4a0a0*/  STL.64 [R1+0x1308], R6 ;  /* 0x0013080601007387 */ /* 0x000fe80000100a00 */
[----:B------:R-:W-:Y:S01]  /*4a0b0*/  STL.64 [R1+0x4c68], R156 ;  /* 0x004c689c01007387 */ /* 0x000fe20000100a00 */
[----:B---3--:R-:W-:Y:S01]  /*4a0c0*/  MOV R155, R0 ;  /* 0x00000000009b7202 */ /* 0x008fe20000000f00 */
[----:B----4-:R-:W-:Y:S01]  /*4a0d0*/  IMAD.MOV.U32 R154, RZ, RZ, R2 ;  /* 0x000000ffff9a7224 */ /* 0x010fe200078e0002 */
[C---:B------:R-:W-:Y:S08]  /*4a0e0*/  HMMA.1688.F32.TF32 R12, R148.reuse, R22, R12 ;  /* 0x00000016940c723c */ /* 0x040ff0000008100c */
[C---:B------:R-:W-:Y:S08]  /*4a0f0*/  HMMA.1688.F32.TF32 R236, R148.reuse, R30, R192 ;  /* 0x0000001e94ec723c */ /* 0x040ff000000810c0 */
[C---:B------:R-:W-:Y:S07]  /*4a100*/  HMMA.1688.F32.TF32 R176, R148.reuse, R26, R176 ;  /* 0x0000001a94b0723c */ /* 0x040fee00000810b0 */
[----:B------:R-:W-:Y:S04]  /*4a110*/  STL.64 [R1+0x4c80], R14 ;  /* 0x004c800e01007387 */ /* 0x000fe80000100a00 */
[----:B------:R2:W-:Y:S01]  /*4a120*/  STL.64 [R1+0x4c78], R12 ;  /* 0x004c780c01007387 */ /* 0x0005e20000100a00 */
[C---:B------:R-:W-:Y:S08]  /*4a130*/  HMMA.1688.F32.TF32 R232, R148.reuse, R34, R188 ;  /* 0x0000002294e8723c */ /* 0x040ff000000810bc */
[C---:B--2---:R-:W-:Y:S08]  /*4a140*/  HMMA.1688.F32.TF32 R12, R148.reuse, R46, R160 ;  /* 0x0000002e940c723c */ /* 0x044ff000000810a0 */
[C---:B------:R-:W-:Y:S01]  /*4a150*/  HMMA.1688.F32.TF32 R228, R148.reuse, R38, R172 ;  /* 0x0000002694e4723c */ /* 0x040fe200000810ac */
[----:B------:R-:W-:Y:S07]  /*4a160*/  STL.64 [R1+0x4c90], R178 ;  /* 0x004c90b201007387 */ /* 0x000fee0000100a00 */
[C---:B------:R-:W-:Y:S08]  /*4a170*/  HMMA.1688.F32.TF32 R224, R148.reuse, R42, R164 ;  /* 0x0000002a94e0723c */ /* 0x040ff000000810a4 */
[----:B------:R-:W-:Y:S01]  /*4a180*/  HMMA.1688.F32.TF32 R4, R148, R50, R152 ;  /* 0x000000329404723c */ /* 0x000fe20000081098 */
        /* <DEDUP_REMOVED lines=72> */
[----:B------:R-:W-:-:S02]  /*4a610*/  IMAD.MOV.U32 R2, RZ, RZ, R6 ;  /* 0x000000ffff027224 */ /* 0x000fc400078e0006 */
[----:B------:R-:W-:-:S05]  /*4a620*/  IMAD.MOV.U32 R0, RZ, RZ, R7 ;  /* 0x000000ffff007224 */ /* 0x000fca00078e0007 */
[----:B------:R-:W-:Y:S04]  /*4a630*/  STL [R1+0x4bbc], R0 ;  /* 0x004bbc0001007387 */ /* 0x000fe80000100800 */
[----:B------:R-:W-:Y:S01]  /*4a640*/  STL [R1+0x4bb8], R2 ;  /* 0x004bb80201007387 */ /* 0x000fe20000100800 */
[C---:B--2---:R-:W-:Y:S11]  /*4a650*/  HMMA.1688.F32.TF32 R4, R148.reuse, R54, R144 ;  /* 0x000000369404723c */ /* 0x044ff60000081090 */
[----:B------:R-:W-:Y:S11]  /*4a660*/  @!UPT UIADD3 URZ, URZ, URZ, URZ ;  /* 0x0000003f3f3ff290 */ /* 0x000ff6000fffe03f */
[----:B------:R-:W-:Y:S02]  /*4a670*/  @!UPT UIADD3 URZ, URZ, URZ, URZ ;  /* 0x0000003f3f3ff290 */ /* 0x000fe4000fffe03f */
[----:B------:R-:W-:Y:S01]  /*4a680*/  IMAD.MOV.U32 R117, RZ, RZ, R4 ;  /* 0x000000ffff757224 */ /* 0x000fe200078e0004 */
[----:B------:R-:W-:Y:S01]  /*4a690*/  MOV R116, R5 ;  /* 0x0000000500747202 */ /* 0x000fe20000000f00 */
[----:B------:R-:W-:Y:S02]  /*4a6a0*/  IMAD.MOV.U32 R140, RZ, RZ, R6 ;  /* 0x000000ffff8c7224 */ /* 0x000fe400078e0006 */
[----:B------:R-:W-:Y:S02]  /*4a6b0*/  IMAD.MOV.U32 R113, RZ, RZ, R7 ;  /* 0x000000ffff717224 */ /* 0x000fe400078e0007 */
[C---:B---3--:R-:W-:Y:S03]  /*4a6c0*/  HMMA.1688.F32.TF32 R4, R148.reuse, R58, R240 ;  /* 0x0000003a9404723c */ /* 0x048fe600000810f0 */
[----:B------:R-:W-:Y:S04]  /*4a6d0*/  STL [R1+0x4bb4], R113 ;  /* 0x004bb47101007387 */ /* 0x000fe80000100800 */
[----:B------:R-:W-:Y:S11]  /*4a6e0*/  STL [R1+0x4bb0], R140 ;  /* 0x004bb08c01007387 */ /* 0x000ff60000100800 */
[----:B------:R-:W-:Y:S06]  /*4a6f0*/  @!UPT UIADD3 URZ, URZ, URZ, URZ ;  /* 0x0000003f3f3ff290 */ /* 0x000fec000fffe03f */
[----:B------:R-:W-:Y:S01]  /*4a700*/  IMAD.MOV.U32 R120, RZ, RZ, R4 ;  /* 0x000000ffff787224 */ /* 0x000fe200078e0004 */
[----:B------:R-:W-:Y:S01]  /*4a710*/  MOV R121, R5 ;  /* 0x0000000500797202 */ /* 0x000fe20000000f00 */
[----:B------:R-:W-:Y:S02]  /*4a720*/  IMAD.MOV.U32 R124, RZ, RZ, R6 ;  /* 0x000000ffff7c7224 */ /* 0x000fe400078e0006 */
[----:B------:R-:W-:Y:S02]  /*4a730*/  IMAD.MOV.U32 R125, RZ, RZ, R7 ;  /* 0x000000ffff7d7224 */ /* 0x000fe400078e0007 */
[C---:B----4-:R-:W-:Y:S01]  /*4a740*/  HMMA.1688.F32.TF32 R4, R148.reuse, R62, R220 ;  /* 0x0000003e9404723c */ /* 0x050fe200000810dc */
[----:B------:R-:W-:Y:S04]  /*4a750*/  STL [R1+0x4bac], R116 ;  /* 0x004bac7401007387 */ /* 0x000fe80000100800 */
[----:B------:R-:W-:Y:S03]  /*4a760*/  STL [R1+0x4ba8], R117 ;  /* 0x004ba87501007387 */ /* 0x000fe60000100800 */
[C---:B------:R-:W-:Y:S01]  /*4a770*/  HMMA.1688.F32.TF32 R144, R148.reuse, R66, R216 ;  /* 0x000000429490723c */ /* 0x040fe200000810d8 */
[----:B------:R-:W-:Y:S04]  /*4a780*/  STL [R1+0x4bcc], R125 ;  /* 0x004bcc7d01007387 */ /* 0x000fe80000100800 */
[----:B------:R-:W-:Y:S04]  /*4a790*/  STL [R1+0x4bc8], R124 ;  /* 0x004bc87c01007387 */ /* 0x000fe80000100800 */
[----:B------:R-:W-:Y:S01]  /*4a7a0*/  STL [R1+0x4bc4], R121 ;  /* 0x004bc47901007387 */ /* 0x000fe20000100800 */
[C---:B------:R-:W-:Y:S03]  /*4a7b0*/  HMMA.1688.F32.TF32 R12, R148.reuse, R70, R212 ;  /* 0x00000046940c723c */ /* 0x040fe600000810d4 */
[----:B------:R-:W-:Y:S04]  /*4a7c0*/  STL [R1+0x4bc0], R120 ;  /* 0x004bc07801007387 */ /* 0x000fe80000100800 */
[----:B------:R-:W-:Y:S04]  /*4a7d0*/  STL.64 [R1+0x190], R4 ;  /* 0x0001900401007387 */ /* 0x000fe80000100a00 */
[----:B------:R2:W-:Y:S02]  /*4a7e0*/  STL.64 [R1+0x198], R6 ;  /* 0x0001980601007387 */ /* 0x0005e40000100a00 */
[C---:B--2---:R-:W-:Y:S02]  /*4a7f0*/  HMMA.1688.F32.TF32 R4, R148.reuse, R74, R208 ;  /* 0x0000004a9404723c */ /* 0x044fe400000810d0 */
[----:B------:R-:W-:Y:S04]  /*4a800*/  STL.64 [R1+0x1a0], R144 ;  /* 0x0001a09001007387 */ /* 0x000fe80000100a00 */
[----:B------:R2:W-:Y:S04]  /*4a810*/  STL.64 [R1+0x1a8], R146 ;  /* 0x0001a89201007387 */ /* 0x0005e80000100a00 */
[----:B------:R-:W-:Y:S04]  /*4a820*/  STL.64 [R1+0x1b0], R12 ;  /* 0x0001b00c01007387 */ /* 0x000fe80000100a00 */
[----:B------:R3:W-:Y:S01]  /*4a830*/  STL.64 [R1+0x1b8], R14 ;  /* 0x0001b80e01007387 */ /* 0x0007e20000100a00 */
[C---:B--2---:R-:W-:Y:S08]  /*4a840*/  HMMA.1688.F32.TF32 R144, R148.reuse, R78, R204 ;  /* 0x0000004e9490723c */ /* 0x044ff000000810cc */
[----:B------:R-:W-:Y:S01]  /*4a850*/  STL.64 [R1+0x1c0], R4 ;  /* 0x0001c00401007387 */ /* 0x000fe20000100a00 */
[C---:B---3--:R-:W-:Y:S03]  /*4a860*/  HMMA.1688.F32.TF32 R12, R148.reuse, R82, R200 ;  /* 0x00000052940c723c */ /* 0x048fe600000810c8 */
[----:B------:R2:W-:Y:S05]  /*4a870*/  STL.64 [R1+0x1c8], R6 ;  /* 0x0001c80601007387 */ /* 0x0005ea0000100a00 */
[C---:B--2---:R-:W-:Y:S06]  /*4a880*/  HMMA.1688.F32.TF32 R4, R148.reuse, R86, R196 ;  /* 0x000000569404723c */ /* 0x044fec00000810c4 */
[----:B------:R-:W-:Y:S04]  /*4a890*/  STL.64 [R1+0x1d0], R144 ;  /* 0x0001d09001007387 */ /* 0x000fe80000100a00 */
[----:B------:R2:W-:Y:S05]  /*4a8a0*/  STL.64 [R1+0x1d8], R146 ;  /* 0x0001d89201007387 */ /* 0x0005ea0000100a00 */
[----:B------:R-:W-:Y:S04]  /*4a8b0*/  STL.64 [R1+0x1e0], R12 ;  /* 0x0001e00c01007387 */ /* 0x000fe80000100a00 */
[----:B------:R3:W-:Y:S01]  /*4a8c0*/  STL.64 [R1+0x1e8], R14 ;  /* 0x0001e80e01007387 */ /* 0x0007e20000100a00 */
[C---:B--2---:R-:W-:Y:S03]  /*4a8d0*/  HMMA.1688.F32.TF32 R144, R148.reuse, R90, R192 ;  /* 0x0000005a9490723c */ /* 0x044fe600000810c0 */
[----:B------:R-:W-:Y:S05]  /*4a8e0*/  STL.64 [R1+0x1f0], R4 ;  /* 0x0001f00401007387 */ /* 0x000fea0000100a00 */
[C---:B---3--:R-:W-:Y:S01]  /*4a8f0*/  HMMA.1688.F32.TF32 R12, R148.reuse, R94, R188 ;  /* 0x0000005e940c723c */ /* 0x048fe200000810bc */
[----:B------:R2:W-:Y:S07]  /*4a900*/  STL.64 [R1+0x1f8], R6 ;  /* 0x0001f80601007387 */ /* 0x0005ee0000100a00 */
[C---:B--2---:R-:W-:Y:S07]  /*4a910*/  HMMA.1688.F32.TF32 R4, R148.reuse, R98, R172 ;  /* 0x000000629404723c */ /* 0x044fee00000810ac */
[----:B------:R-:W-:Y:S04]  /*4a920*/  STL.64 [R1+0x200], R144 ;  /* 0x0002009001007387 */ /* 0x000fe80000100a00 */
[----:B------:R2:W-:Y:S04]  /*4a930*/  STL.64 [R1+0x208], R146 ;  /* 0x0002089201007387 */ /* 0x0005e80000100a00 */
[----:B------:R-:W-:Y:S04]  /*4a940*/  STL.64 [R1+0x210], R12 ;  /* 0x0002100c01007387 */ /* 0x000fe80000100a00 */
[----:B------:R3:W-:Y:S01]  /*4a950*/  STL.64 [R1+0x218], R14 ;  /* 0x0002180e01007387 */ /* 0x0007e20000100a00 */
[C---:B--2---:R-:W-:Y:S03]  /*4a960*/  HMMA.1688.F32.TF32 R144, R148.reuse, R102, R164 ;  /* 0x000000669490723c */ /* 0x044fe600000810a4 */
[----:B------:R-:W-:Y:S05]  /*4a970*/  STL.64 [R1+0x220], R4 ;  /* 0x0002200401007387 */ /* 0x000fea0000100a00 */
[C---:B---3--:R-:W-:Y:S01]  /*4a980*/  HMMA.1688.F32.TF32 R12, R148.reuse, R106, R160 ;  /* 0x0000006a940c723c */ /* 0x048fe200000810a0 */
[----:B------:R2:W-:Y:S07]  /*4a990*/  STL.64 [R1+0x228], R6 ;  /* 0x0002280601007387 */ /* 0x0005ee0000100a00 */
[----:B--2---:R-:W-:Y:S07]  /*4a9a0*/  HMMA.1688.F32.TF32 R4, R148, R110, R152 ;  /* 0x0000006e9404723c */ /* 0x004fee0000081098 */
[----:B------:R2:W-:Y:S04]  /*4a9b0*/  STL.64 [R1+0x540], R144 ;  /* 0x0005409001007387 */ /* 0x0005e80000100a00 */
[----:B------:R3:W-:Y:S04]  /*4a9c0*/  STL.64 [R1+0x548], R146 ;  /* 0x0005489201007387 */ /* 0x0007e80000100a00 */
[----:B------:R-:W1:Y:S04]  /*4a9d0*/  LDL.LU R172, [R1+0xba0] ;  /* 0x000ba00001ac7983 */ /* 0x000e680000300800 */
[----:B------:R-:W-:Y:S04]  /*4a9e0*/  STL.64 [R1+0x550], R12 ;  /* 0x0005500c01007387 */ /* 0x000fe80000100a00 */
[----:B------:R-:W-:Y:S04]  /*4a9f0*/  STL.64 [R1+0x558], R14 ;  /* 0x0005580e01007387 */ /* 0x000fe80000100a00 */
[----:B------:R-:W-:Y:S04]  /*4aa00*/  STL.64 [R1+0x560], R4 ;  /* 0x0005600401007387 */ /* 0x000fe80000100a00 */
[----:B------:R4:W-:Y:S04]  /*4aa10*/  STL.64 [R1+0x568], R6 ;  /* 0x0005680601007387 */ /* 0x0009e80000100a00 */
[----:B------:R-:W1:Y:S04]  /*4aa20*/  LDL.LU R173, [R1+0xba4] ;  /* 0x000ba40001ad7983 */ /* 0x000e680000300800 */
[----:B------:R-:W1:Y:S04]  /*4aa30*/  LDL.LU R174, [R1+0xba8] ;  /* 0x000ba80001ae7983 */ /* 0x000e680000300800 */
[----:B------:R-:W1:Y:S04]  /*4aa40*/  LDL.LU R175, [R1+0xbac] ;  /* 0x000bac0001af7983 */ /* 0x000e680000300800 */
        /* <DEDUP_REMOVED lines=20> */
[----:B--2---:R-:W2:Y:S04]  /*4ab90*/  LDL.LU R144, [R1+0x690] ;  /* 0x0006900001907983 */ /* 0x004ea80000300800 */
[----:B------:R-:W2:Y:S04]  /*4aba0*/  LDL.LU R145, [R1+0x694] ;  /* 0x0006940001917983 */ /* 0x000ea80000300800 */
[----:B---3--:R-:W2:Y:S04]  /*4abb0*/  LDL.LU R146, [R1+0x698] ;  /* 0x0006980001927983 */ /* 0x008ea80000300800 */
        /* <DEDUP_REMOVED lines=33> */
[----:B-1----:R-:W-:Y:S08]  /*4add0*/  HMMA.1688.F32.TF32 R172, R8, R18, R172 ;  /* 0x0000001208ac723c */ /* 0x002ff000000810ac */
[C---:B----4-:R-:W-:Y:S01]  /*4ade0*/  HMMA.1688.F32.TF32 R4, R148.reuse, R118, R240 ;  /* 0x000000769404723c */ /* 0x050fe200000810f0 */
[----:B------:R-:W-:Y:S04]  /*4adf0*/  LDS R240, [R69+0x21100] ;  /* 0x0211000045f07984 */ /* 0x000fe80000000800 */
[----:B------:R-:W-:Y:S04]  /*4ae00*/  LDS R242, [R69+0x21900] ;  /* 0x0219000045f27984 */ /* 0x000fe80000000800 */
[----:B------:R-:W-:Y:S04]  /*4ae10*/  LDS R241, [R61+0x21100] ;  /* 0x021100003df17984 */ /* 0x000fe80000000800 */
[----:B------:R-:W1:Y:S01]  /*4ae20*/  LDS R243, [R61+0x21900] ;  /* 0x021900003df37984 */ /* 0x000e620000000800 */
[C---:B--2---:R-:W-:Y:S08]  /*4ae30*/  HMMA.1688.F32.TF32 R12, R148.reuse, R114, R144 ;  /* 0x00000072940c723c */ /* 0x044ff00000081090 */
[C---:B---3--:R-:W-:Y:S11]  /*4ae40*/  HMMA.1688.F32.TF32 R144, R148.reuse, R122, R220 ;  /* 0x0000007a9490723c */ /* 0x048ff600000810dc */
[----:B------:R-:W-:Y:S04]  /*4ae50*/  @!UPT UIADD3 URZ, URZ, URZ, URZ ;  /* 0x0000003f3f3ff290 */ /* 0x000fe8000fffe03f */
[----:B------:R-:W-:Y:S04]  /*4ae60*/  STL.64 [R1+0x570], R12 ;  /* 0x0005700c01007387 */ /* 0x000fe80000100a00 */
[----:B------:R2:W-:Y:S04]  /*4ae70*/  STL.64 [R1+0x578], R14 ;  /* 0x0005780e01007387 */ /* 0x0005e80000100a00 */
[----:B------:R-:W-:Y:S04]  /*4ae80*/  STL.64 [R1+0x580], R4 ;  /* 0x0005800401007387 */ /* 0x000fe80000100a00 */
[----:B------:R3:W-:Y:S01]  /*4ae90*/  STL.64 [R1+0x588], R6 ;  /* 0x0005880601007387 */ /* 0x0007e20000100a00 */
[C---:B--2---:R-:W-:Y:S08]  /*4aea0*/  HMMA.1688.F32.TF32 R12, R148.reuse, R126, R216 ;  /* 0x0000007e940c723c */ /* 0x044ff000000810d8 */
[C---:B---3--:R-:W-:Y:S01]  /*4aeb0*/  HMMA.1688.F32.TF32 R4, R148.reuse, R130, R212 ;  /* 0x000000829404723c */ /* 0x048fe200000810d4 */
[----:B------:R-:W-:Y:S04]  /*4aec0*/  STL.64 [R1+0x590], R144 ;  /* 0x0005909001007387 */ /* 0x000fe80000100a00 */
[----:B------:R2:W-:Y:S10]  /*4aed0*/  STL.64 [R1+0x598], R146 ;  /* 0x0005989201007387 */ /* 0x0005f40000100a00 */
[----:B------:R-:W-:Y:S01]  /*4aee0*/  STL.64 [R1+0x5a0], R12 ;  /* 0x0005a00c01007387 */ /* 0x000fe20000100a00 */
[C---:B--2---:R-:W-:Y:S03]  /*4aef0*/  HMMA.1688.F32.TF32 R144, R148.reuse, R134, R208 ;  /* 0x000000869490723c */ /* 0x044fe600000810d0 */
[----:B------:R2:W-:Y:S04]  /*4af00*/  STL.64 [R1+0x5a8], R14 ;  /* 0x0005a80e01007387 */ /* 0x0005e80000100a00 */
[----:B------:R-:W-:Y:S04]  /*4af10*/  STL.64 [R1+0x5b0], R4 ;  /* 0x0005b00401007387 */ /* 0x000fe80000100a00 */
[----:B------:R3:W-:Y:S01]  /*4af20*/  STL.64 [R1+0x5b8], R6 ;  /* 0x0005b80601007387 */ /* 0x0007e20000100a00 */
[C---:B--2---:R-:W-:Y:S08]  /*4af30*/  HMMA.1688.F32.TF32 R12, R148.reuse, R138, R204 ;  /* 0x0000008a940c723c */ /* 0x044ff000000810cc */
[----:B---3--:R-:W-:Y:S08]  /*4af40*/  HMMA.1688.F32.TF32 R4, R148, R142, R200 ;  /* 0x0000008e9404723c */ /* 0x008ff000000810c8 */
[C---:B------:R-:W-:Y:S08]  /*4af50*/  HMMA.1688.F32.TF32 R152, R8.reuse, R22, R152 ;  /* 0x000000160898723c */ /* 0x040ff00000081098 */
[C---:B------:R-:W-:Y:S08]  /*4af60*/  HMMA.1688.F32.TF32 R148, R8.reuse, R26, R196 ;  /* 0x0000001a0894723c */ /* 0x040ff000000810c4 */
[C---:B------:R-:W-:Y:S08]  /*4af70*/  HMMA.1688.F32.TF32 R220, R8.reuse, R30, R192 ;  /* 0x0000001e08dc723c */ /* 0x040ff000000810c0 */
[C---:B------:R-:W-:Y:S01]  /*4af80*/  HMMA.1688.F32.TF32 R216, R8.reuse, R34, R188 ;  /* 0x0000002208d8723c */ /* 0x040fe200000810bc */
[----:B------:R2:W-:Y:S07]  /*4af90*/  STL.64 [R1+0x5c0], R144 ;  /* 0x0005c09001007387 */ /* 0x0005ee0000100a00 */
[C---:B------:R-:W-:Y:S01]  /*4afa0*/  HMMA.1688.F32.TF32 R212, R8.reuse, R38, R164 ;  /* 0x0000002608d4723c */ /* 0x040fe200000810a4 */
[----:B------:R3:W-:Y:S04]  /*4afb0*/  STL.64 [R1+0x5c8], R146 ;  /* 0x0005c89201007387 */ /* 0x0007e80000100a00 */
        /* <DEDUP_REMOVED lines=16> */
[----:B--2---:R-:W4:Y:S04]  /*4b0c0*/  LDL.LU R144, [R1+0x990] ;  /* 0x0009900001907983 */ /* 0x004f280000300800 */
[----:B------:R-:W4:Y:S04]  /*4b0d0*/  LDL.LU R145, [R1+0x994] ;  /* 0x0009940001917983 */ /* 0x000f280000300800 */
[----:B---3--:R-:W4:Y:S04]  /*4b0e0*/  LDL.LU R146, [R1+0x998] ;  /* 0x0009980001927983 */ /* 0x008f280000300800 */
[----:B------:R-:W4:Y:S04]  /*4b0f0*/  LDL.LU R147, [R1+0x99c] ;  /* 0x00099c0001937983 */ /* 0x000f280000300800 */
[----:B------:R-:W2:Y:S04]  /*4b100*/  LDL.LU R204, [R1+0x930] ;  /* 0x0009300001cc7983 */ /* 0x000ea80000300800 */
[----:B------:R-:W2:Y:S04]  /*4b110*/  LDL.LU R205, [R1+0x934] ;  /* 0x0009340001cd7983 */ /* 0x000ea80000300800 */
[----:B------:R-:W2:Y:S04]  /*4b120*/  LDL.LU R206, [R1+0x938] ;  /* 0x0009380001ce7983 */ /* 0x000ea80000300800 */
[----:B------:R-:W2:Y:S01]  /*4b130*/  LDL.LU R207, [R1+0x93c] ;  /* 0x00093c0001cf7983 */ /* 0x000ea20000300800 */
[C---:B------:R-:W-:Y:S03]  /*4b140*/  HMMA.1688.F32.TF32 R208, R8.reuse, R42, R160 ;  /* 0x0000002a08d0723c */ /* 0x040fe600000810a0 */
        /* <DEDUP_REMOVED lines=24> */
[----:B------:R-:W-:Y:S04]  /*4b2d0*/  STL.64 [R1+0x4d60], R210 ;  /* 0x004d60d201007387 */ /* 0x000fe80000100a00 */
[----:B------:R-:W-:Y:S01]  /*4b2e0*/  STL.64 [R1+0x4d58], R208 ;  /* 0x004d58d001007387 */ /* 0x000fe20000100a00 */
[C---:B----4-:R-:W-:Y:S11]  /*4b2f0*/  HMMA.1688.F32.TF32 R4, R8.reuse, R46, R144 ;  /* 0x0000002e0804723c */ /* 0x050ff60000081090 */
[----:B------:R-:W-:Y:S11]  /*4b300*/  @!UPT UIADD3 URZ, URZ, URZ, URZ ;  /* 0x0000003f3f3ff290 */ /* 0x000ff6000fffe03f */
[----:B------:R-:W-:Y:S01]  /*4b310*/  @!UPT UIADD3 URZ, URZ, URZ, URZ ;  /* 0x0000003f3f3ff290 */ /* 0x000fe2000fffe03f */
[----:B------:R2:W-:Y:S01]  /*4b320*/  STL.64 [R1+0x70], R4 ;  /* 0x0000700401007387 */ /* 0x0005e20000100a00 */
[----:B------:R-:W-:Y:S01]  /*4b330*/  IMAD.MOV.U32 R125, RZ, RZ, R6 ;  /* 0x000000ffff7d7224 */ /* 0x000fe200078e0006 */
[----:B------:R-:W-:Y:S02]  /*4b340*/  MOV R124, R7 ;  /* 0x00000007007c7202 */ /* 0x000fe40000000f00 */
[C---:B--2---:R-:W-:Y:S11]  /*4b350*/  HMMA.1688.F32.TF32 R4, R8.reuse, R50, R204 ;  /* 0x000000320804723c */ /* 0x044ff600000810cc */
[----:B------:R-:W-:Y:S11]  /*4b360*/  @!UPT UIADD3 URZ, URZ, URZ, URZ ;  /* 0x0000003f3f3ff290 */ /* 0x000ff6000fffe03f */
[----:B------:R-:W-:Y:S02]  /*4b370*/  @!UPT UIADD3 URZ, URZ, URZ, URZ ;  /* 0x0000003f3f3ff290 */ /* 0x000fe4000fffe03f */
[----:B------:R-:W-:Y:S01]  /*4b380*/  IMAD.MOV.U32 R121, RZ, RZ, R4 ;  /* 0x000000ffff797224 */ /* 0x000fe200078e0004 */
[----:B------:R-:W-:Y:S01]  /*4b390*/  MOV R2, R7 ;  /* 0x0000000700027202 */ /* 0x000fe20000000f00 */
[----:B------:R-:W-:Y:S02]  /*4b3a0*/  IMAD.MOV.U32 R120, RZ, RZ, R5 ;  /* 0x000000ffff787224 */ /* 0x000fe400078e0005 */
[----:B------:R-:W-:Y:S02]  /*4b3b0*/  IMAD.MOV.U32 R0, RZ, RZ, R6 ;  /* 0x000000ffff007224 */ /* 0x000fe400078e0006 */
[C---:B---3--:R-:W-:Y:S11]  /*4b3c0*/  HMMA.1688.F32.TF32 R4, R8.reuse, R54, R200 ;  /* 0x000000360804723c */ /* 0x048ff600000810c8 */
[----:B------:R-:W-:Y:S11]  /*4b3d0*/  @!UPT UIADD3 URZ, URZ, URZ, URZ ;  /* 0x0000003f3f3ff290 */ /* 0x000ff6000fffe03f */
[----:B------:R-:W-:Y:S02]  /*4b3e0*/  @!UPT UIADD3 URZ, URZ, URZ, URZ ;  /* 0x0000003f3f3ff290 */ /* 0x000fe4000fffe03f */
[----:B------:R-:W-:Y:S01]  /*4b3f0*/  IMAD.MOV.U32 R105, RZ, RZ, R4 ;  /* 0x000000ffff697224 */ /* 0x000fe200078e0004 */
[----:B------:R-:W-:Y:S01]  /*4b400*/  MOV R141, R7 ;  /* 0x00000007008d7202 */ /* 0x000fe20000000f00 */
[----:B------:R-:W-:Y:S02]  /*4b410*/  IMAD.MOV.U32 R104, RZ, RZ, R5 ;  /* 0x000000ffff687224 */ /* 0x000fe400078e0005 */
[----:B------:R-:W-:Y:S02]  /*4b420*/  IMAD.MOV.U32 R112, RZ, RZ, R6 ;  /* 0x000000ffff707224 */ /* 0x000fe400078e0006 */
[C---:B------:R-:W-:Y:S01]  /*4b430*/  HMMA.1688.F32.TF32 R4, R8.reuse, R58, R196 ;  /* 0x0000003a0804723c */ /* 0x040fe200000810c4 */
[----:B------:R-:W-:Y:S04]  /*4b440*/  STL [R1+0x4bd4], R124 ;  /* 0x004bd47c01007387 */ /* 0x000fe80000100800 */
[----:B------:R-:W-:Y:S11]  /*4b450*/  STL [R1+0x4bd0], R125 ;  /* 0x004bd07d01007387 */ /* 0x000ff60000100800 */
[----:B------:R-:W-:Y:S08]  /*4b460*/  @!UPT UIADD3 URZ, URZ, URZ, URZ ;  /* 0x0000003f3f3ff290 */ /* 0x000ff0000fffe03f */
[----:B------:R-:W-:Y:S01]  /*4b470*/  IMAD.MOV.U32 R128, RZ, RZ, R4 ;  /* 0x000000ffff807224 */ /* 0x000fe200078e0004 */
[----:B------:R-:W-:Y:S01]  /*4b480*/  MOV R133, R7 ;  /* 0x0000000700857202 */ /* 0x000fe20000000f00 */
[----:B------:R-:W-:Y:S02]  /*4b490*/  IMAD.MOV.U32 R129, RZ, RZ, R5 ;  /* 0x000000ffff817224 */ /* 0x000fe400078e0005 */
[----:B------:R-:W-:Y:S02]  /*4b4a0*/  IMAD.MOV.U32 R132, RZ, RZ, R6 ;  /* 0x000000ffff847224 */ /* 0x000fe400078e0006 */
[C---:B------:R-:W-:Y:S01]  /*4b4b0*/  HMMA.1688.F32.TF32 R4, R8.reuse, R62, R192 ;  /* 0x0000003e0804723c */ /* 0x040fe200000810c0 */
        /* <DEDUP_REMOVED lines=12> */
[----:B------:R-:W-:Y:S04]  /*4b580*/  STL.64 [R1+0x658], R146 ;  /* 0x0006589201007387 */ /* 0x000fe80000100a00 */
[----:B------:R-:W2:Y:S04]  /*4b590*/  LDL.LU R164, [R1+0x980] ;  /* 0x0009800001a47983 */ /* 0x000ea80000300800 */
[----:B------:R-:W-:Y:S04]  /*4b5a0*/  STL.64 [R1+0x660], R12 ;  /* 0x0006600c01007387 */ /* 0x000fe80000100a00 */
[----:B------:R-:W-:Y:S05]  /*4b5b0*/  STL.64 [R1+0x668], R14 ;  /* 0x0006680e01007387 */ /* 0x000fea0000100a00 */
[----:B------:R3:W-:Y:S04]  /*4b5c0*/  STL.64 [R1+0x670], R4 ;  /* 0x0006700401007387 */ /* 0x0007e80000100a00 */
[----:B------:R4:W-:Y:S04]  /*4b5d0*/  STL.64 [R1+0x678], R6 ;  /* 0x0006780601007387 */ /* 0x0009e80000100a00 */
        /* <DEDUP_REMOVED lines=43> */
[----:B---3--:R-:W3:Y:S04]  /*4b890*/  LDL.LU R4, [R1+0x8f0] ;  /* 0x0008f00001047983 */ /* 0x008ee80000300800 */
[----:B------:R-:W3:Y:S04]  /*4b8a0*/  LDL.LU R5, [R1+0x8f4] ;  /* 0x0008f40001057983 */ /* 0x000ee80000300800 */
[----:B----4-:R-:W3:Y:S04]  /*4b8b0*/  LDL.LU R6, [R1+0x8f8] ;  /* 0x0008f80001067983 */ /* 0x010ee80000300800 */
[----:B------:R-:W3:Y:S04]  /*4b8c0*/  LDL.LU R7, [R1+0x8fc] ;  /* 0x0008fc0001077983 */ /* 0x000ee80000300800 */
[----:B------:R-:W4:Y:S04]  /*4b8d0*/  LDL.LU R144, [R1+0x900] ;  /* 0x0009000001907983 */ /* 0x000f280000300800 */
[----:B------:R-:W4:Y:S04]  /*4b8e0*/  LDL.LU R145, [R1+0x904] ;  /* 0x0009040001917983 */ /* 0x000f280000300800 */
[----:B------:R-:W4:Y:S04]  /*4b8f0*/  LDL.LU R146, [R1+0x908] ;  /* 0x0009080001927983 */ /* 0x000f280000300800 */
[----:B------:R-:W4:Y:S04]  /*4b900*/  LDL.LU R147, [R1+0x90c] ;  /* 0x00090c0001937983 */ /* 0x000f280000300800 */
        /* <DEDUP_REMOVED lines=9> */
[----:B------:R-:W-:Y:S04]  /*4b9a0*/  STL.64 [R1+0x4de8], R72 ;  /* 0x004de84801007387 */ /* 0x000fe80000100a00 */
[----:B------:R-:W-:Y:S04]  /*4b9b0*/  STL.64 [R1+0x4de0], R78 ;  /* 0x004de04e01007387 */ /* 0x000fe80000100a00 */
[----:B------:R-:W-:Y:S01]  /*4b9c0*/  STL.64 [R1+0x4dd8], R76 ;  /* 0x004dd84c01007387 */ /* 0x000fe20000100a00 */
[C---:B--2---:R-:W-:Y:S11]  /*4b9d0*/  HMMA.1688.F32.TF32 R12, R8.reuse, R78, R156 ;  /* 0x0000004e080c723c */ /* 0x044ff6000008109c */
[----:B------:R-:W-:Y:S11]  /*4b9e0*/  @!UPT UIADD3 URZ, URZ, URZ, URZ ;  /* 0x0000003f3f3ff290 */ /* 0x000ff6000fffe03f */
[----:B------:R-:W-:Y:S01]  /*4b9f0*/  @!UPT UIADD3 URZ, URZ, URZ, URZ ;  /* 0x0000003f3f3ff290 */ /* 0x000fe2000fffe03f */
[----:B------:R-:W-:Y:S04]  /*4ba00*/  STL.64 [R1+0x680], R12 ;  /* 0x0006800c01007387 */ /* 0x000fe80000100a00 */
[----:B------:R2:W-:Y:S02]  /*4ba10*/  STL.64 [R1+0x688], R14 ;  /* 0x0006880e01007387 */ /* 0x0005e40000100a00 */
[C---:B--2---:R-:W-:Y:S02]  /*4ba20*/  HMMA.1688.F32.TF32 R12, R8.reuse, R82, R180 ;  /* 0x00000052080c723c */ /* 0x044fe400000810b4 */
[----:B------:R-:W-:Y:S04]  /*4ba30*/  STL.64 [R1+0x4dd0], R82 ;  /* 0x004dd05201007387 */ /* 0x000fe80000100a00 */
[----:B------:R-:W-:Y:S11]  /*4ba40*/  STL.64 [R1+0x4dc8], R80 ;  /* 0x004dc85001007387 */ /* 0x000ff60000100a00 */
[----:B------:R-:W-:Y:S06]  /*4ba50*/  @!UPT UIADD3 URZ, URZ, URZ, URZ ;  /* 0x0000003f3f3ff290 */ /* 0x000fec000fffe03f */
        /* <DEDUP_REMOVED lines=16> */
[----:B------:R-:W-:Y:S02]  /*4bb60*/  STL.64 [R1+0x4d98], R92 ;  /* 0x004d985c01007387 */ /* 0x000fe40000100a00 */
[C---:B---3--:R-:W-:Y:S11]  /*4bb70*/  HMMA.1688.F32.TF32 R4, R8.reuse, R102, R4 ;  /* 0x000000660804723c */ /* 0x048ff60000081004 */
[----:B------:R-:W-:Y:S04]  /*4bb80*/  @!UPT UIADD3 URZ, URZ, URZ, URZ ;  /* 0x0000003f3f3ff290 */ /* 0x000fe8000fffe03f */
[----:B------:R-:W-:Y:S04]  /*4bb90*/  STL.64 [R1+0x6c0], R12 ;  /* 0x0006c00c01007387 */ /* 0x000fe80000100a00 */
[----:B------:R2:W-:Y:S02]  /*4bba0*/  STL.64 [R1+0x6c8], R14 ;  /* 0x0006c80e01007387 */ /* 0x0005e40000100a00 */
[C---:B--2---:R-:W-:Y:S02]  /*4bbb0*/  HMMA.1688.F32.TF32 R12, R8.reuse, R98, R168 ;  /* 0x00000062080c723c */ /* 0x044fe400000810a8 */
[----:B------:R-:W-:Y:S04]  /*4bbc0*/  STL.64 [R1+0x4d90], R98 ;  /* 0x004d906201007387 */ /* 0x000fe80000100a00 */
[----:B------:R-:W-:Y:S11]  /*4bbd0*/  STL.64 [R1+0x4d88], R96 ;  /* 0x004d886001007387 */ /* 0x000ff60000100a00 */
[----:B------:R-:W-:Y:S06]  /*4bbe0*/  @!UPT UIADD3 URZ, URZ, URZ, URZ ;  /* 0x0000003f3f3ff290 */ /* 0x000fec000fffe03f */
[----:B------:R-:W-:Y:S04]  /*4bbf0*/  STL.64 [R1+0x6e0], R12 ;  /* 0x0006e00c01007387 */ /* 0x000fe80000100a00 */
[----:B------:R-:W-:Y:S04]  /*4bc00*/  STL.64 [R1+0x6e8], R14 ;  /* 0x0006e80e01007387 */ /* 0x000fe80000100a00 */
[----:B------:R-:W-:Y:S04]  /*4bc10*/  STL.64 [R1+0x4d80], R102 ;  /* 0x004d806601007387 */ /* 0x000fe80000100a00 */
[----:B------:R-:W-:Y:S04]  /*4bc20*/  STL.64 [R1+0x4d78], R100 ;  /* 0x004d786401007387 */ /* 0x000fe80000100a00 */
[----:B------:R-:W-:Y:S04]  /*4bc30*/  STL.64 [R1+0x710], R4 ;  /* 0x0007100401007387 */ /* 0x000fe80000100a00 */
[----:B------:R4:W-:Y:S02]  /*4bc40*/  STL.64 [R1+0x718], R6 ;  /* 0x0007180601007387 */ /* 0x0009e40000100a00 */
[C---:B----4-:R-:W-:Y:S08]  /*4bc50*/  HMMA.1688.F32.TF32 R4, R8.reuse, R106, R144 ;  /* 0x0000006a0804723c */ /* 0x050ff00000081090 */
[C---:B------:R-:W-:Y:S08]  /*4bc60*/  HMMA.1688.F32.TF32 R72, R8.reuse, R110, R204 ;  /* 0x0000006e0848723c */ /* 0x040ff000000810cc */
[C---:B------:R-:W-:Y:S07]  /*4bc70*/  HMMA.1688.F32.TF32 R12, R8.reuse, R114, R200 ;  /* 0x00000072080c723c */ /* 0x040fee00000810c8 */
        /* <DEDUP_REMOVED lines=20> */
[----:B------:R-:W1:Y:S01]  /*4bdc0*/  LDL.LU R244, [R1+0xb90] ;  /* 0x000b900001f47983 */ /* 0x000e620000300800 */
[C---:B--2---:R-:W-:Y:S11]  /*4bdd0*/  HMMA.1688.F32.TF32 R4, R8.reuse, R134, R160 ;  /* 0x000000860804723c */ /* 0x044ff600000810a0 */
[----:B------:R-:W-:Y:S11]  /*4bde0*/  @!UPT UIADD3 URZ, URZ, URZ, URZ ;  /* 0x0000003f3f3ff290 */ /* 0x000ff6000fffe03f */
[----:B------:R-:W-:Y:S01]  /*4bdf0*/  @!UPT UIADD3 URZ, URZ, URZ, URZ ;  /* 0x0000003f3f3ff290 */ /* 0x000fe2000fffe03f */
[----:B------:R2:W-:Y:S04]  /*4be00*/  STL.64 [R1+0x7b0], R4 ;  /* 0x0007b00401007387 */ /* 0x0005e80000100a00 */
[----:B------:R3:W-:Y:S04]  /*4be10*/  STL.64 [R1+0x7b8], R6 ;  /* 0x0007b80601007387 */ /* 0x0007e80000100a00 */
        /* <DEDUP_REMOVED lines=45> */
[----:B------:R-:W3:Y:S01]  /*4c0f0*/  LDL.LU R168, [R1+0xae0] ;  /* 0x000ae00001a87983 */ /* 0x000ee20000300800 */
[C---:B--2---:R-:W-:Y:S08]  /*4c100*/  HMMA.1688.F32.TF32 R4, R8.reuse, R138, R4 ;  /* 0x0000008a0804723c */ /* 0x044ff00000081004 */
[----:B---3--:R-:W-:Y:S11]  /*4c110*/  HMMA.1688.F32.TF32 R8, R8, R142, R144 ;  /* 0x0000008e0808723c */ /* 0x008ff60000081090 */
[----:B------:R-:W-:Y:S04]  /*4c120*/  @!UPT UIADD3 URZ, URZ, URZ, URZ ;  /* 0x0000003f3f3ff290 */ /* 0x000fe8000fffe03f */
[----:B------:R2:W-:Y:S04]  /*4c130*/  STL.64 [R1+0x7d0], R4 ;  /* 0x0007d00401007387 */ /* 0x0005e80000100a00 */
[----:B------:R3:W-:Y:S04]  /*4c140*/  STL.64 [R1+0x7d8], R6 ;  /* 0x0007d80601007387 */ /* 0x0007e80000100a00 */
[----:B------:R-:W4:Y:S04]  /*4c150*/  LDL.LU R169, [R1+0xae4] ;  /* 0x000ae40001a97983 */ /* 0x000f280000300800 */
[----:B------:R-:W4:Y:S04]  /*4c160*/  LDL.LU R170, [R1+0xae8] ;  /* 0x000ae80001aa7983 */ /* 0x000f280000300800 */
[----:B------:R-:W4:Y:S04]  /*4c170*/  LDL.LU R171, [R1+0xaec] ;  /* 0x000aec0001ab7983 */ /* 0x000f280000300800 */
[----:B--2---:R-:W2:Y:S04]  /*4c180*/  LDL.LU R4, [R1+0xa90] ;  /* 0x000a900001047983 */ /* 0x004ea80000300800 */
[----:B------:R-:W-:Y:S04]  /*4c190*/  STL.64 [R1+0x7c0], R8 ;  /* 0x0007c00801007387 */ /* 0x000fe80000100a00 */
[----:B------:R-:W-:Y:S04]  /*4c1a0*/  STL.64 [R1+0x7c8], R10 ;  /* 0x0007c80a01007387 */ /* 0x000fe80000100a00 */
[----:B------:R-:W2:Y:S04]  /*4c1b0*/  LDL.LU R5, [R1+0xa94] ;  /* 0x000a940001057983 */ /* 0x000ea80000300800 */
[----:B---3--:R-:W2:Y:S04]  /*4c1c0*/  LDL.LU R6, [R1+0xa98] ;  /* 0x000a980001067983 */ /* 0x008ea80000300800 */
[----:B------:R-:W2:Y:S04]  /*4c1d0*/  LDL.LU R7, [R1+0xa9c] ;  /* 0x000a9c0001077983 */ /* 0x000ea80000300800 */
[----:B------:R-:W3:Y:S04]  /*4c1e0*/  LDL.LU R144, [R1+0xa10] ;  /* 0x000a100001907983 */ /* 0x000ee80000300800 */
[----:B------:R-:W3:Y:S04]  /*4c1f0*/  LDL.LU R145, [R1+0xa14] ;  /* 0x000a140001917983 */ /* 0x000ee80000300800 */
[----:B------:R-:W3:Y:S04]  /*4c200*/  LDL.LU R146, [R1+0xa18] ;  /* 0x000a180001927983 */ /* 0x000ee80000300800 */
[----:B------:R-:W3:Y:S01]  /*4c210*/  LDL.LU R147, [R1+0xa1c] ;  /* 0x000a1c0001937983 */ /* 0x000ee20000300800 */
[C---:B-1----:R-:W-:Y:S11]  /*4c220*/  HMMA.1688.F32.TF32 R12, R240.reuse, R46, R244 ;  /* 0x0000002ef00c723c */ /* 0x042ff600000810f4 */
[----:B------:R-:W-:Y:S11]  /*4c230*/  @!UPT UIADD3 URZ, URZ, URZ, URZ ;  /* 0x0000003f3f3ff290 */ /* 0x000ff6000fffe03f */
[----:B------:R-:W-:Y:S02]  /*4c240*/  @!UPT UIADD3 URZ, URZ, URZ, URZ ;  /* 0x0000003f3f3ff290 */ /* 0x000fe4000fffe03f */
[----:B------:R-:W-:Y:S01]  /*4c250*/  IMAD.MOV.U32 R120, RZ, RZ, R12 ;  /* 0x000000ffff787224 */ /* 0x000fe200078e000c */
[----:B------:R-:W-:Y:S01]  /*4c260*/  MOV R125, R15 ;  /* 0x0000000f007d7202 */ /* 0x000fe20000000f00 */
[----:B------:R-:W-:Y:S02]  /*4c270*/  IMAD.MOV.U32 R121, RZ, RZ, R13 ;  /* 0x000000ffff797224 */ /* 0x000fe400078e000d */
[----:B------:R-:W-:Y:S02]  /*4c280*/  IMAD.MOV.U32 R124, RZ, RZ, R14 ;  /* 0x000000ffff7c7224 */ /* 0x000fe400078e000e */
[----:B------:R-:W-:Y:S11]  /*4c290*/  HMMA.1688.F32.TF32 R12, R240, R50, R248 ;  /* 0x00000032f00c723c */ /* 0x000ff600000810f8 */
[----:B------:R-:W-:Y:S11]  /*4c2a0*/  @!UPT UIADD3 URZ, URZ, URZ, URZ ;  /* 0x0000003f3f3ff290 */ /* 0x000ff6000fffe03f */
[----:B------:R-:W-:Y:S02]  /*4c2b0*/  @!UPT UIADD3 URZ, URZ, URZ, URZ ;  /* 0x0000003f3f3ff290 */ /* 0x000fe4000fffe03f */
[----:B------:R-:W-:Y:S01]  /*4c2c0*/  IMAD.MOV.U32 R104, RZ, RZ, R12 ;  /* 0x000000ffff687224 */ /* 0x000fe200078e000c */
[----:B------:R-:W-:Y:S01]  /*4c2d0*/  MOV R0, R15 ;  /* 0x0000000f00007202 */ /* 0x000fe20000000f00 */
[----:B------:R-:W-:Y:S02]  /*4c2e0*/  IMAD.MOV.U32 R105, RZ, RZ, R13 ;  /* 0x000000ffff697224 */ /* 0x000fe400078e000d */
[----:B------:R-:W-:Y:S01]  /*4c2f0*/  IMAD.MOV.U32 R2, RZ, RZ, R14 ;  /* 0x000000ffff027224 */ /* 0x000fe200078e000e */
[----:B------:R-:W-:Y:S01]  /*4c300*/  MOV R233, R45 ;  /* 0x0000002d00e97202 */ /* 0x000fe20000000f00 */
[----:B------:R-:W-:Y:S02]  /*4c310*/  IMAD.MOV.U32 R232, RZ, RZ, R44 ;  /* 0x000000ffffe87224 */ /* 0x000fe400078e002c */
        /* <DEDUP_REMOVED lines=9> */
[----:B------:R-:W-:Y:S01]  /*4c3b0*/  IMAD.MOV.U32 R175, RZ, RZ, R24 ;  /* 0x000000ffffaf7224 */ /* 0x000fe200078e0018 */
[----:B------:R-:W-:Y:S01]  /*4c3c0*/  MOV R153, R28 ;  /* 0x0000001c00997202 */ /* 0x000fe20000000f00 */
[----:B------:R-:W-:Y:S01]  /*4c3d0*/  IMAD.MOV.U32 R152, RZ, RZ, R29 ;  /* 0x000000ffff987224 */ /* 0x000fe200078e001d */
[C---:B----4-:R-:W-:Y:S08]  /*4c3e0*/  HMMA.1688.F32.TF32 R12, R240.reuse, R54, R168 ;  /* 0x00000036f00c723c */ /* 0x050ff000000810a8 */
[C---:B--2---:R-:W-:Y:S11]  /*4c3f0*/  HMMA.1688.F32.TF32 R4, R240.reuse, R58, R4 ;  /* 0x0000003af004723c */ /* 0x044ff60000081004 */
[----:B------:R-:W-:Y:S05]  /*4c400*/  @!UPT UIADD3 URZ, URZ, URZ, URZ ;  /* 0x0000003f3f3ff290 */ /* 0x000fea000fffe03f */
[----:B------:R-:W-:Y:S01]  /*4c410*/  IMAD.MOV.U32 R116, RZ, RZ, R12 ;  /* 0x000000ffff747224 */ /* 0x000fe200078e000c */
[----:B------:R-:W-:Y:S01]  /*4c420*/  MOV R108, R15 ;  /* 0x0000000f006c7202 */ /* 0x000fe20000000f00 */
[----:B------:R-:W-:Y:S02]  /*4c430*/  IMAD.MOV.U32 R117, RZ, RZ, R13 ;  /* 0x000000ffff757224 */ /* 0x000fe400078e000d */
[----:B------:R-:W-:Y:S02]  /*4c440*/  IMAD.MOV.U32 R109, RZ, RZ, R14 ;  /* 0x000000ffff6d7224 */ /* 0x000fe400078e000e */
[----:B---3--:R-:W-:Y:S02]  /*4c450*/  HMMA.1688.F32.TF32 R12, R240, R62, R144 ;  /* 0x0000003ef00c723c */ /* 0x008fe40000081090 */
[----:B------:R-:W-:Y:S02]  /*4c460*/  IMAD.MOV.U32 R136, RZ, RZ, R4 ;  /* 0x000000ffff887224 */ /* 0x000fe400078e0004 */
[----:B------:R-:W2:Y:S01]  /*4c470*/  LDL.LU R4, [R1+0xcd0] ;  /* 0x000cd00001047983 */ /* 0x000ea20000300800 */
[----:B------:R-:W-:Y:S01]  /*4c480*/  IMAD.MOV.U32 R137, RZ, RZ, R5 ;  /* 0x000000ffff897224 */ /* 0x000fe200078e0005 */
[----:B------:R-:W-:Y:S01]  /*4c490*/  MOV R113, R6 ;  /* 0x0000000600717202 */ /* 0x000fe20000000f00 */
[----:B------:R-:W-:Y:S11]  /*4c4a0*/  IMAD.MOV.U32 R140, RZ, RZ, R7 ;  /* 0x000000ffff8c7224 */ /* 0x000ff600078e0007 */
[----:B------:R-:W-:Y:S05]  /*4c4b0*/  @!UPT UIADD3 URZ, URZ, URZ, URZ ;  /* 0x0000003f3f3ff290 */ /* 0x000fea000fffe03f */
[----:B------:R1:W-:Y:S04]  /*4c4c0*/  STL.64 [R1+0x7f0], R12 ;  /* 0x0007f00c01007387 */ /* 0x0003e80000100a00 */
[----:B------:R3:W-:Y:S04]  /*4c4d0*/  STL.64 [R1+0x7f8], R14 ;  /* 0x0007f80e01007387 */ /* 0x0007e80000100a00 */
[----:B------:R-:W2:Y:S04]  /*4c4e0*/  LDL.LU R5, [R1+0xcd4] ;  /* 0x000cd40001057983 */ /* 0x000ea80000300800 */
[----:B------:R-:W2:Y:S04]  /*4c4f0*/  LDL.LU R6, [R1+0xcd8] ;  /* 0x000cd80001067983 */ /* 0x000ea80000300800 */
[----:B------:R-:W2:Y:S04]  /*4c500*/  LDL.LU R7, [R1+0xcdc] ;  /* 0x000cdc0001077983 */ /* 0x000ea80000300800 */
        /* <DEDUP_REMOVED lines=43> */
[----:B------:R-:W-:Y:S01]  /*4c7c0*/  IMAD.MOV.U32 R155, RZ, RZ, R49 ;  /* 0x000000ffff9b7224 */ /* 0x000fe200078e0031 */
[----:B------:R-:W4:Y:S04]  /*4c7d0*/  LDL.LU R48, [R1+0x4eac] ;  /* 0x004eac0001307983 */ /* 0x000f280000300800 */
[----:B------:R-:W4:Y:S01]  /*4c7e0*/  LDL.LU R49, [R1+0x4ea8] ;  /* 0x004ea80001317983 */ /* 0x000f220000300800 */
[----:B--2---:R-:W-:Y:S01]  /*4c7f0*/  MOV R223, R56 ;  /* 0x0000003800df7202 */ /* 0x004fe20000000f00 */
[----:B---3--:R-:W-:Y:S02]  /*4c800*/  IMAD.MOV.U32 R222, RZ, RZ, R57 ;  /* 0x000000ffffde7224 */ /* 0x008fe400078e0039 */
[----:B----4-:R-:W-:Y:S01]  /*4c810*/  IMAD.MOV.U32 R221, RZ, RZ, R53 ;  /* 0x000000ffffdd7224 */ /* 0x010fe200078e0035 */
[----:B------:R-:W-:-:S02]  /*4c820*/  MOV R220, R52 ;  /* 0x0000003400dc7202 */ /* 0x000fc40000000f00 */
[----:B------:R-:W2:Y:S04]  /*4c830*/  LDL.LU R52, [R1+0x4ea4] ;  /* 0x004ea40001347983 */ /* 0x000ea80000300800 */
[----:B------:R-:W3:Y:S04]  /*4c840*/  LDL.LU R53, [R1+0x4ea0] ;  /* 0x004ea00001357983 */ /* 0x000ee80000300800 */
[----:B------:R-:W4:Y:S01]  /*4c850*/  LDL.LU R57, [R1+0x4e9c] ;  /* 0x004e9c0001397983 */ /* 0x000f220000300800 */
[----:B------:R-:W-:-:S03]  /*4c860*/  IMAD.MOV.U32 R217, RZ, RZ, R21 ;  /* 0x000000ffffd97224 */ /* 0x000fc600078e0015 */
[----:B------:R-:W2:Y:S01]  /*4c870*/  LDL.LU R56, [R1+0x4e98] ;  /* 0x004e980001387983 */ /* 0x000ea20000300800 */
[----:B------:R-:W-:-:S03]  /*4c880*/  IMAD.MOV.U32 R216, RZ, RZ, R20 ;  /* 0x000000ffffd87224 */ /* 0x000fc600078e0014 */
[----:B------:R-:W3:Y:S01]  /*4c890*/  LDL.LU R20, [R1+0x4e94] ;  /* 0x004e940001147983 */ /* 0x000ee20000300800 */
[----:B------:R-:W-:Y:S01]  /*4c8a0*/  MOV R218, R16 ;  /* 0x0000001000da7202 */ /* 0x000fe20000000f00 */
[----:B------:R-:W-:Y:S02]  /*4c8b0*/  IMAD.MOV.U32 R219, RZ, RZ, R17 ;  /* 0x000000ffffdb7224 */ /* 0x000fe400078e0011 */
[----:B------:R-:W3:Y:S04]  /*4c8c0*/  LDL.LU R21, [R1+0x4e90] ;  /* 0x004e900001157983 */ /* 0x000ee80000300800 */
[----:B------:R-:W3:Y:S01]  /*4c8d0*/  LDL.LU R16, [R1+0x4e8c] ;  /* 0x004e8c0001107983 */ /* 0x000ee20000300800 */
[----:B------:R-:W-:-:S03]  /*4c8e0*/  MOV R213, R29 ;  /* 0x0000001d00d57202 */ /* 0x000fc60000000f00 */
[----:B------:R-:W3:Y:S01]  /*4c8f0*/  LDL.LU R17, [R1+0x4e88] ;  /* 0x004e880001117983 */ /* 0x000ee20000300800 */
[----:B------:R-:W-:-:S03]  /*4c900*/  IMAD.MOV.U32 R212, RZ, RZ, R28 ;  /* 0x000000ffffd47224 */ /* 0x000fc600078e001c */
[----:B------:R-:W3:Y:S04]  /*4c910*/  LDL.LU R28, [R1+0x4e84] ;  /* 0x004e8400011c7983 */ /* 0x000ee80000300800 */
[----:B------:R-:W3:Y:S01]  /*4c920*/  LDL.LU R29, [R1+0x4e80] ;  /* 0x004e8000011d7983 */ /* 0x000ee20000300800 */
[----:B------:R-:W-:Y:S02]  /*4c930*/  IMAD.MOV.U32 R214, RZ, RZ, R24 ;  /* 0x000000ffffd67224 */ /* 0x000fe400078e0018 */
[----:B------:R-:W-:Y:S01]  /*4c940*/  IMAD.MOV.U32 R215, RZ, RZ, R25 ;  /* 0x000000ffffd77224 */ /* 0x000fe200078e0019 */
[----:B------:R-:W3:Y:S04]  /*4c950*/  LDL.LU R24, [R1+0x4e7c] ;  /* 0x004e7c0001187983 */ /* 0x000ee80000300800 */
[----:B------:R-:W3:Y:S01]  /*4c960*/  LDL.LU R25, [R1+0x4e78] ;  /* 0x004e780001197983 */ /* 0x000ee20000300800 */
[----:B----4-:R-:W-:Y:S01]  /*4c970*/  MOV R131, R57 ;  /* 0x0000003900837202 */ /* 0x010fe20000000f00 */
[----:B--2---:R-:W-:-:S02]  /*4c980*/  IMAD.MOV.U32 R130, RZ, RZ, R56 ;  /* 0x000000ffff827224 */ /* 0x004fc400078e0038 */
[----:B---3--:R-:W-:Y:S01]  /*4c990*/  IMAD.MOV.U32 R129, RZ, RZ, R20 ;  /* 0x000000ffff817224 */ /* 0x008fe200078e0014 */
[----:B------:R-:W-:Y:S02]  /*4c9a0*/  MOV R128, R21 ;  /* 0x0000001500807202 */ /* 0x000fe40000000f00 */
[----:B------:R-:W2:Y:S04]  /*4c9b0*/  LDL.LU R21, [R1+0x4e74] ;  /* 0x004e740001157983 */ /* 0x000ea80000300800 */
[----:B------:R-:W3:Y:S04]  /*4c9c0*/  LDL.LU R20, [R1+0x4e70] ;  /* 0x004e700001147983 */ /* 0x000ee80000300800 */
[----:B------:R-:W4:Y:S01]  /*4c9d0*/  LDL.LU R56, [R1+0x4e6c] ;  /* 0x004e6c0001387983 */ /* 0x000f220000300800 */
[----:B------:R-:W-:Y:S01]  /*4c9e0*/  MOV R102, R17 ;  /* 0x0000001100667202 */ /* 0x000fe20000000f00 */
[----:B------:R-:W-:-:S02]  /*4c9f0*/  IMAD.MOV.U32 R101, RZ, RZ, R28 ;  /* 0x000000ffff657224 */ /* 0x000fc400078e001c */
[----:B------:R-:W4:Y:S01]  /*4ca00*/  LDL.LU R57, [R1+0x4e68] ;  /* 0x004e680001397983 */ /* 0x000f220000300800 */
[----:B------:R-:W-:-:S03]  /*4ca10*/  IMAD.MOV.U32 R100, RZ, RZ, R29 ;  /* 0x000000ffff647224 */ /* 0x000fc600078e001d */
[----:B------:R-:W4:Y:S01]  /*4ca20*/  LDL.LU R29, [R1+0x4e64] ;  /* 0x004e6400011d7983 */ /* 0x000f220000300800 */
[----:B------:R-:W-:-:S03]  /*4ca30*/  IMAD.MOV.U32 R103, RZ, RZ, R16 ;  /* 0x000000ffff677224 */ /* 0x000fc600078e0010 */
[----:B------:R-:W4:Y:S04]  /*4ca40*/  LDL.LU R28, [R1+0x4e60] ;  /* 0x004e6000011c7983 */ /* 0x000f280000300800 */
[----:B------:R-:W4:Y:S04]  /*4ca50*/  LDL.LU R17, [R1+0x4e5c] ;  /* 0x004e5c0001117983 */ /* 0x000f280000300800 */
[----:B------:R-:W4:Y:S01]  /*4ca60*/  LDL.LU R16, [R1+0x4e58] ;  /* 0x004e580001107983 */ /* 0x000f220000300800 */
[----:B------:R-:W-:Y:S02]  /*4ca70*/  IMAD.MOV.U32 R98, RZ, RZ, R25 ;  /* 0x000000ffff627224 */ /* 0x000fe400078e0019 */
[----:B------:R-:W-:Y:S01]  /*4ca80*/  IMAD.MOV.U32 R99, RZ, RZ, R24 ;  /* 0x000000ffff637224 */ /* 0x000fe200078e0018 */
[----:B--2---:R-:W-:Y:S01]  /*4ca90*/  MOV R97, R21 ;  /* 0x0000001500617202 */ /* 0x004fe20000000f00 */
[----:B---3--:R-:W-:-:S02]  /*4caa0*/  IMAD.MOV.U32 R96, RZ, RZ, R20 ;  /* 0x000000ffff607224 */ /* 0x008fc400078e0014 */
[----:B------:R-:W2:Y:S04]  /*4cab0*/  LDL.LU R20, [R1+0x4e54] ;  /* 0x004e540001147983 */ /* 0x000ea80000300800 */
[----:B------:R-:W3:Y:S04]  /*4cac0*/  LDL.LU R21, [R1+0x4e50] ;  /* 0x004e500001157983 */ /* 0x000ee80000300800 */
[----:B------:R-:W3:Y:S04]  /*4cad0*/  LDL.LU R25, [R1+0x4e4c] ;  /* 0x004e4c0001197983 */ /* 0x000ee80000300800 */
[----:B------:R-:W3:Y:S04]  /*4cae0*/  LDL.LU R24, [R1+0x4e48] ;  /* 0x004e480001187983 */ /* 0x000ee80000300800 */
[----:B------:R-:W3:Y:S01]  /*4caf0*/  LDL.LU R88, [R1+0xa80] ;  /* 0x000a800001587983 */ /* 0x000ee20000300800 */
[----:B----4-:R-:W-:-:S03]  /*4cb00*/  IMAD.MOV.U32 R91, RZ, RZ, R17 ;  /* 0x000000ffff5b7224 */ /* 0x010fc600078e0011 */
[----:B------:R-:W4:Y:S01]  /*4cb10*/  LDL.LU R89, [R1+0xa84] ;  /* 0x000a840001597983 */ /* 0x000f220000300800 */
[----:B------:R-:W-:-:S03]  /*4cb20*/  MOV R90, R16 ;  /* 0x00000010005a7202 */ /* 0x000fc60000000f00 */
[----:B------:R-:W4:Y:S04]  /*4cb30*/  LDL.LU R16, [R1+0x4e44] ;  /* 0x004e440001107983 */ /* 0x000f280000300800 */
[----:B------:R-:W4:Y:S01]  /*4cb40*/  LDL.LU R17, [R1+0x4e40] ;  /* 0x004e400001117983 */ /* 0x000f220000300800 */
[----:B--2---:R-:W-:Y:S02]  /*4cb50*/  IMAD.MOV.U32 R87, RZ, RZ, R20 ;  /* 0x000000ffff577224 */ /* 0x004fe400078e0014 */
[----:B---3--:R-:W-:Y:S02]  /*4cb60*/  IMAD.MOV.U32 R86, RZ, RZ, R21 ;  /* 0x000000ffff567224 */ /* 0x008fe400078e0015 */
[----:B------:R-:W-:Y:S02]  /*4cb70*/  IMAD.MOV.U32 R84, RZ, RZ, R25 ;  /* 0x000000ffff547224 */ /* 0x000fe400078e0019 */
[----:B------:R-:W2:Y:S01]  /*4cb80*/  LDL.LU R25, [R1+0x4e3c] ;  /* 0x004e3c0001197983 */ /* 0x000ea20000300800 */
[----:B------:R-:W-:-:S03]  /*4cb90*/  MOV R85, R24 ;  /* 0x0000001800557202 */ /* 0x000fc60000000f00 */
[----:B------:R-:W3:Y:S04]  /*4cba0*/  LDL.LU R24, [R1+0x4e38] ;  /* 0x004e380001187983 */ /* 0x000ee80000300800 */
[----:B------:R-:W3:Y:S04]  /*4cbb0*/  LDL.LU R21, [R1+0x4e34] ;  /* 0x004e340001157983 */ /* 0x000ee80000300800 */
[----:B------:R-:W3:Y:S01]  /*4cbc0*/  LDL.LU R20, [R1+0x4e30] ;  /* 0x004e300001147983 */ /* 0x000ee20000300800 */
[----:B----4-:R-:W-:-:S03]  /*4cbd0*/  IMAD.MOV.U32 R83, RZ, RZ, R16 ;  /* 0x000000ffff537224 */ /* 0x010fc600078e0010 */
[----:B------:R-:W4:Y:S01]  /*4cbe0*/  LDL.LU R80, [R1+0xa60] ;  /* 0x000a600001507983 */ /* 0x000f220000300800 */
[----:B------:R-:W-:-:S03]  /*4cbf0*/  MOV R82, R17 ;  /* 0x0000001100527202 */ /* 0x000fc60000000f00 */
[----:B------:R-:W4:Y:S04]  /*4cc00*/  LDL.LU R81, [R1+0xa64] ;  /* 0x000a640001517983 */ /* 0x000f280000300800 */
[----:B------:R-:W3:Y:S04]  /*4cc10*/  LDL.LU R17, [R1+0x4e2c] ;  /* 0x004e2c0001117983 */ /* 0x000ee80000300800 */
        /* <DEDUP_REMOVED lines=9> */
[----:B--2---:R-:W-:Y:S01]  /*4ccb0*/  IMAD.MOV.U32 R79, RZ, RZ, R25 ;  /* 0x000000ffff4f7224 */ /* 0x004fe200078e0019 */
[----:B---3--:R-:W-:Y:S01]  /*4ccc0*/  MOV R135, R17 ;  /* 0x0000001100877202 */ /* 0x008fe20000000f00 */
[----:B----4-:R-:W-:-:S02]  /*4ccd0*/  IMAD.MOV.U32 R134, RZ, RZ, R16 ;  /* 0x000000ffff867224 */ /* 0x010fc400078e0010 */
[----:B------:R-:W2:Y:S01]  /*4cce0*/  LDL.LU R16, [R1+0x4e24] ;  /* 0x004e240001107983 */ /* 0x000ea20000300800 */
[----:B------:R-:W-:Y:S01]  /*4ccf0*/  IMAD.MOV.U32 R76, RZ, RZ, R20 ;  /* 0x000000ffff4c7224 */ /* 0x000fe200078e0014 */
[----:B------:R-:W-:Y:S01]  /*4cd00*/  MOV R78, R24 ;  /* 0x00000018004e7202 */ /* 0x000fe20000000f00 */
[----:B------:R-:W-:Y:S01]  /*4cd10*/  IMAD.MOV.U32 R77, RZ, RZ, R21 ;  /* 0x000000ffff4d7224 */ /* 0x000fe200078e0015 */
[----:B------:R-:W3:Y:S04]  /*4cd20*/  LDL.LU R17, [R1+0x4e20] ;  /* 0x004e200001117983 */ /* 0x000ee80000300800 */
[----:B------:R-:W4:Y:S04]  /*4cd30*/  LDL.LU R20, [R1+0x4e1c] ;  /* 0x004e1c0001147983 */ /* 0x000f280000300800 */
[----:B------:R-:W2:Y:S01]  /*4cd40*/  LDL.LU R21, [R1+0x4e18] ;  /* 0x004e180001157983 */ /* 0x000ea20000300800 */
[C---:B------:R-:W-:Y:S03]  /*4cd50*/  HMMA.1688.F32.TF32 R72, R240.reuse, R70, R72 ;  /* 0x00000046f048723c */ /* 0x040fe60000081048 */
[----:B------:R-:W2:Y:S04]  /*4cd60*/  LDL.LU R24, [R1+0x4e14] ;  /* 0x004e140001187983 */ /* 0x000ea80000300800 */
[----:B------:R-:W2:Y:S01]  /*4cd70*/  LDL.LU R25, [R1+0x4e10] ;  /* 0x004e100001197983 */ /* 0x000ea20000300800 */
[C---:B------:R-:W-:Y:S03]  /*4cd80*/  HMMA.1688.F32.TF32 R132, R240.reuse, R66, R132 ;  /* 0x00000042f084723c */ /* 0x040fe60000081084 */
[----:B------:R-:W2:Y:S04]  /*4cd90*/  LDL.LU R28, [R1+0x4e0c] ;  /* 0x004e0c00011c7983 */ /* 0x000ea80000300800 */
[----:B------:R-:W2:Y:S04]  /*4cda0*/  LDL.LU R29, [R1+0x4e08] ;  /* 0x004e0800011d7983 */ /* 0x000ea80000300800 */
[----:B-1----:R-:W2:Y:S04]  /*4cdb0*/  LDL.LU R12, [R1+0xe50] ;  /* 0x000e5000010c7983 */ /* 0x002ea80000300800 */
[----:B------:R-:W2:Y:S04]  /*4cdc0*/  LDL.LU R13, [R1+0xe54] ;  /* 0x000e5400010d7983 */ /* 0x000ea80000300800 */
[----:B------:R-:W2:Y:S04]  /*4cdd0*/  LDL.LU R14, [R1+0xe58] ;  /* 0x000e5800010e7983 */ /* 0x000ea80000300800 */
[----:B------:R-:W2:Y:S04]  /*4cde0*/  LDL.LU R15, [R1+0xe5c] ;  /* 0x000e5c00010f7983 */ /* 0x000ea80000300800 */
[----:B------:R-:W-:Y:S04]  /*4cdf0*/  STL.64 [R1+0x800], R132 ;  /* 0x0008008401007387 */ /* 0x000fe80000100a00 */
[----:B------:R1:W-:Y:S04]  /*4ce00*/  STL.64 [R1+0x808], R134 ;  /* 0x0008088601007387 */ /* 0x0003e80000100a00 */
[----:B-1----:R-:W2:Y:S04]  /*4ce10*/  LDL.LU.64 R134, [R1+0x4e00] ;  /* 0x004e000001867983 */ /* 0x002ea80000300a00 */
[----:B------:R-:W2:Y:S04]  /*4ce20*/  LDL.LU.64 R132, [R1+0x4df8] ;  /* 0x004df80001847983 */ /* 0x000ea80000300a00 */
[----:B------:R-:W-:Y:S04]  /*4ce30*/  STL.64 [R1+0x810], R72 ;  /* 0x0008104801007387 */ /* 0x000fe80000100a00 */
[----:B------:R1:W-:Y:S04]  /*4ce40*/  STL.64 [R1+0x818], R74 ;  /* 0x0008184a01007387 */ /* 0x0003e80000100a00 */
[----:B-1----:R-:W2:Y:S04]  /*4ce50*/  LDL.LU.64 R74, [R1+0x4df0] ;  /* 0x004df000014a7983 */ /* 0x002ea80000300a00 */
[----:B------:R-:W3:Y:S01]  /*4ce60*/  LDL.LU.64 R72, [R1+0x4de8] ;  /* 0x004de80001487983 */ /* 0x000ee20000300a00 */
[C---:B--2---:R-:W-:Y:S11]  /*4ce70*/  HMMA.1688.F32.TF32 R76, R240.reuse, R74, R76 ;  /* 0x0000004af04c723c */ /* 0x044ff6000008104c */
[----:B------:R-:W-:Y:S11]  /*4ce80*/  @!UPT UIADD3 URZ, URZ, URZ, URZ ;  /* 0x0000003f3f3ff290 */ /* 0x000ff6000fffe03f */
[----:B------:R-:W-:Y:S01]  /*4ce90*/  @!UPT UIADD3 URZ, URZ, URZ, URZ ;  /* 0x0000003f3f3ff290 */ /* 0x000fe2000fffe03f */
        /* <DEDUP_REMOVED lines=23> */
[----:B-1----:R-:W2:Y:S01]  /*4d010*/  LDL.LU.64 R90, [R1+0x4db0] ;  /* 0x004db000015a7983 */ /* 0x002ea20000300a00 */
[----:B------:R-:W-:Y:S02]  /*4d020*/  IMAD.MOV.U32 R94, RZ, RZ, R57 ;  /* 0x000000ffff5e7224 */ /* 0x000fe400078e0039 */
[----:B------:R-:W-:Y:S01]  /*4d030*/  IMAD.MOV.U32 R95, RZ, RZ, R56 ;  /* 0x000000ffff5f7224 */ /* 0x000fe200078e0038 */
[----:B------:R-:W3:Y:S06]  /*4d040*/  LDL.LU.64 R88, [R1+0x4da8] ;  /* 0x004da80001587983 */ /* 0x000eec0000300a00 */
        /* <DEDUP_REMOVED lines=21> */
[----:B------:R-:W-:Y:S01]  /*4d1a0*/  MOV R208, R53 ;  /* 0x0000003500d07202 */ /* 0x000fe20000000f00 */
[----:B------:R-:W-:Y:S01]  /*4d1b0*/  IMAD.MOV.U32 R209, RZ, RZ, R52 ;  /* 0x000000ffffd17224 */ /* 0x000fe200078e0034 */
[----:B------:R-:W-:Y:S01]  /*4d1c0*/  MOV R211, R48 ;  /* 0x0000003000d37202 */ /* 0x000fe20000000f00 */
[----:B------:R-:W-:Y:S01]  /*4d1d0*/  IMAD.MOV.U32 R210, RZ, RZ, R49 ;  /* 0x000000ffffd27224 */ /* 0x000fe200078e0031 */
[C---:B------:R-:W-:Y:S08]  /*4d1e0*/  HMMA.1688.F32.TF32 R212, R240.reuse, R110, R212 ;  /* 0x0000006ef0d4723c */ /* 0x040ff000000810d4 */
[C---:B--2---:R-:W-:Y:S11]  /*4d1f0*/  HMMA.1688.F32.TF32 R128, R240.reuse, R102, R128 ;  /* 0x00000066f080723c */ /* 0x044ff60000081080 */
[----:B------:R-:W-:Y:S11]  /*4d200*/  @!UPT UIADD3 URZ, URZ, URZ, URZ ;  /* 0x0000003f3f3ff290 */ /* 0x000ff6000fffe03f */
[----:B------:R-:W-:Y:S01]  /*4d210*/  @!UPT UIADD3 URZ, URZ, URZ, URZ ;  /* 0x0000003f3f3ff290 */ /* 0x000fe2000fffe03f */
[----:B------:R-:W-:Y:S04]  /*4d220*/  STL.64 [R1+0x890], R128 ;  /* 0x0008908001007387 */ /* 0x000fe80000100a00 */
[----:B------:R1:W-:Y:S04]  /*4d230*/  STL.64 [R1+0x898], R130 ;  /* 0x0008988201007387 */ /* 0x0003e80000100a00 */
[----:B-1----:R-:W2:Y:S01]  /*4d240*/  LDL.LU.64 R130, [R1+0x4d70] ;  /* 0x004d700001827983 */ /* 0x002ea20000300a00 */
[----:B------:R-:W-:Y:S01]  /*4d250*/  HMMA.1688.F32.TF32 R208, R240, R106, R208 ;  /* 0x0000006af0d0723c */ /* 0x000fe200000810d0 */
[----:B------:R-:W-:Y:S01]  /*4d260*/  IMAD.MOV.U32 R148, RZ, RZ, R45 ;  /* 0x000000ffff947224 */ /* 0x000fe200078e002d */
[----:B------:R-:W-:Y:S01]  /*4d270*/  MOV R150, R41 ;  /* 0x0000002900967202 */ /* 0x000fe20000000f00 */
[----:B------:R-:W-:Y:S01]  /*4d280*/  IMAD.MOV.U32 R149, RZ, RZ, R44 ;  /* 0x000000ffff957224 */ /* 0x000fe200078e002c */
[----:B------:R-:W2:Y:S01]  /*4d290*/  LDL.LU.64 R128, [R1+0x4d68] ;  /* 0x004d680001807983 */ /* 0x000ea20000300a00 */
[----:B------:R-:W-:-:S03]  /*4d2a0*/  IMAD.MOV.U32 R151, RZ, RZ, R40 ;  /* 0x000000ffff977224 */ /* 0x000fc600078e0028 */
[C---:B------:R-:W-:Y:S08]  /*4d2b0*/  HMMA.1688.F32.TF32 R216, R240.reuse, R114, R216 ;  /* 0x00000072f0d8723c */ /* 0x040ff000000810d8 */
[C---:B------:R-:W-:Y:S08]  /*4d2c0*/  HMMA.1688.F32.TF32 R220, R240.reuse, R118, R220 ;  /* 0x00000076f0dc723c */ /* 0x040ff000000810dc */
[C---:B------:R-:W-:Y:S01]  /*4d2d0*/  HMMA.1688.F32.TF32 R148, R240.reuse, R122, R148 ;  /* 0x0000007af094723c */ /* 0x040fe20000081094 */
[----:B------:R-:W-:Y:S04]  /*4d2e0*/  STL.64 [R1+0x8a0], R208 ;  /* 0x0008a0d001007387 */ /* 0x000fe80000100a00 */
[----:B------:R1:W-:Y:S04]  /*4d2f0*/  STL.64 [R1+0x8a8], R210 ;  /* 0x0008a8d201007387 */ /* 0x0003e80000100a00 */
[----:B-1----:R-:W2:Y:S04]  /*4d300*/  LDL.LU.64 R210, [R1+0x4d60] ;  /* 0x004d600001d27983 */ /* 0x002ea80000300a00 */
[----:B------:R-:W2:Y:S04]  /*4d310*/  LDL.LU.64 R208, [R1+0x4d58] ;  /* 0x004d580001d07983 */ /* 0x000ea80000300a00 */
[----:B------:R-:W-:Y:S04]  /*4d320*/  STL.64 [R1+0x8b0], R212 ;  /* 0x0008b0d401007387 */ /* 0x000fe80000100a00 */
[----:B------:R1:W-:Y:S01]  /*4d330*/  STL.64 [R1+0x8b8], R214 ;  /* 0x0008b8d601007387 */ /* 0x0003e20000100a00 */
[C---:B------:R-:W-:Y:S03]  /*4d340*/  HMMA.1688.F32.TF32 R152, R240.reuse, R126, R152 ;  /* 0x0000007ef098723c */ /* 0x040fe60000081098 */
[----:B-1----:R-:W2:Y:S04]  /*4d350*/  LDL.LU.64 R214, [R1+0x4d50] ;  /* 0x004d500001d67983 */ /* 0x002ea80000300a00 */
[----:B------:R-:W2:Y:S04]  /*4d360*/  LDL.LU.64 R212, [R1+0x4d48] ;  /* 0x004d480001d47983 */ /* 0x000ea80000300a00 */
[----:B------:R-:W-:Y:S04]  /*4d370*/  STL.64 [R1+0x8c0], R216 ;  /* 0x0008c0d801007387 */ /* 0x000fe80000100a00 */
[----:B------:R1:W-:Y:S04]  /*4d380*/  STL.64 [R1+0x8c8], R218 ;  /* 0x0008c8da01007387 */ /* 0x0003e80000100a00 */
[----:B-1----:R-:W2:Y:S04]  /*4d390*/  LDL.LU.64 R218, [R1+0x4d40] ;  /* 0x004d400001da7983 */ /* 0x002ea80000300a00 */
[----:B------:R-:W2:Y:S04]  /*4d3a0*/  LDL.LU.64 R216, [R1+0x4d38] ;  /* 0x004d380001d87983 */ /* 0x000ea80000300a00 */
[----:B------:R-:W-:Y:S04]  /*4d3b0*/  STL.64 [R1+0x8d0], R220 ;  /* 0x0008d0dc01007387 */ /* 0x000fe80000100a00 */
[----:B------:R1:W-:Y:S04]  /*4d3c0*/  STL.64 [R1+0x8d8], R222 ;  /* 0x0008d8de01007387 */ /* 0x0003e80000100a00 */
[----:B-1----:R-:W2:Y:S04]  /*4d3d0*/  LDL.LU.64 R222, [R1+0x4d30] ;  /* 0x004d300001de7983 */ /* 0x002ea80000300a00 */
[----:B------:R-:W2:Y:S04]  /*4d3e0*/  LDL.LU.64 R220, [R1+0x4d28] ;  /* 0x004d280001dc7983 */ /* 0x000ea80000300a00 */
[----:B------:R-:W-:Y:S04]  /*4d3f0*/  STL.64 [R1+0x8e0], R148 ;  /* 0x0008e09401007387 */ /* 0x000fe80000100a00 */
[----:B------:R-:W-:Y:S01]  /*4d400*/  STL.64 [R1+0x8e8], R150 ;  /* 0x0008e89601007387 */ /* 0x000fe20000100a00 */
[----:B------:R-:W-:Y:S03]  /*4d410*/  HMMA.1688.F32.TF32 R8, R240, R18, R196 ;  /* 0x00000012f008723c */ /* 0x000fe600000810c4 */
[----:B------:R-:W-:Y:S04]  /*4d420*/  LDS R196, [R69+0x21180] ;  /* 0x0211800045c47984 */ /* 0x000fe80000000800 */
[----:B------:R-:W-:Y:S04]  /*4d430*/  LDS R198, [R69+0x21980] ;  /* 0x0219800045c67984 */ /* 0x000fe80000000800 */
[----:B------:R-:W-:Y:S04]  /*4d440*/  LDS R197, [R61+0x21180] ;  /* 0x021180003dc57984 */ /* 0x000fe80000000800 */
[----:B------:R-:W1:Y:S01]  /*4d450*/  LDS R199, [R61+0x21980] ;  /* 0x021980003dc77984 */ /* 0x000e620000000800 */
[----:B------:R-:W-:Y:S01]  /*4d460*/  IMAD.MOV.U32 R228, RZ, RZ, R37 ;  /* 0x000000ffffe47224 */ /* 0x000fe200078e0025 */
[----:B------:R-:W-:Y:S01]  /*4d470*/  MOV R229, R36 ;  /* 0x0000002400e57202 */ /* 0x000fe20000000f00 */
[----:B------:R-:W-:-:S02]  /*4d480*/  IMAD.MOV.U32 R230, RZ, RZ, R33 ;  /* 0x000000ffffe67224 */ /* 0x000fc400078e0021 */
[----:B------:R-:W-:Y:S01]  /*4d490*/  IMAD.MOV.U32 R231, RZ, RZ, R32 ;  /* 0x000000ffffe77224 */ /* 0x000fe200078e0020 */
[----:B------:R-:W-:Y:S04]  /*4d4a0*/  STL.64 [R1+0x8f0], R152 ;  /* 0x0008f09801007387 */ /* 0x000fe80000100a00 */
[----:B------:R3:W-:Y:S02]  /*4d4b0*/  STL.64 [R1+0x8f8], R154 ;  /* 0x0008f89a01007387 */ /* 0x0007e40000100a00 */
[----:B---3--:R-:W-:Y:S01]  /*4d4c0*/  HMMA.1688.F32.TF32 R152, R240, R138, R228 ;  /* 0x0000008af098723c */ /* 0x008fe200000810e4 */
[----:B------:R-:W-:Y:S01]  /*4d4d0*/  IMAD.MOV.U32 R144, RZ, RZ, R21 ;  /* 0x000000ffff907224 */ /* 0x000fe200078e0015 */
[----:B------:R-:W-:Y:S01]  /*4d4e0*/  MOV R146, R17 ;  /* 0x0000001100927202 */ /* 0x000fe20000000f00 */
[----:B----4-:R-:W-:-:S02]  /*4d4f0*/  IMAD.MOV.U32 R145, RZ, RZ, R20 ;  /* 0x000000ffff917224 */ /* 0x010fc400078e0014 */
[----:B------:R-:W-:-:S03]  /*4d500*/  IMAD.MOV.U32 R147, RZ, RZ, R16 ;  /* 0x000000ffff937224 */ /* 0x000fc600078e0010 */
[C---:B-1----:R-:W-:Y:S08]  /*4d510*/  HMMA.1688.F32.TF32 R48, R196.reuse, R50, R168 ;  /* 0x00000032c430723c */ /* 0x042ff000000810a8 */
[----:B------:R-:W-:Y:S01]  /*4d520*/  HMMA.1688.F32.TF32 R52, R196, R54, R4 ;  /* 0x00000036c434723c */ /* 0x000fe20000081004 */
[----:B------:R-:W-:-:S07]  /*4d530*/  IMAD.MOV.U32 R246, RZ, RZ, R25 ;  /* 0x000000fffff67224 */ /* 0x000fce00078e0019 */
[----:B------:R-:W-:Y:S01]  /*4d540*/  HMMA.1688.F32.TF32 R44, R196, R46, R248 ;  /* 0x0000002ec42c723c */ /* 0x000fe200000810f8 */
[----:B------:R-:W-:-:S07]  /*4d550*/  MOV R247, R24 ;  /* 0x0000001800f77202 */ /* 0x000fce0000000f00 */
[----:B------:R-:W-:Y:S07]  /*4d560*/  HMMA.1688.F32.TF32 R56, R196, R58, R144 ;  /* 0x0000003ac438723c */ /* 0x000fee0000081090 */
[----:B------:R-:W-:Y:S01]  /*4d570*/  IMAD.MOV.U32 R144, RZ, RZ, R97 ;  /* 0x000000ffff907224 */ /* 0x000fe200078e0061 */
[----:B------:R-:W-:Y:S01]  /*4d580*/  MOV R145, R252 ;  /* 0x000000fc00917202 */ /* 0x000fe20000000f00 */
[----:B------:R-:W-:Y:S01]  /*4d590*/  IMAD.MOV.U32 R146, RZ, RZ, R100 ;  /* 0x000000ffff927224 */ /* 0x000fe200078e0064 */
[----:B------:R-:W-:Y:S01]  /*4d5a0*/  HMMA.1688.F32.TF32 R160, R240, R26, R160 ;  /* 0x0000001af0a0723c */ /* 0x000fe200000810a0 */
[----:B------:R-:W-:-:S07]  /*4d5b0*/  IMAD.MOV.U32 R147, RZ, RZ, R101 ;  /* 0x000000ffff937224 */ /* 0x000fce00078e0065 */
[----:B------:R-:W-:Y:S08]  /*4d5c0*/  HMMA.1688.F32.TF32 R24, R196, R26, R12 ;  /* 0x0000001ac418723c */ /* 0x000ff0000008100c */
[C---:B--2---:R-:W-:Y:S08]  /*4d5d0*/  HMMA.1688.F32.TF32 R148, R240.reuse, R130, R172 ;  /* 0x00000082f094723c */ /* 0x044ff000000810ac */
[C---:B------:R-:W-:Y:S11]  /*4d5e0*/  HMMA.1688.F32.TF32 R172, R240.reuse, R134, R224 ;  /* 0x00000086f0ac723c */ /* 0x040ff600000810e0 */
[----:B------:R-:W-:Y:S04]  /*4d5f0*/  @!UPT UIADD3 URZ, URZ, URZ, URZ ;  /* 0x0000003f3f3ff290 */ /* 0x000fe8000fffe03f */
[----:B------:R-:W-:Y:S04]  /*4d600*/  STL.64 [R1+0x900], R148 ;  /* 0x0009009401007387 */ /* 0x000fe80000100a00 */
[----:B------:R1:W-:Y:S02]  /*4d610*/  STL.64 [R1+0x908], R150 ;  /* 0x0009089601007387 */ /* 0x0003e40000100a00 */
[----:B-1----:R-:W-:Y:S02]  /*4d620*/  HMMA.1688.F32.TF32 R148, R240, R142, R232 ;  /* 0x0000008ef094723c */ /* 0x002fe400000810e8 */
[----:B------:R1:W-:Y:S04]  /*4d630*/  STL.64 [R1+0x910], R172 ;  /* 0x000910ac01007387 */ /* 0x0003e80000100a00 */
[----:B------:R2:W-:Y:S04]  /*4d640*/  STL.64 [R1+0x918], R174 ;  /* 0x000918ae01007387 */ /* 0x0005e80000100a00 */
[----:B------:R3:W-:Y:S04]  /*4d650*/  STL.64 [R1+0x940], R152 ;  /* 0x0009409801007387 */ /* 0x0007e80000100a00 */
[----:B------:R2:W-:Y:S09]  /*4d660*/  STL.64 [R1+0x948], R154 ;  /* 0x0009489a01007387 */ /* 0x0005f20000100a00 */
[----:B------:R1:W-:Y:S04]  /*4d670*/  STL.64 [R1+0x930], R148 ;  /* 0x0009309401007387 */ /* 0x0003e80000100a00 */
[----:B------:R1:W-:Y:S04]  /*4d680*/  STL.64 [R1+0x938], R150 ;  /* 0x0009389601007387 */ /* 0x0003e80000100a00 */
        /* <DEDUP_REMOVED lines=16> */
[----:B------:R-:W-:Y:S03]  /*4d790*/  HMMA.1688.F32.TF32 R16, R196, R18, R236 ;  /* 0x00000012c410723c */ /* 0x000fe600000810ec */
        /* <DEDUP_REMOVED lines=16> */
[C---:B------:R-:W-:Y:S03]  /*4d8a0*/  HMMA.1688.F32.TF32 R164, R240.reuse, R22, R164 ;  /* 0x00000016f0a4723c */ /* 0x040fe600000810a4 */
[----:B-1----:R-:W4:Y:S04]  /*4d8b0*/  LDL.LU R172, [R1+0xc40] ;  /* 0x000c400001ac7983 */ /* 0x002f280000300800 */
[----:B------:R-:W4:Y:S01]  /*4d8c0*/  LDL.LU R173, [R1+0xc44] ;  /* 0x000c440001ad7983 */ /* 0x000f220000300800 */
[C---:B------:R-:W-:Y:S03]  /*4d8d0*/  HMMA.1688.F32.TF32 R204, R240.reuse, R30, R204 ;  /* 0x0000001ef0cc723c */ /* 0x040fe600000810cc */
[----:B--2---:R-:W2:Y:S04]  /*4d8e0*/  LDL.LU R174, [R1+0xc48] ;  /* 0x000c480001ae7983 */ /* 0x004ea80000300800 */
[----:B------:R-:W2:Y:S01]  /*4d8f0*/  LDL.LU R175, [R1+0xc4c] ;  /* 0x000c4c0001af7983 */ /* 0x000ea20000300800 */
[C---:B------:R-:W-:Y:S08]  /*4d900*/  HMMA.1688.F32.TF32 R200, R240.reuse, R34, R200 ;  /* 0x00000022f0c8723c */ /* 0x040ff000000810c8 */
[C---:B------:R-:W-:Y:S08]  /*4d910*/  HMMA.1688.F32.TF32 R192, R240.reuse, R38, R192 ;  /* 0x00000026f0c0723c */ /* 0x040ff000000810c0 */
[----:B------:R-:W-:Y:S01]  /*4d920*/  HMMA.1688.F32.TF32 R188, R240, R42, R188 ;  /* 0x0000002af0bc723c */ /* 0x000fe200000810bc */
[----:B------:R-:W2:Y:S04]  /*4d930*/  LDL.LU R240, [R1+0xc10] ;  /* 0x000c100001f07983 */ /* 0x000ea80000300800 */
[----:B------:R-:W2:Y:S04]  /*4d940*/  LDL.LU R241, [R1+0xc14] ;  /* 0x000c140001f17983 */ /* 0x000ea80000300800 */
[----:B------:R-:W2:Y:S04]  /*4d950*/  LDL.LU R242, [R1+0xc18] ;  /* 0x000c180001f27983 */ /* 0x000ea80000300800 */
[----:B------:R-:W2:Y:S04]  /*4d960*/  LDL.LU R243, [R1+0xc1c] ;  /* 0x000c1c0001f37983 */ /* 0x000ea80000300800 */
[----:B---3--:R-:W3:Y:S04]  /*4d970*/  LDL.LU R152, [R1+0xc20] ;  /* 0x000c200001987983 */ /* 0x008ee80000300800 */
        /* <DEDUP_REMOVED lines=11> */
[----:B------:R-:W-:Y:S03]  /*4da30*/  HMMA.1688.F32.TF32 R20, R196, R22, R176 ;  /* 0x00000016c414723c */ /* 0x000fe600000810b0 */
[----:B------:R-:W3:Y:S04]  /*4da40*/  LDL.LU R176, [R1+0xcb0] ;  /* 0x000cb00001b07983 */ /* 0x000ee80000300800 */
[----:B------:R-:W3:Y:S04]  /*4da50*/  LDL.LU R177, [R1+0xcb4] ;  /* 0x000cb40001b17983 */ /* 0x000ee80000300800 */
[----:B------:R-:W3:Y:S04]  /*4da60*/  LDL.LU R178, [R1+0xcb8] ;  /* 0x000cb80001b27983 */ /* 0x000ee80000300800 */
[----:B------:R-:W3:Y:S01]  /*4da70*/  LDL.LU R179, [R1+0xcbc] ;  /* 0x000cbc0001b37983 */ /* 0x000ee20000300800 */
[----:B------:R-:W-:Y:S01]  /*4da80*/  MOV R244, R29 ;  /* 0x0000001d00f47202 */ /* 0x000fe20000000f00 */
[----:B------:R-:W-:-:S02]  /*4da90*/  IMAD.MOV.U32 R245, RZ, RZ, R28 ;  /* 0x000000fffff57224 */ /* 0x000fc400078e001c */
[C---:B------:R-:W-:Y:S01]  /*4daa0*/  HMMA.1688.F32.TF32 R28, R196.reuse, R30, R156 ;  /* 0x0000001ec41c723c */ /* 0x040fe2000008109c */
[----:B------:R-:W3:Y:S04]  /*4dab0*/  LDL.LU R156, [R1+0xcf0] ;  /* 0x000cf000019c7983 */ /* 0x000ee80000300800 */
[----:B------:R-:W3:Y:S04]  /*4dac0*/  LDL.LU R157, [R1+0xcf4] ;  /* 0x000cf400019d7983 */ /* 0x000ee80000300800 */
[----:B------:R-:W3:Y:S04]  /*4dad0*/  LDL.LU R158, [R1+0xcf8] ;  /* 0x000cf800019e7983 */ /* 0x000ee80000300800 */
[----:B------:R-:W3:Y:S01]  /*4dae0*/  LDL.LU R159, [R1+0xcfc] ;  /* 0x000cfc00019f7983 */ /* 0x000ee20000300800 */
[C---:B------:R-:W-:Y:S03]  /*4daf0*/  HMMA.1688.F32.TF32 R36, R196.reuse, R38, R184 ;  /* 0x00000026c424723c */ /* 0x040fe600000810b8 */
[----:B------:R-:W3:Y:S04]  /*4db00*/  LDL.LU R184, [R1+0xd10] ;  /* 0x000d100001b87983 */ /* 0x000ee80000300800 */
[----:B------:R-:W3:Y:S01]  /*4db10*/  LDL.LU R185, [R1+0xd14] ;  /* 0x000d140001b97983 */ /* 0x000ee20000300800 */
[C---:B------:R-:W-:Y:S03]  /*4db20*/  HMMA.1688.F32.TF32 R32, R196.reuse, R34, R180 ;  /* 0x00000022c420723c */ /* 0x040fe600000810b4 */
[----:B------:R-:W3:Y:S04]  /*4db30*/  LDL.LU R186, [R1+0xd18] ;  /* 0x000d180001ba7983 */ /* 0x000ee80000300800 */
[----:B------:R-:W3:Y:S01]  /*4db40*/  LDL.LU R187, [R1+0xd1c] ;  /* 0x000d1c0001bb7983 */ /* 0x000ee20000300800 */
        /* <DEDUP_REMOVED lines=9> */
[C---:B--2---:R-:W-:Y:S11]  /*4dbe0*/  HMMA.1688.F32.TF32 R240, R196.reuse, R62, R240 ;  /* 0x0000003ec4f0723c */ /* 0x044ff600000810f0 */
[----:B------:R-:W-:Y:S11]  /*4dbf0*/  @!UPT UIADD3 URZ, URZ, URZ, URZ ;  /* 0x0000003f3f3ff290 */ /* 0x000ff6000fffe03f */
[----:B------:R-:W-:Y:S01]  /*4dc00*/  @!UPT UIADD3 URZ, URZ, URZ, URZ ;  /* 0x0000003f3f3ff290 */ /* 0x000fe2000fffe03f */
[----:B------:R-:W-:Y:S04]  /*4dc10*/  STL.64 [R1+0x4ad0], R242 ;  /* 0x004ad0f201007387 */ /* 0x000fe80000100a00 */
[----:B------:R4:W-:Y:S02]  /*4dc20*/  STL.64 [R1+0x4ac8], R240 ;  /* 0x004ac8f001007387 */ /* 0x0009e40000100a00 */
[----:B----4-:R-:W-:Y:S01]  /*4dc30*/  MOV R240, R100 ;  /* 0x0000006400f07202 */ /* 0x010fe20000000f00 */
[----:B------:R-:W-:Y:S01]  /*4dc40*/  IMAD.MOV.U32 R241, RZ, RZ, R252 ;  /* 0x000000fffff17224 */ /* 0x000fe200078e00fc */
[----:B------:R-:W2:Y:S04]  /*4dc50*/  LDL.LU R100, [R1+0x4d14] ;  /* 0x004d140001647983 */ /* 0x000ea80000300800 */
[----:B------:R-:W4:Y:S01]  /*4dc60*/  LDL.LU R252, [R1+0x4d10] ;  /* 0x004d100001fc7983 */ /* 0x000f220000300800 */
[C---:B---3--:R-:W-:Y:S08]  /*4dc70*/  HMMA.1688.F32.TF32 R148, R196.reuse, R66, R148 ;  /* 0x00000042c494723c */ /* 0x048ff00000081094 */
[C---:B------:R-:W-:Y:S08]  /*4dc80*/  HMMA.1688.F32.TF32 R152, R196.reuse, R70, R152 ;  /* 0x00000046c498723c */ /* 0x040ff00000081098 */
[C---:B------:R-:W-:Y:S08]  /*4dc90*/  HMMA.1688.F32.TF32 R172, R196.reuse, R74, R172 ;  /* 0x0000004ac4ac723c */ /* 0x040ff000000810ac */
[C---:B------:R-:W-:Y:S01]  /*4dca0*/  HMMA.1688.F32.TF32 R224, R196.reuse, R78, R224 ;  /* 0x0000004ec4e0723c */ /* 0x040fe200000810e0 */
[----:B------:R-:W-:Y:S01]  /*4dcb0*/  IMAD.MOV.U32 R242, RZ, RZ, R97 ;  /* 0x000000fffff27224 */ /* 0x000fe200078e0061 */
[----:B------:R-:W-:Y:S01]  /*4dcc0*/  MOV R243, R96 ;  /* 0x0000006000f37202 */ /* 0x000fe20000000f00 */
[----:B------:R-:W3:Y:S04]  /*4dcd0*/  LDL.LU R97, [R1+0x4d0c] ;  /* 0x004d0c0001617983 */ /* 0x000ee80000300800 */
[----:B------:R-:W3:Y:S01]  /*4dce0*/  LDL.LU R96, [R1+0x4d08] ;  /* 0x004d080001607983 */ /* 0x000ee20000300800 */
[C---:B------:R-:W-:Y:S03]  /*4dcf0*/  HMMA.1688.F32.TF32 R228, R196.reuse, R82, R228 ;  /* 0x00000052c4e4723c */ /* 0x040fe600000810e4 */
[----:B------:R-:W-:Y:S05]  /*4dd00*/  STL.64 [R1+0x920], R148 ;  /* 0x0009209401007387 */ /* 0x000fea0000100a00 */
[C---:B------:R-:W-:Y:S01]  /*4dd10*/  HMMA.1688.F32.TF32 R232, R196.reuse, R86, R232 ;  /* 0x00000056c4e8723c */ /* 0x040fe200000810e8 */
[----:B------:R1:W-:Y:S04]  /*4dd20*/  STL.64 [R1+0x928], R150 ;  /* 0x0009289601007387 */ /* 0x0003e80000100a00 */
[----:B------:R-:W-:Y:S03]  /*4dd30*/  LDS R87, [R61+0x22800] ;  /* 0x022800003d577984 */ /* 0x000fe60000000800 */
[C---:B------:R-:W-:Y:S01]  /*4dd40*/  HMMA.1688.F32.TF32 R236, R196.reuse, R90, R236 ;  /* 0x0000005ac4ec723c */ /* 0x040fe200000810ec */
[----:B------:R-:W-:Y:S04]  /*4dd50*/  LDS R75, [R61+0x22980] ;  /* 0x022980003d4b7984 */ /* 0x000fe80000000800 */
[----:B-1----:R-:W2:Y:S04]  /*4dd60*/  LDL.LU.64 R150, [R1+0x4d00] ;  /* 0x004d000001967983 */ /* 0x002ea80000300a00 */
[----:B------:R-:W2:Y:S01]  /*4dd70*/  LDL.LU.64 R148, [R1+0x4cf8] ;  /* 0x004cf80001947983 */ /* 0x000ea20000300a00 */
[C---:B------:R-:W-:Y:S03]  /*4dd80*/  HMMA.1688.F32.TF32 R176, R196.reuse, R94, R176 ;  /* 0x0000005ec4b0723c */ /* 0x040fe600000810b0 */
[----:B------:R-:W-:Y:S04]  /*4dd90*/  STL.64 [R1+0xae0], R152 ;  /* 0x000ae09801007387 */ /* 0x000fe80000100a00 */
[----:B------:R1:W-:Y:S01]  /*4dda0*/  STL.64 [R1+0xae8], R154 ;  /* 0x000ae89a01007387 */ /* 0x0003e20000100a00 */
[C---:B------:R-:W-:Y:S03]  /*4ddb0*/  HMMA.1688.F32.TF32 R12, R196.reuse, R98, R12 ;  /* 0x00000062c40c723c */ /* 0x040fe6000008100c */
[----:B------:R-:W-:Y:S04]  /*4ddc0*/  LDS R95, [R61+0x22880] ;  /* 0x022880003d5f7984 */ /* 0x000fe80000000800 */
[----:B------:R-:W-:Y:S04]  /*4ddd0*/  LDS R82, [R68+0x22800] ;  /* 0x0228000044527984 */ /* 0x000fe80000000800 */
[----:B-1----:R-:W2:Y:S04]  /*4dde0*/  LDL.LU.64 R154, [R1+0x4cf0] ;  /* 0x004cf000019a7983 */ /* 0x002ea80000300a00 */
[----:B------:R-:W2:Y:S04]  /*4ddf0*/  LDL.LU.64 R152, [R1+0x4ce8] ;  /* 0x004ce80001987983 */ /* 0x000ea80000300a00 */
        /* <DEDUP_REMOVED lines=16> */
[----:B------:R-:W-:Y:S03]  /*4df00*/  HMMA.1688.F32.TF32 R184, R196, R110, R184 ;  /* 0x0000006ec4b8723c */ /* 0x000fe600000810b8 */
[----:B------:R-:W-:Y:S04]  /*4df10*/  LDS R74, [R69+0x22980] ;  /* 0x02298000454a7984 */ /* 0x000fe80000000800 */
        /* <DEDUP_REMOVED lines=18> */
[----:B------:R-:W3:Y:S04]  /*4e040*/  LDL.LU R98, [R1+0xd48] ;  /* 0x000d480001627983 */ /* 0x000ee80000300800 */
[----:B------:R-:W-:Y:S04]  /*4e050*/  STL.64 [R1+0xa50], R156 ;  /* 0x000a509c01007387 */ /* 0x000fe80000100a00 */
[----:B------:R1:W-:Y:S01]  /*4e060*/  STL [R1+0xa58], R158 ;  /* 0x000a589e01007387 */ /* 0x0003e20000100800 */
[----:B----4-:R-:W-:-:S02]  /*4e070*/  IMAD.MOV.U32 R99, RZ, RZ, R252 ;  /* 0x000000ffff637224 */ /* 0x010fc400078e00fc */
[----:B------:R-:W-:Y:S02]  /*4e080*/  IMAD.MOV.U32 R252, RZ, RZ, R159 ;  /* 0x000000fffffc7224 */ /* 0x000fe400078e009f */
[----:B-1----:R-:W4:Y:S04]  /*4e090*/  LDL.LU.64 R158, [R1+0x4c70] ;  /* 0x004c7000019e7983 */ /* 0x002f280000300a00 */
[----:B------:R-:W4:Y:S04]  /*4e0a0*/  LDL.LU.64 R156, [R1+0x4c68] ;  /* 0x004c6800019c7983 */ /* 0x000f280000300a00 */
[----:B------:R-:W2:Y:S04]  /*4e0b0*/  LDL.LU R102, [R1+0xd78] ;  /* 0x000d780001667983 */ /* 0x000ea80000300800 */
[----:B------:R-:W2:Y:S01]  /*4e0c0*/  LDL.LU R103, [R1+0xd7c] ;  /* 0x000d7c0001677983 */ /* 0x000ea20000300800 */
[C---:B------:R-:W-:Y:S08]  /*4e0d0*/  HMMA.1688.F32.TF32 R244, R196.reuse, R114, R244 ;  /* 0x00000072c4f4723c */ /* 0x040ff000000810f4 */
[C---:B------:R-:W-:Y:S01]  /*4e0e0*/  HMMA.1688.F32.TF32 R248, R196.reuse, R122, R248 ;  /* 0x0000007ac4f8723c */ /* 0x040fe200000810f8 */
[----:B------:R1:W-:Y:S04]  /*4e0f0*/  STL [R1+0x4ac0], R252 ;  /* 0x004ac0fc01007387 */ /* 0x0003e80000100800 */
[----:B-1----:R-:W4:Y:S04]  /*4e100*/  LDL R252, [R1+0x1648] ;  /* 0x0016480001fc7983 */ /* 0x002f280000100800 */
        /* <DEDUP_REMOVED lines=13> */
[C---:B---3--:R-:W-:Y:S11]  /*4e1e0*/  HMMA.1688.F32.TF32 R96, R196.reuse, R118, R96 ;  /* 0x00000076c460723c */ /* 0x048ff60000081060 */
[----:B------:R-:W-:Y:S11]  /*4e1f0*/  @!UPT UIADD3 URZ, URZ, URZ, URZ ;  /* 0x0000003f3f3ff290 */ /* 0x000ff6000fffe03f */
[----:B------:R-:W-:Y:S01]  /*4e200*/  @!UPT UIADD3 URZ, URZ, URZ, URZ ;  /* 0x0000003f3f3ff290 */ /* 0x000fe2000fffe03f */
[----:B------:R-:W-:Y:S04]  /*4e210*/  STL.64 [R1+0xa10], R96 ;  /* 0x000a106001007387 */ /* 0x000fe80000100a00 */
[----:B------:R-:W-:Y:S04]  /*4e220*/  STL.64 [R1+0xa18], R98 ;  /* 0x000a186201007387 */ /* 0x000fe80000100a00 */
[----:B------:R-:W-:Y:S04]  /*4e230*/  STL.64 [R1+0xa00], R248 ;  /* 0x000a00f801007387 */ /* 0x000fe80000100a00 */
[----:B------:R1:W-:Y:S01]  /*4e240*/  STL.64 [R1+0xa08], R250 ;  /* 0x000a08fa01007387 */ /* 0x0003e20000100a00 */
[C---:B--2---:R-:W-:Y:S03]  /*4e250*/  HMMA.1688.F32.TF32 R100, R196.reuse, R126, R100 ;  /* 0x0000007ec464723c */ /* 0x044fe60000081064 */
[----:B-1----:R-:W2:Y:S04]  /*4e260*/  LDL.LU.64 R250, [R1+0x4c30] ;  /* 0x004c300001fa7983 */ /* 0x002ea80000300a00 */
[----:B------:R-:W2:Y:S04]  /*4e270*/  LDL.LU.64 R248, [R1+0x4c28] ;  /* 0x004c280001f87983 */ /* 0x000ea80000300a00 */
[----:B------:R-:W1:Y:S04]  /*4e280*/  S2R R97, SR_TID.X ;  /* 0x0000000000617919 */ /* 0x000e680000002100 */
[----:B----4-:R-:W-:Y:S08]  /*4e290*/  LDS R83, [R252+0x22800] ;  /* 0x02280000fc537984 */ /* 0x010ff00000000800 */
[----:B------:R-:W-:Y:S04]  /*4e2a0*/  STL.64 [R1+0x9f0], R100 ;  /* 0x0009f06401007387 */ /* 0x000fe80000100a00 */
[----:B------:R3:W-:Y:S04]  /*4e2b0*/  STL.64 [R1+0x9f8], R102 ;  /* 0x0009f86601007387 */ /* 0x0007e80000100a00 */
[----:B------:R-:W-:Y:S04]  /*4e2c0*/  LDS R91, [R252+0x22880] ;  /* 0x02288000fc5b7984 */ /* 0x000fe80000000800 */
[----:B------:R-:W-:Y:S01]  /*4e2d0*/  LDS R79, [R252+0x22980] ;  /* 0x02298000fc4f7984 */ /* 0x000fe20000000800 */
[----:B---3--:R-:W-:Y:S07]  /*4e2e0*/  HMMA.1688.F32.TF32 R100, R196, R130, R4 ;  /* 0x00000082c464723c */ /* 0x008fee0000081004 */
[----:B-1----:R-:W-:-:S02]  /*4e2f0*/  SHF.L.U32 R5, R97, 0x1, RZ ;  /* 0x0000000161057819 */ /* 0x002fc400000006ff */
[----:B------:R-:W-:Y:S02]  /*4e300*/  LOP3.LUT R4, R97, 0x7, RZ, 0xc0, !PT ;  /* 0x0000000761047812 */ /* 0x000fe400078ec0ff */
[C---:B------:R-:W-:Y:S11]  /*4e310*/  HMMA.1688.F32.TF32 R96, R196.reuse, R142, R144 ;  /* 0x0000008ec460723c */ /* 0x040ff60000081090 */
[----:B------:R-:W-:Y:S01]  /*4e320*/  @!UPT UIADD3 URZ, URZ, URZ, URZ ;  /* 0x0000003f3f3ff290 */ /* 0x000fe2000fffe03f */
[----:B------:R-:W-:Y:S04]  /*4e330*/  STL.64 [R1+0x9e0], R100 ;  /* 0x0009e06401007387 */ /* 0x000fe80000100a00 */
[----:B------:R1:W-:Y:S01]  /*4e340*/  STL.64 [R1+0x9e8], R102 ;  /* 0x0009e86601007387 */ /* 0x0003e20000100a00 */
[----:B------:R-:W-:Y:S01]  /*4e350*/  IMAD R4, R4, 0x110, RZ ;  /* 0x0000011004047824 */ /* 0x000fe200078e02ff */
[----:B-1----:R-:W-:Y:S04]  /*4e360*/  HMMA.1688.F32.TF32 R100, R196, R138, R168 ;  /* 0x0000008ac464723c */ /* 0x002fe800000810a8 */
[----:B------:R-:W-:Y:S01]  /*4e370*/  LOP3.LUT R4, R4, 0x30, R5, 0x78, !PT ;  /* 0x0000003004047812 */ /* 0x000fe200078e7805 */
[----:B------:R-:W-:Y:S03]  /*4e380*/  STL.64 [R1+0x9d0], R240 ;  /* 0x0009d0f001007387 */ /* 0x000fe60000100a00 */
[----:B------:R-:W-:Y:S01]  /*4e390*/  LOP3.LUT R4, R4, 0x40, RZ, 0x3c, !PT ;  /* 0x0000004004047812 */ /* 0x000fe200078e3cff */
[----:B------:R-:W-:Y:S01]  /*4e3a0*/  STL.64 [R1+0x9d8], R242 ;  /* 0x0009d8f201007387 */ /* 0x000fe20000100a00 */
[----:B------:R-:W-:Y:S01]  /*4e3b0*/  IMAD.MOV.U32 R144, RZ, RZ, R93 ;  /* 0x000000ffff907224 */ /* 0x000fe200078e005d */
[----:B------:R-:W-:-:S02]  /*4e3c0*/  MOV R170, R73 ;  /* 0x0000004900aa7202 */ /* 0x000fc40000000f00 */
[----:B------:R-:W-:Y:S01]  /*4e3d0*/  IMAD R3, R3, 0x10000, R4 ;  /* 0x0001000003037824 */ /* 0x000fe200078e0204 */
[----:B------:R-:W-:Y:S01]  /*4e3e0*/  MOV R4, R85 ;  /* 0x0000005500047202 */ /* 0x000fe20000000f00 */
[----:B------:R-:W-:Y:S04]  /*4e3f0*/  LDS R93, [R61+0x22080] ;  /* 0x022080003d5d7984 */ /* 0x000fe80000000800 */
[----:B------:R-:W-:Y:S04]  /*4e400*/  LDS R85, [R61+0x22000] ;  /* 0x022000003d557984 */ /* 0x000fe80000000800 */
[----:B------:R-:W-:Y:S04]  /*4e410*/  LDS R73, [R61+0x22180] ;  /* 0x022180003d497984 */ /* 0x000fe80000000800 */
[----:B------:R-:W-:Y:S04]  /*4e420*/  STL.64 [R1+0x9c0], R100 ;  /* 0x0009c06401007387 */ /* 0x000fe80000100a00 */
[----:B------:R-:W-:Y:S04]  /*4e430*/  STL.64 [R1+0x9c8], R102 ;  /* 0x0009c86601007387 */ /* 0x000fe80000100a00 */
[----:B------:R-:W-:Y:S04]  /*4e440*/  STL.64 [R1+0x9b0], R96 ;  /* 0x0009b06001007387 */ /* 0x000fe80000100a00 */
[----:B------:R-:W-:Y:S04]  /*4e450*/  STL.64 [R1+0x9b8], R98 ;  /* 0x0009b86201007387 */ /* 0x000fe80000100a00 */
[----:B------:R-:W-:Y:S04]  /*4e460*/  LDS R101, [R61+0x22100] ;  /* 0x022100003d657984 */ /* 0x000fe80000000800 */
[----:B------:R1:W-:Y:S01]  /*4e470*/  LDS R103, [R61+0x22900] ;  /* 0x022900003d677984 */ /* 0x0003e20000000800 */
[----:B------:R-:W-:Y:S01]  /*4e480*/  MOV R145, R92 ;  /* 0x0000005c00917202 */ /* 0x000fe20000000f00 */
[----:B------:R-:W-:Y:S01]  /*4e490*/  IMAD.MOV.U32 R147, RZ, RZ, R88 ;  /* 0x000000ffff937224 */ /* 0x000fe200078e0058 */
[----:B------:R-:W-:Y:S01]  /*4e4a0*/  MOV R7, R80 ;  /* 0x0000005000077202 */ /* 0x000fe20000000f00 */
[----:B------:R-:W-:Y:S01]  /*4e4b0*/  IMAD.MOV.U32 R5, RZ, RZ, R84 ;  /* 0x000000ffff057224 */ /* 0x000fe200078e0054 */
[----:B------:R-:W-:Y:S04]  /*4e4c0*/  LDS R80, [R68+0x22000] ;  /* 0x0220000044507984 */ /* 0x000fe80000000800 */
[----:B-1----:R-:W3:Y:S01]  /*4e4d0*/  LDL.LU R61, [R1+0x4c20] ;  /* 0x004c2000013d7983 */ /* 0x002ee20000300800 */
[----:B------:R-:W-:-:S02]  /*4e4e0*/  IMAD.MOV.U32 R169, RZ, RZ, R76 ;  /* 0x000000ffffa97224 */ /* 0x000fc400078e004c */
[----:B------:R-:W-:Y:S01]  /*4e4f0*/  IMAD.MOV.U32 R171, RZ, RZ, R72 ;  /* 0x000000ffffab7224 */ /* 0x000fe200078e0048 */
[----:B------:R-:W-:Y:S01]  /*4e500*/  LDS R84, [R69+0x22000] ;  /* 0x0220000045547984 */ /* 0x000fe20000000800 */
[----:B------:R-:W-:-:S03]  /*4e510*/  IMAD.MOV.U32 R6, RZ, RZ, R81 ;  /* 0x000000ffff067224 */ /* 0x000fc600078e0051 */
[----:B------:R-:W-:Y:S04]  /*4e520*/  LDS R88, [R68+0x22080] ;  /* 0x0220800044587984 */ /* 0x000fe80000000800 */
[----:B------:R-:W-:Y:S04]  /*4e530*/  LDS R92, [R69+0x22080] ;  /* 0x02208000455c7984 */ /* 0x000fe80000000800 */
[----:B------:R-:W-:Y:S04]  /*4e540*/  LDS R96, [R68+0x22100] ;  /* 0x0221000044607984 */ /* 0x000fe80000000800 */
[----:B------:R-:W-:Y:S04]  /*4e550*/  LDS R98, [R68+0x22900] ;  /* 0x0229000044627984 */ /* 0x000fe80000000800 */
[----:B------:R-:W-:Y:S04]  /*4e560*/  LDS R100, [R69+0x22100] ;  /* 0x0221000045647984 */ /* 0x000fe80000000800 */
[----:B------:R-:W-:Y:S04]  /*4e570*/  LDS R102, [R69+0x22900] ;  /* 0x0229000045667984 */ /* 0x000fe80000000800 */
[----:B------:R-:W-:Y:S04]  /*4e580*/  LDS R76, [R68+0x22180] ;  /* 0x02218000444c7984 */ /* 0x000fe80000000800 */
[----:B------:R-:W-:Y:S01]  /*4e590*/  LDS R72, [R69+0x22180] ;  /* 0x0221800045487984 */ /* 0x000fe20000000800 */
[----:B------:R-:W-:-:S03]  /*4e5a0*/  IMAD.MOV.U32 R146, RZ, RZ, R89 ;  /* 0x000000ffff927224 */ /* 0x000fc600078e0059 */
[----:B------:R-:W-:Y:S04]  /*4e5b0*/  LDS R81, [R252+0x22000] ;  /* 0x02200000fc517984 */ /* 0x000fe80000000800 */
[----:B------:R-:W1:Y:S04]  /*4e5c0*/  LDSM.16.M88.4 R68, [R3] ;  /* 0x000000000344783b */ /* 0x000e680000000200 */
[----:B------:R-:W4:Y:S04]  /*4e5d0*/  LDS R89, [R252+0x22080] ;  /* 0x02208000fc597984 */ /* 0x000f280000000800 */
[----:B------:R-:W-:Y:S04]  /*4e5e0*/  LDS R97, [R252+0x22100] ;  /* 0x02210000fc617984 */ /* 0x000fe80000000800 */
[----:B------:R-:W4:Y:S01]  /*4e5f0*/  LDS R99, [R252+0x22900] ;  /* 0x02290000fc637984 */ /* 0x000f220000000800 */
[----:B------:R-:W-:Y:S01]  /*4e600*/  IMAD.MOV.U32 R240, RZ, RZ, R65 ;  /* 0x000000fffff07224 */ /* 0x000fe200078e0041 */
[----:B------:R-:W-:Y:S01]  /*4e610*/  MOV R241, R64 ;  /* 0x0000004000f17202 */ /* 0x000fe20000000f00 */
[----:B------:R-:W-:Y:S01]  /*4e620*/  IMAD.MOV.U32 R243, RZ, RZ, R60 ;  /* 0x000000fffff37224 */ /* 0x000fe200078e003c */
[----:B------:R-:W4:Y:S01]  /*4e630*/  LDSM.16.M88.4 R64, [R3+0x800] ;  /* 0x000800000340783b */ /* 0x000f220000000200 */
[----:B------:R-:W-:-:S03]  /*4e640*/  IMAD.MOV.U32 R168, RZ, RZ, R77 ;  /* 0x000000ffffa87224 */ /* 0x000fc600078e004d */
[----:B------:R-:W2:Y:S04]  /*4e650*/  LDL.LU R196, [R1+0x110] ;  /* 0x0001100001c47983 */ /* 0x000ea80000300800 */
[----:B------:R-:W2:Y:S04]  /*4e660*/  LDL.LU R197, [R1+0x114] ;  /* 0x0001140001c57983 */ /* 0x000ea80000300800 */
[----:B------:R-:W2:Y:S04]  /*4e670*/  LDL.LU R198, [R1+0x118] ;  /* 0x0001180001c67983 */ /* 0x000ea80000300800 */
[----:B------:R-:W2:Y:S04]  /*4e680*/  LDL.LU R199, [R1+0x11c] ;  /* 0x00011c0001c77983 */ /* 0x000ea80000300800 */
[----:B------:R-:W-:Y:S01]  /*4e690*/  LDS R77, [R252+0x22180] ;  /* 0x02218000fc4d7984 */ /* 0x000fe20000000800 */
[-C--:B-1----:R-:W-:Y:S08]  /*4e6a0*/  HMMA.1688.F32.TF32 R168, R80, R68.reuse, R168 ;  /* 0x0000004450a8723c */ /* 0x082ff000000810a8 */
[-C--:B----4-:R-:W-:Y:S08]  /*4e6b0*/  HMMA.1688.F32.TF32 R4, R88, R68.reuse, R4 ;  /* 0x000000445804723c */ /* 0x090ff00000081004 */
[----:B------:R-:W-:Y:S01]  /*4e6c0*/  HMMA.1688.F32.TF32 R144, R96, R68, R144 ;  /* 0x000000446090723c */ /* 0x000fe20000081090 */
[----:B------:R-:W-:Y:S04]  /*4e6d0*/  STL [R1+0x4a74], R66 ;  /* 0x004a744201007387 */ /* 0x000fe80000100800 */
[----:B------:R-:W-:Y:S01]  /*4e6e0*/  STL [R1+0x4a70], R67 ;  /* 0x004a704301007387 */ /* 0x000fe20000100800 */
[----:B---3--:R-:W-:-:S03]  /*4e6f0*/  IMAD.MOV.U32 R242, RZ, RZ, R61 ;  /* 0x000000fffff27224 */ /* 0x008fc600078e003d */
[----:B------:R-:W1:Y:S04]  /*4e700*/  LDSM.16.M88.4 R60, [R3+0x1000] ;  /* 0x00100000033c783b */ /* 0x000e680000000200 */
[----:B-1----:R-:W-:Y:S04]  /*4e710*/  STL [R1+0x4a7c], R62 ;  /* 0x004a7c3e01007387 */ /* 0x002fe80000100800 */
[----:B------:R-:W-:Y:S04]  /*4e720*/  STL [R1+0x4a78], R63 ;  /* 0x004a783f01007387 */ /* 0x000fe80000100800 */
        /* <DEDUP_REMOVED lines=12> */
[-C--:B------:R-:W-:Y:S08]  /*4e7f0*/  HMMA.1688.F32.TF32 R156, R84, R68.reuse, R156 ;  /* 0x00000044549c723c */ /* 0x080ff0000008109c */
[-C--:B------:R-:W-:Y:S08]  /*4e800*/  HMMA.1688.F32.TF32 R172, R92, R68.reuse, R172 ;  /* 0x000000445cac723c */ /* 0x080ff000000810ac */
[-C--:B------:R-:W-:Y:S08]  /*4e810*/  HMMA.1688.F32.TF32 R8, R100, R68.reuse, R8 ;  /* 0x000000446408723c */ /* 0x080ff00000081008 */
[-C--:B--2---:R-:W-:Y:S11]  /*4e820*/  HMMA.1688.F32.TF32 R144, R76, R68.reuse, R144 ;  /* 0x000000444c90723c */ /* 0x084ff60000081090 */
[----:B------:R-:W-:Y:S11]  /*4e830*/  @!UPT UIADD3 URZ, URZ, URZ, URZ ;  /* 0x0000003f3f3ff290 */ /* 0x000ff6000fffe03f */
[----:B------:R-:W-:Y:S01]  /*4e840*/  @!UPT UIADD3 URZ, URZ, URZ, URZ ;  /* 0x0000003f3f3ff290 */ /* 0x000fe2000fffe03f */
[----:B------:R1:W-:Y:S04]  /*4e850*/  STL.64 [R1+0xd30], R144 ;  /* 0x000d309001007387 */ /* 0x0003e80000100a00 */
[----:B------:R2:W-:Y:S04]  /*4e860*/  STL.64 [R1+0xd38], R146 ;  /* 0x000d389201007387 */ /* 0x0005e80000100a00 */
[----:B-1----:R-:W3:Y:S04]  /*4e870*/  LDL.LU R144, [R1+0x100] ;  /* 0x0001000001907983 */ /* 0x002ee80000300800 */
[----:B------:R-:W3:Y:S04]  /*4e880*/  LDL.LU R145, [R1+0x104] ;  /* 0x0001040001917983 */ /* 0x000ee80000300800 */
[----:B--2---:R-:W3:Y:S04]  /*4e890*/  LDL.LU R146, [R1+0x108] ;  /* 0x0001080001927983 */ /* 0x004ee80000300800 */
[----:B------:R-:W3:Y:S04]  /*4e8a0*/  LDL.LU R147, [R1+0x10c] ;  /* 0x00010c0001937983 */ /* 0x000ee80000300800 */
        /* <DEDUP_REMOVED lines=10> */
[----:B--2---:R-:W2:Y:S04]  /*4e950*/  LDL.LU R174, [R1+0x3d8] ;  /* 0x0003d80001ae7983 */ /* 0x004ea80000300800 */
[----:B------:R-:W2:Y:S04]  /*4e960*/  LDL.LU R175, [R1+0x3dc] ;  /* 0x0003dc0001af7983 */ /* 0x000ea80000300800 */
[----:B------:R1:W-:Y:S04]  /*4e970*/  STL.64 [R1+0x1680], R8 ;  /* 0x0016800801007387 */ /* 0x0003e80000100a00 */
[----:B------:R4:W-:Y:S04]  /*4e980*/  STL.64 [R1+0x1688], R10 ;  /* 0x0016880a01007387 */ /* 0x0009e80000100a00 */
[----:B-1----:R-:W2:Y:S04]  /*4e990*/  LDL.LU R8, [R1+0xe30] ;  /* 0x000e300001087983 */ /* 0x002ea80000300800 */
[----:B------:R-:W2:Y:S04]  /*4e9a0*/  LDL.LU R9, [R1+0xe34] ;  /* 0x000e340001097983 */ /* 0x000ea80000300800 */
[----:B----4-:R-:W2:Y:S04]  /*4e9b0*/  LDL.LU R10, [R1+0xe38] ;  /* 0x000e3800010a7983 */ /* 0x010ea80000300800 */
[----:B------:R-:W2:Y:S01]  /*4e9c0*/  LDL.LU R11, [R1+0xe3c] ;  /* 0x000e3c00010b7983 */ /* 0x000ea20000300800 */
[----:B------:R-:W-:Y:S03]  /*4e9d0*/  HMMA.1688.F32.TF32 R16, R72, R68, R16 ;  /* 0x000000444810723c */ /* 0x000fe60000081010 */
[----:B------:R-:W-:Y:S05]  /*4e9e0*/  STL.64 [R1+0x4ad8], R70 ;  /* 0x004ad84601007387 */ /* 0x000fea0000100a00 */
[-C--:B------:R-:W-:Y:S11]  /*4e9f0*/  HMMA.1688.F32.TF32 R12, R84, R64.reuse, R12 ;  /* 0x00000040540c723c */ /* 0x080ff6000008100c */
[----:B------:R-:W-:Y:S04]  /*4ea00*/  @!UPT UIADD3 URZ, URZ, URZ, URZ ;  /* 0x0000003f3f3ff290 */ /* 0x000fe8000fffe03f */
[----:B------:R-:W-:Y:S04]  /*4ea10*/  STL.64 [R1+0x16d0], R16 ;  /* 0x0016d01001007387 */ /* 0x000fe80000100a00 */
[----:B------:R2:W-:Y:S01]  /*4ea20*/  STL.64 [R1+0x16d8], R18 ;  /* 0x0016d81201007387 */ /* 0x0005e20000100a00 */
[-C--:B------:R-:W-:Y:S08]  /*4ea30*/  HMMA.1688.F32.TF32 R4, R76, R64.reuse, R4 ;  /* 0x000000404c04723c */ /* 0x080ff00000081004 */
[-C--:B--2---:R-:W-:Y:S08]  /*4ea40*/  HMMA.1688.F32.TF32 R16, R80, R64.reuse, R8 ;  /* 0x000000405010723c */ /* 0x084ff00000081008 */
[-C--:B---3--:R-:W-:Y:S11]  /*4ea50*/  HMMA.1688.F32.TF32 R8, R88, R64.reuse, R156 ;  /* 0x000000405808723c */ /* 0x088ff6000008109c */
[----:B------:R-:W-:Y:S04]  /*4ea60*/  @!UPT UIADD3 URZ, URZ, URZ, URZ ;  /* 0x0000003f3f3ff290 */ /* 0x000fe8000fffe03f */
[----:B------:R-:W-:Y:S04]  /*4ea70*/  STL.64 [R1+0x9a0], R16 ;  /* 0x0009a01001007387 */ /* 0x000fe80000100a00 */
[----:B------:R1:W-:Y:S04]  /*4ea80*/  STL.64 [R1+0x9a8], R18 ;  /* 0x0009a81201007387 */ /* 0x0003e80000100a00 */
[----:B------:R-:W-:Y:S04]  /*4ea90*/  STL.64 [R1+0xd10], R12 ;  /* 0x000d100c01007387 */ /* 0x000fe80000100a00 */
[----:B------:R2:W-:Y:S01]  /*4eaa0*/  STL.64 [R1+0xd18], R14 ;  /* 0x000d180e01007387 */ /* 0x0005e20000100a00 */
[-C--:B-1----:R-:W-:Y:S03]  /*4eab0*/  HMMA.1688.F32.TF32 R16, R92, R64.reuse, R152 ;  /* 0x000000405c10723c */ /* 0x082fe60000081098 */
[----:B------:R-:W-:Y:S04]  /*4eac0*/  STL.64 [R1+0xcf0], R8 ;  /* 0x000cf00801007387 */ /* 0x000fe80000100a00 */
[----:B------:R1:W-:Y:S01]  /*4ead0*/  STL.64 [R1+0xcf8], R10 ;  /* 0x000cf80a01007387 */ /* 0x0003e20000100a00 */
[-C--:B--2---:R-:W-:Y:S08]  /*4eae0*/  HMMA.1688.F32.TF32 R12, R96, R64.reuse, R196 ;  /* 0x00000040600c723c */ /* 0x084ff000000810c4 */
[-C--:B-1----:R-:W-:Y:S07]  /*4eaf0*/  HMMA.1688.F32.TF32 R8, R100, R64.reuse, R164 ;  /* 0x000000406408723c */ /* 0x082fee00000810a4 */
[----:B------:R-:W-:Y:S04]  /*4eb00*/  STL.64 [R1+0xe10], R16 ;  /* 0x000e101001007387 */ /* 0x000fe80000100a00 */
[----:B------:R-:W-:Y:S04]  /*4eb10*/  STL.64 [R1+0xe18], R18 ;  /* 0x000e181201007387 */ /* 0x000fe80000100a00 */
[----:B------:R-:W-:Y:S04]  /*4eb20*/  STL.64 [R1+0xcd0], R12 ;  /* 0x000cd00c01007387 */ /* 0x000fe80000100a00 */
[----:B------:R1:W-:Y:S04]  /*4eb30*/  STL.64 [R1+0xcd8], R14 ;  /* 0x000cd80e01007387 */ /* 0x0003e80000100a00 */
[----:B------:R-:W2:Y:S04]  /*4eb40*/  LDSM.16.M88.4 R16, [R3+0x1800] ;  /* 0x001800000310783b */ /* 0x000ea80000000200 */
[----:B------:R-:W-:Y:S01]  /*4eb50*/  STL.64 [R1+0x1660], R8 ;  /* 0x0016600801007387 */ /* 0x000fe20000100a00 */
[----:B-1----:R-:W-:Y:S03]  /*4eb60*/  HMMA.1688.F32.TF32 R12, R72, R64, R20 ;  /* 0x00000040480c723c */ /* 0x002fe60000081014 */
[----:B------:R1:W-:Y:S04]  /*4eb70*/  STL.64 [R1+0x1668], R10 ;  /* 0x0016680a01007387 */ /* 0x0003e80000100a00 */
[----:B------:R-:W-:Y:S04]  /*4eb80*/  STL.64 [R1+0xcc0], R4 ;  /* 0x000cc00401007387 */ /* 0x000fe80000100a00 */
[----:B------:R3:W-:Y:S01]  /*4eb90*/  STL.64 [R1+0xcc8], R6 ;  /* 0x000cc80601007387 */ /* 0x0007e20000100a00 */
[-C--:B-1----:R-:W-:Y:S08]  /*4eba0*/  HMMA.1688.F32.TF32 R8, R80, R60.reuse, R240 ;  /* 0x0000003c5008723c */ /* 0x082ff000000810f0 */
[-C--:B---3--:R-:W-:Y:S03]  /*4ebb0*/  HMMA.1688.F32.TF32 R4, R84, R60.reuse, R176 ;  /* 0x0000003c5404723c */ /* 0x088fe600000810b0 */
[----:B------:R-:W-:Y:S04]  /*4ebc0*/  STL.64 [R1+0x16c0], R12 ;  /* 0x0016c00c01007387 */ /* 0x000fe80000100a00 */
[----:B------:R-:W-:Y:S04]  /*4ebd0*/  STL.64 [R1+0x16c8], R14 ;  /* 0x0016c80e01007387 */ /* 0x000fe80000100a00 */
[----:B------:R-:W3:Y:S04]  /*4ebe0*/  LDL.LU R196, [R1+0x490] ;  /* 0x0004900001c47983 */ /* 0x000ee80000300800 */
[----:B------:R-:W-:Y:S04]  /*4ebf0*/  STL.64 [R1+0x990], R8 ;  /* 0x0009900801007387 */ /* 0x000fe80000100a00 */
[----:B------:R1:W-:Y:S04]  /*4ec00*/  STL.64 [R1+0x998], R10 ;  /* 0x0009980a01007387 */ /* 0x0003e80000100a00 */
[----:B------:R-:W-:Y:S04]  /*4ec10*/  STL.64 [R1+0xce0], R4 ;  /* 0x000ce00401007387 */ /* 0x000fe80000100a00 */
[----:B------:R4:W-:Y:S04]  /*4ec20*/  STL.64 [R1+0xce8], R6 ;  /* 0x000ce80601007387 */ /* 0x0009e80000100a00 */
        /* <DEDUP_REMOVED lines=11> */
[-C--:B-1----:R-:W-:Y:S08]  /*4ece0*/  HMMA.1688.F32.TF32 R8, R88, R60.reuse, R172 ;  /* 0x0000003c5808723c */ /* 0x082ff000000810ac */
[-C--:B----4-:R-:W-:Y:S08]  /*4ecf0*/  HMMA.1688.F32.TF32 R4, R92, R60.reuse, R148 ;  /* 0x0000003c5c04723c */ /* 0x090ff00000081094 */
[-C--:B------:R-:W-:Y:S07]  /*4ed00*/  HMMA.1688.F32.TF32 R12, R96, R60.reuse, R144 ;  /* 0x0000003c600c723c */ /* 0x080fee0000081090 */
[----:B------:R-:W-:Y:S04]  /*4ed10*/  STL.64 [R1+0xc90], R8 ;  /* 0x000c900801007387 */ /* 0x000fe80000100a00 */
[----:B------:R1:W-:Y:S04]  /*4ed20*/  STL.64 [R1+0xc98], R10 ;  /* 0x000c980a01007387 */ /* 0x0003e80000100a00 */
[----:B------:R-:W-:Y:S04]  /*4ed30*/  STL.64 [R1+0xde0], R4 ;  /* 0x000de00401007387 */ /* 0x000fe80000100a00 */
[----:B------:R4:W-:Y:S01]  /*4ed40*/  STL.64 [R1+0xde8], R6 ;  /* 0x000de80601007387 */ /* 0x0009e20000100a00 */
[-C--:B-1----:R-:W-:Y:S08]  /*4ed50*/  HMMA.1688.F32.TF32 R8, R100, R60.reuse, R160 ;  /* 0x0000003c6408723c */ /* 0x082ff000000810a0 */
[----:B----4-:R-:W-:Y:S01]  /*4ed60*/  HMMA.1688.F32.TF32 R4, R76, R60, R168 ;  /* 0x0000003c4c04723c */ /* 0x010fe200000810a8 */
[----:B------:R-:W-:Y:S04]  /*4ed70*/  STL.64 [R1+0xc70], R12 ;  /* 0x000c700c01007387 */ /* 0x000fe80000100a00 */
[----:B------:R-:W-:Y:S04]  /*4ed80*/  STL.64 [R1+0xc78], R14 ;  /* 0x000c780e01007387 */ /* 0x000fe80000100a00 */
[----:B------:R-:W1:Y:S06]  /*4ed90*/  LDSM.16.M88.4 R12, [R3+0x2000] ;  /* 0x00200000030c783b */ /* 0x000e6c0000000200 */
[----:B------:R-:W-:Y:S04]  /*4eda0*/  STL.64 [R1+0x1650], R8 ;  /* 0x0016500801007387 */ /* 0x000fe80000100a00 */
[----:B------:R-:W-:Y:S04]  /*4edb0*/  STL.64 [R1+0x1658], R10 ;  /* 0x0016580a01007387 */ /* 0x000fe80000100a00 */
[----:B------:R4:W-:Y:S01]  /*4edc0*/  STL.64 [R1+0xc60], R4 ;  /* 0x000c600401007387 */ /* 0x0009e20000100a00 */
[----:B------:R-:W-:Y:S01]  /*4edd0*/  MOV R65, R6 ;  /* 0x0000000600417202 */ /* 0x000fe20000000f00 */
[----:B------:R-:W-:-:S02]  /*4ede0*/  IMAD.MOV.U32 R64, RZ, RZ, R7 ;  /* 0x000000ffff407224 */ /* 0x000fc400078e0007 */
[----:B------:R-:W1:Y:S01]  /*4edf0*/  LDSM.16.M88.4 R8, [R3+0x2800] ;  /* 0x002800000308783b */ /* 0x000e620000000200 */
[----:B----4-:R-:W-:Y:S03]  /*4ee00*/  HMMA.1688.F32.TF32 R4, R72, R60, R24 ;  /* 0x0000003c4804723c */ /* 0x010fe60000081018 */
[----:B------:R-:W-:Y:S04]  /*4ee10*/  STL [R1+0x476c], R64 ;  /* 0x00476c4001007387 */ /* 0x000fe80000100800 */
[----:B------:R-:W-:Y:S04]  /*4ee20*/  STL [R1+0x4768], R65 ;  /* 0x0047684101007387 */ /* 0x000fe80000100800 */
[----:B------:R-:W4:Y:S11]  /*4ee30*/  LDL.LU R144, [R1+0x520] ;  /* 0x0005200001907983 */ /* 0x000f360000300800 */
[----:B------:R-:W-:Y:S01]  /*4ee40*/  @!UPT UIADD3 URZ, URZ, URZ, URZ ;  /* 0x0000003f3f3ff290 */ /* 0x000fe2000fffe03f */
[----:B------:R-:W-:Y:S04]  /*4ee50*/  STL.64 [R1+0x16b0], R4 ;  /* 0x0016b00401007387 */ /* 0x000fe80000100a00 */
[----:B------:R-:W-:Y:S04]  /*4ee60*/  STL.64 [R1+0x16b8], R6 ;  /* 0x0016b80601007387 */ /* 0x000fe80000100a00 */
[----:B------:R-:W1:Y:S01]  /*4ee70*/  LDSM.16.M88.4 R4, [R3+0x3000] ;  /* 0x003000000304783b */ /* 0x000e620000000200 */
[-C--:B--2---:R-:W-:Y:S03]  /*4ee80*/  HMMA.1688.F32.TF32 R24, R84, R16.reuse, R236 ;  /* 0x000000105418723c */ /* 0x084fe600000810ec */
[----:B------:R-:W4:Y:S04]  /*4ee90*/  LDL.LU R145, [R1+0x524] ;  /* 0x0005240001917983 */ /* 0x000f280000300800 */
[----:B------:R-:W4:Y:S04]  /*4eea0*/  LDL.LU R146, [R1+0x528] ;  /* 0x0005280001927983 */ /* 0x000f280000300800 */
[----:B------:R-:W4:Y:S04]  /*4eeb0*/  LDL.LU R147, [R1+0x52c] ;  /* 0x00052c0001937983 */ /* 0x000f280000300800 */
[----:B------:R-:W-:Y:S04]  /*4eec0*/  STL [R1+0x4a84], R18 ;  /* 0x004a841201007387 */ /* 0x000fe80000100800 */
[----:B------:R-:W-:Y:S04]  /*4eed0*/  STL [R1+0x4a80], R19 ;  /* 0x004a801301007387 */ /* 0x000fe80000100800 */
[----:B-1----:R-:W-:Y:S04]  /*4eee0*/  STL [R1+0x4a8c], R14 ;  /* 0x004a8c0e01007387 */ /* 0x002fe80000100800 */
[----:B------:R-:W-:Y:S04]  /*4eef0*/  STL [R1+0x4a88], R15 ;  /* 0x004a880f01007387 */ /* 0x000fe80000100800 */
[----:B------:R-:W-:Y:S04]  /*4ef00*/  STL [R1+0x4a94], R10 ;  /* 0x004a940a01007387 */ /* 0x000fe80000100800 */
[----:B------:R-:W-:Y:S04]  /*4ef10*/  STL [R1+0x4a90], R11 ;  /* 0x004a900b01007387 */ /* 0x000fe80000100800 */
[----:B------:R-:W-:Y:S04]  /*4ef20*/  STL [R1+0x4a9c], R6 ;  /* 0x004a9c0601007387 */ /* 0x000fe80000100800 */
[----:B------:R-:W-:Y:S01]  /*4ef30*/  STL [R1+0x4a98], R7 ;  /* 0x004a980701007387 */ /* 0x000fe20000100800 */
[-C--:B---3--:R-:W-:Y:S08]  /*4ef40*/  HMMA.1688.F32.TF32 R20, R88, R16.reuse, R196 ;  /* 0x000000105814723c */ /* 0x088ff000000810c4 */
[-C--:B------:R-:W-:Y:S11]  /*4ef50*/  HMMA.1688.F32.TF32 R60, R80, R16.reuse, R156 ;  /* 0x00000010503c723c */ /* 0x080ff6000008109c */
[----:B------:R-:W-:Y:S11]  /*4ef60*/  @!UPT UIADD3 URZ, URZ, URZ, URZ ;  /* 0x0000003f3f3ff290 */ /* 0x000ff6000fffe03f */
[----:B------:R-:W-:Y:S01]  /*4ef70*/  @!UPT UIADD3 URZ, URZ, URZ, URZ ;  /* 0x0000003f3f3ff290 */ /* 0x000fe2000fffe03f */
        /* <DEDUP_REMOVED lines=11> */
[----:B------:R-:W2:Y:S04]  /*4f030*/  LDL.LU R196, [R1+0x460] ;  /* 0x0004600001c47983 */ /* 0x000ea80000300800 */
[----:B------:R-:W-:Y:S04]  /*4f040*/  STL.64 [R1+0xc20], R24 ;  /* 0x000c201801007387 */ /* 0x000fe80000100a00 */
[----:B------:R-:W-:Y:S04]  /*4f050*/  STL.64 [R1+0xc28], R26 ;  /* 0x000c281a01007387 */ /* 0x000fe80000100a00 */
[----:B------:R-:W-:Y:S04]  /*4f060*/  STL.64 [R1+0xe70], R20 ;  /* 0x000e701401007387 */ /* 0x000fe80000100a00 */
[----:B------:R1:W-:Y:S04]  /*4f070*/  STL.64 [R1+0xe78], R22 ;  /* 0x000e781601007387 */ /* 0x0003e80000100a00 */
[----:B------:R-:W2:Y:S04]  /*4f080*/  LDL.LU R197, [R1+0x464] ;  /* 0x0004640001c57983 */ /* 0x000ea80000300800 */
[----:B------:R-:W2:Y:S04]  /*4f090*/  LDL.LU R198, [R1+0x468] ;  /* 0x0004680001c67983 */ /* 0x000ea80000300800 */
[----:B------:R-:W2:Y:S04]  /*4f0a0*/  LDL.LU R199, [R1+0x46c] ;  /* 0x00046c0001c77983 */ /* 0x000ea80000300800 */
[----:B------:R-:W3:Y:S04]  /*4f0b0*/  LDL.LU R240, [R1+0x150] ;  /* 0x0001500001f07983 */ /* 0x000ee80000300800 */
[----:B------:R-:W3:Y:S04]  /*4f0c0*/  LDL.LU R241, [R1+0x154] ;  /* 0x0001540001f17983 */ /* 0x000ee80000300800 */
[----:B------:R-:W3:Y:S04]  /*4f0d0*/  LDL.LU R242, [R1+0x158] ;  /* 0x0001580001f27983 */ /* 0x000ee80000300800 */
[----:B------:R-:W3:Y:S01]  /*4f0e0*/  LDL.LU R243, [R1+0x15c] ;  /* 0x00015c0001f37983 */ /* 0x000ee20000300800 */
[-C--:B-1----:R-:W-:Y:S08]  /*4f0f0*/  HMMA.1688.F32.TF32 R20, R76, R16.reuse, R248 ;  /* 0x000000104c14723c */ /* 0x082ff000000810f8 */
[----:B------:R-:W-:Y:S11]  /*4f100*/  HMMA.1688.F32.TF32 R16, R72, R16, R28 ;  /* 0x000000104810723c */ /* 0x000ff6000008101c */
[----:B------:R-:W-:Y:S05]  /*4f110*/  @!UPT UIADD3 URZ, URZ, URZ, URZ ;  /* 0x0000003f3f3ff290 */ /* 0x000fea000fffe03f */
[----:B------:R-:W-:Y:S01]  /*4f120*/  IMAD.MOV.U32 R64, RZ, RZ, R22 ;  /* 0x000000ffff407224 */ /* 0x000fe200078e0016 */
[----:B------:R-:W-:Y:S01]  /*4f130*/  MOV R65, R23 ;  /* 0x0000001700417202 */ /* 0x000fe20000000f00 */
[----:B------:R4:W-:Y:S04]  /*4f140*/  STL.64 [R1+0xc10], R20 ;  /* 0x000c101401007387 */ /* 0x0009e80000100a00 */
[----:B------:R-:W-:Y:S04]  /*4f150*/  STL [R1+0x4774], R64 ;  /* 0x0047744001007387 */ /* 0x000fe80000100800 */
[----:B------:R-:W-:Y:S01]  /*4f160*/  STL [R1+0x4770], R65 ;  /* 0x0047704101007387 */ /* 0x000fe20000100800 */
[-C--:B----4-:R-:W-:Y:S03]  /*4f170*/  HMMA.1688.F32.TF32 R20, R80, R12.reuse, R144 ;  /* 0x0000000c5014723c */ /* 0x090fe60000081090 */
[----:B------:R-:W-:Y:S04]  /*4f180*/  STL.64 [R1+0x16a0], R16 ;  /* 0x0016a01001007387 */ /* 0x000fe80000100a00 */
[----:B------:R1:W-:Y:S04]  /*4f190*/  STL.64 [R1+0x16a8], R18 ;  /* 0x0016a81201007387 */ /* 0x0003e80000100a00 */
[----:B------:R-:W4:Y:S04]  /*4f1a0*/  LDL.LU R68, [R1+0xe90] ;  /* 0x000e900001447983 */ /* 0x000f280000300800 */
[----:B------:R-:W4:Y:S04]  /*4f1b0*/  LDL.LU R69, [R1+0xe94] ;  /* 0x000e940001457983 */ /* 0x000f280000300800 */
[----:B------:R-:W4:Y:S04]  /*4f1c0*/  LDL.LU R70, [R1+0xe98] ;  /* 0x000e980001467983 */ /* 0x000f280000300800 */
[----:B------:R-:W4:Y:S01]  /*4f1d0*/  LDL.LU R71, [R1+0xe9c] ;  /* 0x000e9c0001477983 */ /* 0x000f220000300800 */
[----:B-1----:R-:W-:Y:S01]  /*4f1e0*/  HMMA.1688.F32.TF32 R16, R84, R12, R232 ;  /* 0x0000000c5410723c */ /* 0x002fe200000810e8 */
[----:B------:R-:W-:Y:S01]  /*4f1f0*/  IMAD.MOV.U32 R15, RZ, RZ, R23 ;  /* 0x000000ffff0f7224 */ /* 0x000fe200078e0017 */
[----:B------:R-:W-:Y:S01]  /*4f200*/  MOV R14, R22 ;  /* 0x00000016000e7202 */ /* 0x000fe20000000f00 */
[----:B------:R-:W-:-:S02]  /*4f210*/  IMAD.MOV.U32 R11, RZ, RZ, R21 ;  /* 0x000000ffff0b7224 */ /* 0x000fc400078e0015 */
[----:B------:R-:W-:Y:S01]  /*4f220*/  IMAD.MOV.U32 R10, RZ, RZ, R20 ;  /* 0x000000ffff0a7224 */ /* 0x000fe200078e0014 */
[----:B------:R-:W-:Y:S04]  /*4f230*/  STL [R1+0x4aac], R15 ;  /* 0x004aac0f01007387 */ /* 0x000fe80000100800 */
[----:B------:R-:W-:Y:S04]  /*4f240*/  STL [R1+0x4aa8], R14 ;  /* 0x004aa80e01007387 */ /* 0x000fe80000100800 */
[----:B------:R-:W-:Y:S04]  /*4f250*/  STL [R1+0x4aa4], R11 ;  /* 0x004aa40b01007387 */ /* 0x000fe80000100800 */
[----:B------:R-:W-:Y:S04]  /*4f260*/  STL [R1+0x4aa0], R10 ;  /* 0x004aa00a01007387 */ /* 0x000fe80000100800 */
[----:B------:R-:W4:Y:S04]  /*4f270*/  LDL.LU R172, [R1+0x4c0] ;  /* 0x0004c00001ac7983 */ /* 0x000f280000300800 */
[----:B------:R-:W-:Y:S04]  /*4f280*/  STL.64 [R1+0xc40], R16 ;  /* 0x000c401001007387 */ /* 0x000fe80000100a00 */
[----:B------:R2:W-:Y:S04]  /*4f290*/  STL.64 [R1+0xc48], R18 ;  /* 0x000c481201007387 */ /* 0x0005e80000100a00 */
[----:B------:R-:W4:Y:S04]  /*4f2a0*/  LDL.LU R173, [R1+0x4c4] ;  /* 0x0004c40001ad7983 */ /* 0x000f280000300800 */
[----:B------:R-:W4:Y:S04]  /*4f2b0*/  LDL.LU R174, [R1+0x4c8] ;  /* 0x0004c80001ae7983 */ /* 0x000f280000300800 */
[----:B------:R-:W4:Y:S01]  /*4f2c0*/  LDL.LU R175, [R1+0x4cc] ;  /* 0x0004cc0001af7983 */ /* 0x000f220000300800 */
[-C--:B------:R-:W-:Y:S03]  /*4f2d0*/  HMMA.1688.F32.TF32 R24, R92, R12.reuse, R216 ;  /* 0x0000000c5c18723c */ /* 0x080fe600000810d8 */
[----:B------:R-:W4:Y:S04]  /*4f2e0*/  LDL.LU R156, [R1+0x140] ;  /* 0x00014000019c7983 */ /* 0x000f280000300800 */
[----:B------:R-:W4:Y:S04]  /*4f2f0*/  LDL.LU R157, [R1+0x144] ;  /* 0x00014400019d7983 */ /* 0x000f280000300800 */
[----:B------:R-:W4:Y:S04]  /*4f300*/  LDL.LU R158, [R1+0x148] ;  /* 0x00014800019e7983 */ /* 0x000f280000300800 */
[----:B------:R-:W4:Y:S01]  /*4f310*/  LDL.LU R159, [R1+0x14c] ;  /* 0x00014c00019f7983 */ /* 0x000f220000300800 */
[-C--:B--2---:R-:W-:Y:S08]  /*4f320*/  HMMA.1688.F32.TF32 R16, R88, R12.reuse, R196 ;  /* 0x0000000c5810723c */ /* 0x084ff000000810c4 */
[-C--:B---3--:R-:W-:Y:S11]  /*4f330*/  HMMA.1688.F32.TF32 R20, R96, R12.reuse, R240 ;  /* 0x0000000c6014723c */ /* 0x088ff600000810f0 */
[----:B------:R-:W-:Y:S04]  /*4f340*/  @!UPT UIADD3 URZ, URZ, URZ, URZ ;  /* 0x0000003f3f3ff290 */ /* 0x000fe8000fffe03f */
[----:B------:R-:W-:Y:S04]  /*4f350*/  STL.64 [R1+0xbf0], R16 ;  /* 0x000bf01001007387 */ /* 0x000fe80000100a00 */
[----:B------:R1:W-:Y:S02]  /*4f360*/  STL.64 [R1+0xbf8], R18 ;  /* 0x000bf81201007387 */ /* 0x0003e40000100a00 */
[----:B-1----:R-:W-:Y:S02]  /*4f370*/  HMMA.1688.F32.TF32 R16, R100, R12, R200 ;  /* 0x0000000c6410723c */ /* 0x002fe400000810c8 */
[----:B------:R-:W-:Y:S04]  /*4f380*/  STL.64 [R1+0xd90], R24 ;  /* 0x000d901801007387 */ /* 0x000fe80000100a00 */
[----:B------:R-:W-:Y:S04]  /*4f390*/  STL.64 [R1+0xd98], R26 ;  /* 0x000d981a01007387 */ /* 0x000fe80000100a00 */
[----:B------:R-:W2:Y:S04]  /*4f3a0*/  LDL.LU R144, [R1+0xea0] ;  /* 0x000ea00001907983 */ /* 0x000ea80000300800 */
[----:B------:R-:W-:Y:S04]  /*4f3b0*/  STL.64 [R1+0xbe0], R20 ;  /* 0x000be01401007387 */ /* 0x000fe80000100a00 */
[----:B------:R4:W-:Y:S01]  /*4f3c0*/  STL.64 [R1+0xbe8], R22 ;  /* 0x000be81601007387 */ /* 0x0009e20000100a00 */
[----:B------:R-:W-:Y:S01]  /*4f3d0*/  MOV R138, R113 ;  /* 0x00000071008a7202 */ /* 0x000fe20000000f00 */
[----:B------:R-:W-:-:S02]  /*4f3e0*/  IMAD.MOV.U32 R139, RZ, RZ, R140 ;  /* 0x000000ffff8b7224 */ /* 0x000fc400078e008c */
[----:B------:R-:W-:Y:S04]  /*4f3f0*/  LDSM.16.M88.4 R24, [R3+0x4800] ;  /* 0x004800000318783b */ /* 0x000fe80000000200 */
        /* <DEDUP_REMOVED lines=13> */
[----:B----4-:R-:W-:Y:S08]  /*4f4d0*/  HMMA.1688.F32.TF32 R20, R80, R8, R68 ;  /* 0x000000085014723c */ /* 0x010ff00000081044 */
[-C--:B-1----:R-:W-:Y:S08]  /*4f4e0*/  HMMA.1688.F32.TF32 R16, R76, R12.reuse, R244 ;  /* 0x0000000c4c10723c */ /* 0x082ff000000810f4 */
[----:B------:R-:W-:Y:S08]  /*4f4f0*/  HMMA.1688.F32.TF32 R12, R72, R12, R32 ;  /* 0x0000000c480c723c */ /* 0x000ff00000081020 */
[----:B------:R-:W-:-:S02]  /*4f500*/  IMAD.MOV.U32 R63, RZ, RZ, R23 ;  /* 0x000000ffff3f7224 */ /* 0x000fc400078e0017 */
[----:B------:R-:W-:-:S05]  /*4f510*/  IMAD.MOV.U32 R62, RZ, RZ, R22 ;  /* 0x000000ffff3e7224 */ /* 0x000fca00078e0016 */
[----:B------:R-:W-:Y:S04]  /*4f520*/  STL.64 [R1+0xbd0], R16 ;  /* 0x000bd01001007387 */ /* 0x000fe80000100a00 */
[----:B------:R1:W-:Y:S04]  /*4f530*/  STL.64 [R1+0xbd8], R18 ;  /* 0x000bd81201007387 */ /* 0x0003e80000100a00 */
[----:B------:R-:W-:Y:S04]  /*4f540*/  STL.64 [R1+0x1690], R12 ;  /* 0x0016900c01007387 */ /* 0x000fe80000100a00 */
[----:B------:R4:W-:Y:S01]  /*4f550*/  STL.64 [R1+0x1698], R14 ;  /* 0x0016980e01007387 */ /* 0x0009e20000100a00 */
[----:B-1----:R-:W-:Y:S01]  /*4f560*/  MOV R19, R21 ;  /* 0x0000001500137202 */ /* 0x002fe20000000f00 */
[----:B------:R-:W-:-:S02]  /*4f570*/  IMAD.MOV.U32 R18, RZ, RZ, R20 ;  /* 0x000000ffff127224 */ /* 0x000fc400078e0014 */
[----:B------:R-:W-:Y:S01]  /*4f580*/  STL [R1+0x4abc], R63 ;  /* 0x004abc3f01007387 */ /* 0x000fe20000100800 */
[-C--:B------:R-:W-:Y:S03]  /*4f590*/  HMMA.1688.F32.TF32 R20, R84, R8.reuse, R228 ;  /* 0x000000085414723c */ /* 0x080fe600000810e4 */
[----:B------:R-:W-:Y:S04]  /*4f5a0*/  STL [R1+0x4ab8], R62 ;  /* 0x004ab83e01007387 */ /* 0x000fe80000100800 */
[----:B------:R-:W-:Y:S01]  /*4f5b0*/  STL [R1+0x4ab4], R19 ;  /* 0x004ab41301007387 */ /* 0x000fe20000100800 */
[-C--:B----4-:R-:W-:Y:S03]  /*4f5c0*/  HMMA.1688.F32.TF32 R12, R92, R8.reuse, R212 ;  /* 0x000000085c0c723c */ /* 0x090fe600000810d4 */
[----:B------:R1:W-:Y:S05]  /*4f5d0*/  STL [R1+0x4ab0], R18 ;  /* 0x004ab01201007387 */ /* 0x0003ea0000100800 */
[-C--:B-1----:R-:W-:Y:S07]  /*4f5e0*/  HMMA.1688.F32.TF32 R16, R88, R8.reuse, R172 ;  /* 0x000000085810723c */ /* 0x082fee00000810ac */
[----:B------:R-:W-:Y:S04]  /*4f5f0*/  STL.64 [R1+0xc00], R20 ;  /* 0x000c001401007387 */ /* 0x000fe80000100a00 */
[----:B------:R1:W-:Y:S02]  /*4f600*/  STL.64 [R1+0xc08], R22 ;  /* 0x000c081601007387 */ /* 0x0003e40000100a00 */
[-C--:B-1----:R-:W-:Y:S10]  /*4f610*/  HMMA.1688.F32.TF32 R20, R96, R8.reuse, R156 ;  /* 0x000000086014723c */ /* 0x082ff4000008109c */
[----:B------:R-:W-:Y:S04]  /*4f620*/  STL.64 [R1+0x730], R16 ;  /* 0x0007301001007387 */ /* 0x000fe80000100a00 */
[----:B------:R1:W-:Y:S04]  /*4f630*/  STL.64 [R1+0x738], R18 ;  /* 0x0007381201007387 */ /* 0x0003e80000100a00 */
[----:B------:R-:W-:Y:S04]  /*4f640*/  STL.64 [R1+0xd70], R12 ;  /* 0x000d700c01007387 */ /* 0x000fe80000100a00 */
[----:B------:R4:W-:Y:S01]  /*4f650*/  STL.64 [R1+0xd78], R14 ;  /* 0x000d780e01007387 */ /* 0x0009e20000100a00 */
[-C--:B-1----:R-:W-:Y:S08]  /*4f660*/  HMMA.1688.F32.TF32 R16, R100, R8.reuse, R192 ;  /* 0x000000086410723c */ /* 0x082ff000000810c0 */
[-C--:B----4-:R-:W-:Y:S01]  /*4f670*/  HMMA.1688.F32.TF32 R12, R76, R8.reuse, R184 ;  /* 0x000000084c0c723c */ /* 0x090fe200000810b8 */
[----:B------:R-:W-:Y:S04]  /*4f680*/  STL.64 [R1+0x700], R20 ;  /* 0x0007001401007387 */ /* 0x000fe80000100a00 */
[----:B------:R1:W-:Y:S03]  /*4f690*/  STL.64 [R1+0x708], R22 ;  /* 0x0007081601007387 */ /* 0x0003e60000100a00 */
[----:B------:R-:W-:Y:S01]  /*4f6a0*/  HMMA.1688.F32.TF32 R8, R72, R8, R36 ;  /* 0x000000084808723c */ /* 0x000fe20000081024 */
[----:B------:R-:W-:Y:S06]  /*4f6b0*/  LDSM.16.M88.4 R36, [R3+0x4000] ;  /* 0x004000000324783b */ /* 0x000fec0000000200 */
[----:B------:R-:W-:Y:S04]  /*4f6c0*/  STL.64 [R1+0xe20], R16 ;  /* 0x000e201001007387 */ /* 0x000fe80000100a00 */
[----:B------:R-:W-:Y:S04]  /*4f6d0*/  STL.64 [R1+0xe28], R18 ;  /* 0x000e281201007387 */ /* 0x000fe80000100a00 */
[----:B------:R2:W-:Y:S01]  /*4f6e0*/  STL.64 [R1+0x6d0], R12 ;  /* 0x0006d00c01007387 */ /* 0x0005e20000100a00 */
[----:B------:R-:W-:Y:S01]  /*4f6f0*/  MOV R61, R14 ;  /* 0x0000000e003d7202 */ /* 0x000fe20000000f00 */
[----:B------:R-:W-:Y:S01]  /*4f700*/  IMAD.MOV.U32 R60, RZ, RZ, R15 ;  /* 0x000000ffff3c7224 */ /* 0x000fe200078e000f */
[-C--:B-1----:R-:W-:Y:S04]  /*4f710*/  HMMA.1688.F32.TF32 R20, R84, R4.reuse, R224 ;  /* 0x000000045414723c */ /* 0x082fe800000810e0 */
[----:B------:R-:W-:Y:S04]  /*4f720*/  STL [R1+0x475c], R60 ;  /* 0x00475c3c01007387 */ /* 0x000fe80000100800 */
[----:B------:R-:W-:Y:S04]  /*4f730*/  STL [R1+0x4758], R61 ;  /* 0x0047583d01007387 */ /* 0x000fe80000100800 */
[----:B------:R1:W-:Y:S04]  /*4f740*/  STL.64 [R1+0x1670], R8 ;  /* 0x0016700801007387 */ /* 0x0003e80000100a00 */
[----:B------:R-:W-:Y:S07]  /*4f750*/  STL.64 [R1+0x1678], R10 ;  /* 0x0016780a01007387 */ /* 0x000fee0000100a00 */
[----:B------:R-:W-:Y:S04]  /*4f760*/  STL.64 [R1+0xbc0], R20 ;  /* 0x000bc01401007387 */ /* 0x000fe80000100a00 */
[----:B------:R4:W-:Y:S01]  /*4f770*/  STL.64 [R1+0xbc8], R22 ;  /* 0x000bc81601007387 */ /* 0x0009e20000100a00 */
[-C--:B--2---:R-:W-:Y:S08]  /*4f780*/  HMMA.1688.F32.TF32 R12, R80, R4.reuse, R144 ;  /* 0x00000004500c723c */ /* 0x084ff00000081090 */
[-C--:B---3--:R-:W-:Y:S11]  /*4f790*/  HMMA.1688.F32.TF32 R16, R88, R4.reuse, R196 ;  /* 0x000000045810723c */ /* 0x088ff600000810c4 */
[----:B------:R-:W-:Y:S05]  /*4f7a0*/  @!UPT UIADD3 URZ, URZ, URZ, URZ ;  /* 0x0000003f3f3ff290 */ /* 0x000fea000fffe03f */
[----:B------:R-:W-:Y:S01]  /*4f7b0*/  IMAD.MOV.U32 R66, RZ, RZ, R12 ;  /* 0x000000ffff427224 */ /* 0x000fe200078e000c */
[----:B------:R-:W-:Y:S01]  /*4f7c0*/  MOV R67, R13 ;  /* 0x0000000d00437202 */ /* 0x000fe20000000f00 */
[----:B-1----:R-:W-:Y:S02]  /*4f7d0*/  IMAD.MOV.U32 R9, RZ, RZ, R14 ;  /* 0x000000ffff097224 */ /* 0x002fe400078e000e */
[----:B------:R-:W-:Y:S02]  /*4f7e0*/  IMAD.MOV.U32 R8, RZ, RZ, R15 ;  /* 0x000000ffff087224 */ /* 0x000fe400078e000f */
[-C--:B------:R-:W-:Y:S01]  /*4f7f0*/  HMMA.1688.F32.TF32 R12, R92, R4.reuse, R208 ;  /* 0x000000045c0c723c */ /* 0x080fe200000810d0 */
[----:B------:R-:W-:Y:S04]  /*4f800*/  STL.64 [R1+0x620], R16 ;  /* 0x0006201001007387 */ /* 0x000fe80000100a00 */
[----:B------:R1:W-:Y:S03]  /*4f810*/  STL.64 [R1+0x628], R18 ;  /* 0x0006281201007387 */ /* 0x0003e60000100a00 */
[-C--:B----4-:R-:W-:Y:S11]  /*4f820*/  HMMA.1688.F32.TF32 R20, R96, R4.reuse, R240 ;  /* 0x000000046014723c */ /* 0x090ff600000810f0 */
[----:B------:R-:W-:Y:S04]  /*4f830*/  @!UPT UIADD3 URZ, URZ, URZ, URZ ;  /* 0x0000003f3f3ff290 */ /* 0x000fe8000fffe03f */
[----:B------:R-:W-:Y:S04]  /*4f840*/  STL.64 [R1+0xd20], R12 ;  /* 0x000d200c01007387 */ /* 0x000fe80000100a00 */
[----:B------:R2:W-:Y:S01]  /*4f850*/  STL.64 [R1+0xd28], R14 ;  /* 0x000d280e01007387 */ /* 0x0005e20000100a00 */
[-C--:B-1----:R-:W-:Y:S08]  /*4f860*/  HMMA.1688.F32.TF32 R16, R100, R4.reuse, R188 ;  /* 0x000000046410723c */ /* 0x082ff000000810bc */
[-C--:B--2---:R-:W-:Y:S08]  /*4f870*/  HMMA.1688.F32.TF32 R12, R76, R4.reuse, R180 ;  /* 0x000000044c0c723c */ /* 0x084ff000000810b4 */
[----:B------:R-:W-:Y:S01]  /*4f880*/  HMMA.1688.F32.TF32 R4, R72, R4, R40 ;  /* 0x000000044804723c */ /* 0x000fe20000081028 */
[----:B------:R-:W-:Y:S04]  /*4f890*/  STL.64 [R1+0x600], R20 ;  /* 0x0006001401007387 */ /* 0x000fe80000100a00 */
[----:B------:R-:W-:Y:S04]  /*4f8a0*/  STL.64 [R1+0x608], R22 ;  /* 0x0006081601007387 */ /* 0x000fe80000100a00 */
[----:B------:R-:W-:Y:S04]  /*4f8b0*/  STL.64 [R1+0xdf0], R16 ;  /* 0x000df01001007387 */ /* 0x000fe80000100a00 */
[----:B------:R-:W-:Y:S03]  /*4f8c0*/  STL.64 [R1+0xdf8], R18 ;  /* 0x000df81201007387 */ /* 0x000fe60000100a00 */
[----:B------:R-:W-:Y:S01]  /*4f8d0*/  MOV R60, R14 ;  /* 0x0000000e003c7202 */ /* 0x000fe20000000f00 */
[----:B------:R-:W-:Y:S01]  /*4f8e0*/  IMAD.MOV.U32 R61, RZ, RZ, R15 ;  /* 0x000000ffff3d7224 */ /* 0x000fe200078e000f */
[----:B------:R-:W-:Y:S04]  /*4f8f0*/  STL.64 [R1+0x5f0], R12 ;  /* 0x0005f00c01007387 */ /* 0x000fe80000100a00 */
[----:B------:R-:W-:Y:S04]  /*4f900*/  STL [R1+0x4764], R60 ;  /* 0x0047643c01007387 */ /* 0x000fe80000100800 */
[----:B------:R-:W-:Y:S04]  /*4f910*/  STL [R1+0x4760], R61 ;  /* 0x0047603d01007387 */ /* 0x000fe80000100800 */
[----:B------:R-:W2:Y:S04]  /*4f920*/  LDL.LU R196, [R1+0xe0] ;  /* 0x0000e00001c47983 */ /* 0x000ea80000300800 */
[----:B------:R-:W-:Y:S01]  /*4f930*/  STL.64 [R1+0xe90], R4 ;  /* 0x000e900401007387 */ /* 0x000fe20000100a00 */
[----:B------:R-:W-:-:S03]  /*4f940*/  IMAD.MOV.U32 R144, RZ, RZ, R104 ;  /* 0x000000ffff907224 */ /* 0x000fc600078e0068 */
[----:B------:R-:W-:Y:S01]  /*4f950*/  STL.64 [R1+0xe98], R6 ;  /* 0x000e980601007387 */ /* 0x000fe20000100a00 */
[----:B------:R-:W-:-:S03]  /*4f960*/  MOV R145, R105 ;  /* 0x0000006900917202 */ /* 0x000fc60000000f00 */
[----:B------:R-:W2:Y:S01]  /*4f970*/  LDL.LU R197, [R1+0xe4] ;  /* 0x0000e40001c57983 */ /* 0x000ea20000300800 */
[----:B------:R-:W-:-:S03]  /*4f980*/  IMAD.MOV.U32 R146, RZ, RZ, R2 ;  /* 0x000000ffff927224 */ /* 0x000fc600078e0002 */
[----:B------:R-:W2:Y:S01]  /*4f990*/  LDL.LU R198, [R1+0xe8] ;  /* 0x0000e80001c67983 */ /* 0x000ea20000300800 */
[----:B------:R-:W-:-:S03]  /*4f9a0*/  IMAD.MOV.U32 R147, RZ, RZ, R0 ;  /* 0x000000ffff937224 */ /* 0x000fc600078e0000 */
[----:B------:R-:W2:Y:S04]  /*4f9b0*/  LDL.LU R199, [R1+0xec] ;  /* 0x0000ec0001c77983 */ /* 0x000ea80000300800 */
[----:B------:R-:W3:Y:S04]  /*4f9c0*/  LDL.LU R104, [R1+0x4bec] ;  /* 0x004bec0001687983 */ /* 0x000ee80000300800 */
[----:B------:R-:W4:Y:S04]  /*4f9d0*/  LDL.LU R105, [R1+0x4be8] ;  /* 0x004be80001697983 */ /* 0x000f280000300800 */
[----:B------:R-:W2:Y:S04]  /*4f9e0*/  LDL.LU R2, [R1+0x4be4] ;  /* 0x004be40001027983 */ /* 0x000ea80000300800 */
[----:B------:R-:W3:Y:S01]  /*4f9f0*/  LDL.LU R0, [R1+0x4be0] ;  /* 0x004be00001007983 */ /* 0x000ee20000300800 */
[----:B------:R-:W-:-:S03]  /*4fa00*/  MOV R240, R120 ;  /* 0x0000007800f07202 */ /* 0x000fc60000000f00 */
[----:B------:R-:W4:Y:S01]  /*4fa10*/  LDL.LU R156, [R1+0x180] ;  /* 0x00018000019c7983 */ /* 0x000f220000300800 */
[----:B------:R-:W-:-:S03]  /*4fa20*/  IMAD.MOV.U32 R241, RZ, RZ, R121 ;  /* 0x000000fffff17224 */ /* 0x000fc600078e0079 */
[----:B------:R-:W4:Y:S01]  /*4fa30*/  LDL.LU R157, [R1+0x184] ;  /* 0x00018400019d7983 */ /* 0x000f220000300800 */
[----:B------:R-:W-:-:S03]  /*4fa40*/  IMAD.MOV.U32 R242, RZ, RZ, R124 ;  /* 0x000000fffff27224 */ /* 0x000fc600078e007c */
[----:B------:R-:W4:Y:S01]  /*4fa50*/  LDL.LU R158, [R1+0x188] ;  /* 0x00018800019e7983 */ /* 0x000f220000300800 */
[----:B------:R-:W-:-:S03]  /*4fa60*/  MOV R243, R125 ;  /* 0x0000007d00f37202 */ /* 0x000fc60000000f00 */
        /* <DEDUP_REMOVED lines=11> */
[----:B------:R-:W1:Y:S04]  /*4fb20*/  LDSM.16.M88.4 R40, [R3+0x3800] ;  /* 0x003800000328783b */ /* 0x000e680000000200 */
[----:B------:R-:W1:Y:S01]  /*4fb30*/  LDSM.16.M88.4 R20, [R3+0x5000] ;  /* 0x005000000314783b */ /* 0x000e620000000200 */
[----:B--2---:R-:W-:Y:S01]  /*4fb40*/  MOV R175, R2 ;  /* 0x0000000200af7202 */ /* 0x004fe20000000f00 */
[----:B---3--:R-:W-:-:S02]  /*4fb50*/  IMAD.MOV.U32 R174, RZ, RZ, R0 ;  /* 0x000000ffffae7224 */ /* 0x008fc400078e0000 */
[----:B----4-:R-:W-:Y:S02]  /*4fb60*/  IMAD.MOV.U32 R163, RZ, RZ, R124 ;  /* 0x000000ffffa37224 */ /* 0x010fe400078e007c */
[----:B------:R-:W-:Y:S02]  /*4fb70*/  IMAD.MOV.U32 R162, RZ, RZ, R125 ;  /* 0x000000ffffa27224 */ /* 0x000fe400078e007d */
[----:B------:R-:W2:Y:S04]  /*4fb80*/  LDL.LU R125, [R1+0x4bcc] ;  /* 0x004bcc00017d7983 */ /* 0x000ea80000300800 */
        /* <DEDUP_REMOVED lines=8> */
[----:B------:R-:W2:Y:S01]  /*4fc10*/  LDL.LU R239, [R1+0xbc] ;  /* 0x0000bc0001ef7983 */ /* 0x000ea20000300800 */
[----:B------:R-:W-:-:S03]  /*4fc20*/  MOV R172, R121 ;  /* 0x0000007900ac7202 */ /* 0x000fc60000000f00 */
[----:B------:R-:W3:Y:S01]  /*4fc30*/  LDL.LU R168, [R1+0x440] ;  /* 0x0004400001a87983 */ /* 0x000ee20000300800 */
[----:B------:R-:W-:-:S03]  /*4fc40*/  IMAD.MOV.U32 R173, RZ, RZ, R120 ;  /* 0x000000ffffad7224 */ /* 0x000fc600078e0078 */
        /* <DEDUP_REMOVED lines=23> */
[-C--:B--2---:R-:W-:Y:S11]  /*4fdc0*/  HMMA.1688.F32.TF32 R16, R84, R40.reuse, R236 ;  /* 0x000000285410723c */ /* 0x084ff600000810ec */
[----:B------:R-:W-:Y:S05]  /*4fdd0*/  @!UPT UIADD3 URZ, URZ, URZ, URZ ;  /* 0x0000003f3f3ff290 */ /* 0x000fea000fffe03f */
[----:B------:R-:W-:Y:S01]  /*4fde0*/  MOV R5, R12 ;  /* 0x0000000c00057202 */ /* 0x000fe20000000f00 */
[----:B------:R-:W-:Y:S02]  /*4fdf0*/  IMAD.MOV.U32 R4, RZ, RZ, R13 ;  /* 0x000000ffff047224 */ /* 0x000fe400078e000d */
[----:B---3--:R-:W-:Y:S01]  /*4fe00*/  IMAD.MOV.U32 R155, RZ, RZ, R0 ;  /* 0x000000ffff9b7224 */ /* 0x008fe200078e0000 */
[----:B------:R-:W-:Y:S01]  /*4fe10*/  MOV R0, R15 ;  /* 0x0000000f00007202 */ /* 0x000fe20000000f00 */
[----:B------:R-:W-:Y:S02]  /*4fe20*/  IMAD.MOV.U32 R154, RZ, RZ, R2 ;  /* 0x000000ffff9a7224 */ /* 0x000fe400078e0002 */
[----:B------:R-:W-:Y:S02]  /*4fe30*/  IMAD.MOV.U32 R2, RZ, RZ, R14 ;  /* 0x000000ffff027224 */ /* 0x000fe400078e000e */
[-C--:B------:R-:W-:Y:S01]  /*4fe40*/  HMMA.1688.F32.TF32 R12, R88, R40.reuse, R168 ;  /* 0x00000028580c723c */ /* 0x080fe200000810a8 */
[----:B------:R-:W-:Y:S04]  /*4fe50*/  STL.64 [R1+0x6f0], R16 ;  /* 0x0006f01001007387 */ /* 0x000fe80000100a00 */
[----:B------:R1:W-:Y:S04]  /*4fe60*/  STL.64 [R1+0x6f8], R18 ;  /* 0x0006f81201007387 */ /* 0x0003e80000100a00 */
[----:B------:R-:W-:Y:S01]  /*4fe70*/  LDSM.16.M88.4 R168, [R3+0x6800] ;  /* 0x0068000003a8783b */ /* 0x000fe20000000200 */
[-C--:B-1----:R-:W-:Y:S11]  /*4fe80*/  HMMA.1688.F32.TF32 R16, R96, R40.reuse, R148 ;  /* 0x000000286010723c */ /* 0x082ff60000081094 */
[----:B------:R-:W-:Y:S02]  /*4fe90*/  @!UPT UIADD3 URZ, URZ, URZ, URZ ;  /* 0x0000003f3f3ff290 */ /* 0x000fe4000fffe03f */
[----:B------:R-:W-:Y:S04]  /*4fea0*/  STL.64 [R1+0x4e0], R12 ;  /* 0x0004e00c01007387 */ /* 0x000fe80000100a00 */
[----:B------:R1:W-:Y:S02]  /*4feb0*/  STL.64 [R1+0x4e8], R14 ;  /* 0x0004e80e01007387 */ /* 0x0003e40000100a00 */
[-C--:B-1----:R-:W-:Y:S02]  /*4fec0*/  HMMA.1688.F32.TF32 R12, R100, R40.reuse, R240 ;  /* 0x00000028640c723c */ /* 0x082fe400000810f0 */
[----:B------:R-:W-:Y:S04]  /*4fed0*/  STL.64 [R1+0xd00], R28 ;  /* 0x000d001c01007387 */ /* 0x000fe80000100a00 */
[----:B------:R-:W-:Y:S04]  /*4fee0*/  STL.64 [R1+0xd08], R30 ;  /* 0x000d081e01007387 */ /* 0x000fe80000100a00 */
[----:B------:R-:W2:Y:S04]  /*4fef0*/  LDL.LU R240, [R1+0xed0] ;  /* 0x000ed00001f07983 */ /* 0x000ea80000300800 */
[----:B------:R-:W-:Y:S04]  /*4ff00*/  STL.64 [R1+0x4c0], R16 ;  /* 0x0004c01001007387 */ /* 0x000fe80000100a00 */
[----:B------:R1:W-:Y:S05]  /*4ff10*/  STL.64 [R1+0x4c8], R18 ;  /* 0x0004c81201007387 */ /* 0x0003ea0000100a00 */
[----:B------:R-:W-:Y:S04]  /*4ff20*/  STL.64 [R1+0xdd0], R12 ;  /* 0x000dd00c01007387 */ /* 0x000fe80000100a00 */
[----:B------:R3:W-:Y:S01]  /*4ff30*/  STL.64 [R1+0xdd8], R14 ;  /* 0x000dd80e01007387 */ /* 0x0007e20000100a00 */
[-C--:B-1----:R-:W-:Y:S03]  /*4ff40*/  HMMA.1688.F32.TF32 R16, R72, R40.reuse, R44 ;  /* 0x000000284810723c */ /* 0x082fe6000008102c */
[----:B------:R-:W2:Y:S04]  /*4ff50*/  LDL.LU R241, [R1+0xed4] ;  /* 0x000ed40001f17983 */ /* 0x000ea80000300800 */
[----:B------:R-:W2:Y:S01]  /*4ff60*/  LDL.LU R242, [R1+0xed8] ;  /* 0x000ed80001f27983 */ /* 0x000ea20000300800 */
[----:B---3--:R-:W-:Y:S03]  /*4ff70*/  HMMA.1688.F32.TF32 R12, R76, R40, R176 ;  /* 0x000000284c0c723c */ /* 0x008fe600000810b0 */
[----:B------:R-:W2:Y:S04]  /*4ff80*/  LDL.LU R243, [R1+0xedc] ;  /* 0x000edc0001f37983 */ /* 0x000ea80000300800 */
[----:B------:R-:W-:Y:S11]  /*4ff90*/  LDSM.16.M88.4 R44, [R3+0xf800] ;  /* 0x00f80000032c783b */ /* 0x000ff60000000200 */
[----:B------:R-:W-:Y:S05]  /*4ffa0*/  @!UPT UIADD3 URZ, URZ, URZ, URZ ;  /* 0x0000003f3f3ff290 */ /* 0x000fea000fffe03f */
[----:B------:R1:W-:Y:S01]  /*4ffb0*/  STL.64 [R1+0x4a0], R12 ;  /* 0x0004a00c01007387 */ /* 0x0003e20000100a00 */
[----:B------:R-:W-:Y:S02]  /*4ffc0*/  IMAD.MOV.U32 R60, RZ, RZ, R14 ;  /* 0x000000ffff3c7224 */ /* 0x000fe400078e000e */
[----:B------:R-:W-:Y:S02]  /*4ffd0*/  IMAD.MOV.U32 R61, RZ, RZ, R15 ;  /* 0x000000ffff3d7224 */ /* 0x000fe400078e000f */
[-C--:B-1----:R-:W-:Y:S03]  /*4ffe0*/  HMMA.1688.F32.TF32 R12, R80, R36.reuse, R164 ;  /* 0x00000024500c723c */ /* 0x082fe600000810a4 */
[----:B------:R-:W-:Y:S04]  /*4fff0*/  STL [R1+0x477c], R61 ;  /* 0x00477c3d01007387 */ /* 0x000fe80000100800 */
[----:B------:R-:W-:Y:S04]  /*50000*/  STL [R1+0x4778], R60 ;  /* 0x0047783c01007387 */ /* 0x000fe80000100800 */
[----:B------:R-:W-:Y:S04]  /*50010*/  STL.64 [R1+0xe80], R16 ;  /* 0x000e801001007387 */ /* 0x000fe80000100a00 */
[----:B------:R1:W-:Y:S09]  /*50020*/  STL.64 [R1+0xe88], R18 ;  /* 0x000e881201007387 */ /* 0x0003f20000100a00 */
[----:B------:R-:W-:Y:S01]  /*50030*/  MOV R6, R12 ;  /* 0x0000000c00067202 */ /* 0x000fe20000000f00 */
[----:B-1----:R-:W-:Y:S01]  /*50040*/  HMMA.1688.F32.TF32 R16, R84, R36, R152 ;  /* 0x000000245410723c */ /* 0x002fe20000081098 */
[----:B------:R-:W-:Y:S01]  /*50050*/  IMAD.MOV.U32 R7, RZ, RZ, R13 ;  /* 0x000000ffff077224 */ /* 0x000fe200078e000d */
[----:B------:R-:W-:Y:S01]  /*50060*/  MOV R40, R15 ;  /* 0x0000000f00287202 */ /* 0x000fe20000000f00 */
[----:B------:R-:W-:-:S05]  /*50070*/  IMAD.MOV.U32 R41, RZ, RZ, R14 ;  /* 0x000000ffff297224 */ /* 0x000fca00078e000e */
[-C--:B------:R-:W-:Y:S01]  /*50080*/  HMMA.1688.F32.TF32 R12, R88, R36.reuse, R68 ;  /* 0x00000024580c723c */ /* 0x080fe20000081044 */
[----:B------:R-:W-:Y:S04]  /*50090*/  STL.64 [R1+0x4af8], R42 ;  /* 0x004af82a01007387 */ /* 0x000fe80000100a00 */
[----:B------:R-:W-:Y:S04]  /*500a0*/  STL.64 [R1+0x4af0], R40 ;  /* 0x004af02801007387 */ /* 0x000fe80000100a00 */
[----:B------:R-:W-:Y:S04]  /*500b0*/  STL.64 [R1+0x4ae8], R6 ;  /* 0x004ae80601007387 */ /* 0x000fe80000100a00 */
[----:B------:R1:W-:Y:S04]  /*500c0*/  STL.64 [R1+0x4ae0], R4 ;  /* 0x004ae00401007387 */ /* 0x0003e80000100a00 */
[----:B------:R-:W-:Y:S01]  /*500d0*/  STL.64 [R1+0x610], R16 ;  /* 0x0006101001007387 */ /* 0x000fe20000100a00 */
[-C--:B-1----:R-:W-:Y:S03]  /*500e0*/  HMMA.1688.F32.TF32 R4, R92, R36.reuse, R172 ;  /* 0x000000245c04723c */ /* 0x082fe600000810ac */
[----:B------:R1:W-:Y:S04]  /*500f0*/  STL.64 [R1+0x618], R18 ;  /* 0x0006181201007387 */ /* 0x0003e80000100a00 */
[----:B------:R-:W-:Y:S04]  /*50100*/  STL.64 [R1+0x430], R12 ;  /* 0x0004300c01007387 */ /* 0x000fe80000100a00 */
[----:B------:R3:W-:Y:S01]  /*50110*/  STL.64 [R1+0x438], R14 ;  /* 0x0004380e01007387 */ /* 0x0007e20000100a00 */
[-C--:B-1----:R-:W-:Y:S08]  /*50120*/  HMMA.1688.F32.TF32 R16, R96, R36.reuse, R156 ;  /* 0x000000246010723c */ /* 0x082ff0000008109c */
[-C--:B---3--:R-:W-:Y:S03]  /*50130*/  HMMA.1688.F32.TF32 R12, R100, R36.reuse, R144 ;  /* 0x00000024640c723c */ /* 0x088fe60000081090 */
[----:B------:R-:W-:Y:S04]  /*50140*/  STL.64 [R1+0xcb0], R4 ;  /* 0x000cb00401007387 */ /* 0x000fe80000100a00 */
[----:B------:R1:W-:Y:S02]  /*50150*/  STL.64 [R1+0xcb8], R6 ;  /* 0x000cb80601007387 */ /* 0x0003e40000100a00 */
[-C--:B-1----:R-:W-:Y:S06]  /*50160*/  HMMA.1688.F32.TF32 R4, R76, R36.reuse, R196 ;  /* 0x000000244c04723c */ /* 0x082fec00000810c4 */
[----:B------:R-:W-:Y:S04]  /*50170*/  STL.64 [R1+0x420], R16 ;  /* 0x0004201001007387 */ /* 0x000fe80000100a00 */
[----:B------:R-:W-:Y:S04]  /*50180*/  STL.64 [R1+0x428], R18 ;  /* 0x0004281201007387 */ /* 0x000fe80000100a00 */
[----:B------:R-:W-:Y:S04]  /*50190*/  STL.64 [R1+0xdc0], R12 ;  /* 0x000dc00c01007387 */ /* 0x000fe80000100a00 */
[----:B------:R1:W-:Y:S02]  /*501a0*/  STL.64 [R1+0xdc8], R14 ;  /* 0x000dc80e01007387 */ /* 0x0003e40000100a00 */
[----:B-1----:R-:W-:Y:S04]  /*501b0*/  HMMA.1688.F32.TF32 R12, R72, R36, R48 ;  /* 0x00000024480c723c */ /* 0x002fe80000081030 */
[----:B------:R-:W-:Y:S01]  /*501c0*/  IMAD.MOV.U32 R65, RZ, RZ, R7 ;  /* 0x000000ffff417224 */ /* 0x000fe200078e0007 */
[----:B------:R-:W-:Y:S01]  /*501d0*/  MOV R64, R6 ;  /* 0x0000000600407202 */ /* 0x000fe20000000f00 */
[----:B------:R-:W-:Y:S01]  /*501e0*/  IMAD.MOV.U32 R61, RZ, RZ, R4 ;  /* 0x000000ffff3d7224 */ /* 0x000fe200078e0004 */
[----:B------:R-:W-:Y:S01]  /*501f0*/  MOV R153, R117 ;  /* 0x0000007500997202 */ /* 0x000fe20000000f00 */
[----:B------:R-:W-:Y:S01]  /*50200*/  IMAD.MOV.U32 R60, RZ, RZ, R5 ;  /* 0x000000ffff3c7224 */ /* 0x000fe200078e0005 */
[----:B------:R-:W-:Y:S04]  /*50210*/  STL [R1+0x478c], R65 ;  /* 0x00478c4101007387 */ /* 0x000fe80000100800 */
[----:B------:R-:W-:Y:S04]  /*50220*/  STL [R1+0x4788], R61 ;  /* 0x0047883d01007387 */ /* 0x000fe80000100800 */
[----:B------:R-:W-:Y:S04]  /*50230*/  STL [R1+0x4784], R64 ;  /* 0x0047844001007387 */ /* 0x000fe80000100800 */
[----:B------:R-:W-:Y:S04]  /*50240*/  STL [R1+0x4780], R60 ;  /* 0x0047803c01007387 */ /* 0x000fe80000100800 */
[----:B------:R-:W-:Y:S04]  /*50250*/  STL.64 [R1+0x4b00], R38 ;  /* 0x004b002601007387 */ /* 0x000fe80000100a00 */
[----:B------:R-:W-:Y:S04]  /*50260*/  STL.64 [R1+0xe60], R12 ;  /* 0x000e600c01007387 */ /* 0x000fe80000100a00 */
[----:B------:R1:W-:Y:S04]  /*50270*/  STL.64 [R1+0xe68], R14 ;  /* 0x000e680e01007387 */ /* 0x0003e80000100a00 */
[----:B------:R-:W3:Y:S04]  /*50280*/  LDL.LU R113, [R1+0x4bb4] ;  /* 0x004bb40001717983 */ /* 0x000ee80000300800 */
[----:B------:R-:W4:Y:S01]  /*50290*/  LDL.LU R140, [R1+0x4bb0] ;  /* 0x004bb000018c7983 */ /* 0x000f220000300800 */
[----:B------:R-:W-:-:S03]  /*502a0*/  IMAD.MOV.U32 R152, RZ, RZ, R116 ;  /* 0x000000ffff987224 */ /* 0x000fc600078e0074 */
[----:B------:R-:W2:Y:S04]  /*502b0*/  LDL.LU R68, [R1+0xd0] ;  /* 0x0000d00001447983 */ /* 0x000ea80000300800 */
[----:B------:R-:W2:Y:S04]  /*502c0*/  LDL.LU R69, [R1+0xd4] ;  /* 0x0000d40001457983 */ /* 0x000ea80000300800 */
[----:B------:R-:W2:Y:S04]  /*502d0*/  LDL.LU R70, [R1+0xd8] ;  /* 0x0000d80001467983 */ /* 0x000ea80000300800 */
[----:B------:R-:W2:Y:S04]  /*502e0*/  LDL.LU R71, [R1+0xdc] ;  /* 0x0000dc0001477983 */ /* 0x000ea80000300800 */
[----:B------:R-:W2:Y:S04]  /*502f0*/  LDL.LU R116, [R1+0x4bac] ;  /* 0x004bac0001747983 */ /* 0x000ea80000300800 */
[----:B------:R-:W2:Y:S01]  /*50300*/  LDL.LU R117, [R1+0x4ba8] ;  /* 0x004ba80001757983 */ /* 0x000ea20000300800 */
[----:B------:R-:W-:Y:S01]  /*50310*/  IMAD.MOV.U32 R154, RZ, RZ, R109 ;  /* 0x000000ffff9a7224 */ /* 0x000fe200078e006d */
[----:B------:R-:W-:Y:S01]  /*50320*/  MOV R176, R105 ;  /* 0x0000006900b07202 */ /* 0x000fe20000000f00 */
[----:B------:R-:W-:Y:S01]  /*50330*/  IMAD.MOV.U32 R155, RZ, RZ, R108 ;  /* 0x000000ffff9b7224 */ /* 0x000fe200078e006c */
[----:B------:R-:W2:Y:S01]  /*50340*/  LDL.LU R109, [R1+0x4ba4] ;  /* 0x004ba400016d7983 */ /* 0x000ea20000300800 */
[----:B------:R-:W-:-:S03]  /*50350*/  IMAD.MOV.U32 R177, RZ, RZ, R104 ;  /* 0x000000ffffb17224 */ /* 0x000fc600078e0068 */
[----:B------:R-:W2:Y:S01]  /*50360*/  LDL.LU R108, [R1+0x4ba0] ;  /* 0x004ba000016c7983 */ /* 0x000ea20000300800 */
[----:B------:R-:W-:Y:S01]  /*50370*/  IMAD.MOV.U32 R178, RZ, RZ, R112 ;  /* 0x000000ffffb27224 */ /* 0x000fe200078e0070 */
[----:B------:R-:W-:Y:S02]  /*50380*/  MOV R179, R141 ;  /* 0x0000008d00b37202 */ /* 0x000fe40000000f00 */
        /* <DEDUP_REMOVED lines=8> */
[----:B------:R-:W-:Y:S01]  /*50410*/  MOV R196, R128 ;  /* 0x0000008000c47202 */ /* 0x000fe20000000f00 */
[----:B------:R-:W-:Y:S01]  /*50420*/  IMAD.MOV.U32 R197, RZ, RZ, R129 ;  /* 0x000000ffffc57224 */ /* 0x000fe200078e0081 */
[----:B------:R-:W-:Y:S01]  /*50430*/  MOV R199, R133 ;  /* 0x0000008500c77202 */ /* 0x000fe20000000f00 */
[----:B------:R-:W-:-:S02]  /*50440*/  IMAD.MOV.U32 R198, RZ, RZ, R132 ;  /* 0x000000ffffc67224 */ /* 0x000fc400078e0084 */
[----:B------:R-:W-:Y:S01]  /*50450*/  IMAD.MOV.U32 R156, RZ, RZ, R120 ;  /* 0x000000ffff9c7224 */ /* 0x000fe200078e0078 */
[----:B------:R-:W-:Y:S01]  /*50460*/  MOV R158, R124 ;  /* 0x0000007c009e7202 */ /* 0x000fe20000000f00 */
[----:B------:R-:W-:Y:S01]  /*50470*/  IMAD.MOV.U32 R157, RZ, RZ, R121 ;  /* 0x000000ffff9d7224 */ /* 0x000fe200078e0079 */
[----:B------:R-:W-:Y:S01]  /*50480*/  LDSM.16.M88.4 R48, [R3+0xf000] ;  /* 0x00f000000330783b */ /* 0x000fe20000000200 */
[----:B---3--:R-:W-:Y:S01]  /*50490*/  IMAD.MOV.U32 R163, RZ, RZ, R113 ;  /* 0x000000ffffa37224 */ /* 0x008fe200078e0071 */
[----:B----4-:R-:W-:Y:S01]  /*504a0*/  MOV R162, R140 ;  /* 0x0000008c00a27202 */ /* 0x010fe20000000f00 */
[----:B--2---:R-:W-:Y:S02]  /*504b0*/  IMAD.MOV.U32 R161, RZ, RZ, R116 ;  /* 0x000000ffffa17224 */ /* 0x004fe400078e0074 */
[----:B------:R-:W-:Y:S02]  /*504c0*/  IMAD.MOV.U32 R160, RZ, RZ, R117 ;  /* 0x000000ffffa07224 */ /* 0x000fe400078e0075 */
[----:B------:R-:W2:Y:S04]  /*504d0*/  LDL.LU R117, [R1+0x4b8c] ;  /* 0x004b8c0001757983 */ /* 0x000ea80000300800 */
[----:B------:R-:W3:Y:S04]  /*504e0*/  LDL.LU R116, [R1+0x4b88] ;  /* 0x004b880001747983 */ /* 0x000ee80000300800 */
[----:B------:R-:W4:Y:S04]  /*504f0*/  LDL.LU R140, [R1+0x4b84] ;  /* 0x004b8400018c7983 */ /* 0x000f280000300800 */
[----:B------:R-:W4:Y:S04]  /*50500*/  LDL.LU R113, [R1+0x4b80] ;  /* 0x004b800001717983 */ /* 0x000f280000300800 */
[----:B------:R-:W4:Y:S04]  /*50510*/  LDL.LU R164, [R1+0x230] ;  /* 0x0002300001a47983 */ /* 0x000f280000300800 */
[----:B------:R-:W4:Y:S01]  /*50520*/  LDL.LU R165, [R1+0x234] ;  /* 0x0002340001a57983 */ /* 0x000f220000300800 */
[----:B------:R-:W-:-:S02]  /*50530*/  IMAD.MOV.U32 R143, RZ, RZ, R112 ;  /* 0x000000ffff8f7224 */ /* 0x000fc400078e0070 */
[----:B--2---:R-:W-:Y:S02]  /*50540*/  IMAD.MOV.U32 R166, RZ, RZ, R117 ;  /* 0x000000ffffa67224 */ /* 0x004fe400078e0075 */
[----:B------:R-:W2:Y:S01]  /*50550*/  LDL.LU R117, [R1+0x4b7c] ;  /* 0x004b7c0001757983 */ /* 0x000ea20000300800 */
[----:B---3--:R-:W-:-:S03]  /*50560*/  MOV R167, R116 ;  /* 0x0000007400a77202 */ /* 0x008fc60000000f00 */
[----:B------:R-:W3:Y:S01]  /*50570*/  LDL.LU R116, [R1+0x4b78] ;  /* 0x004b780001747983 */ /* 0x000ee20000300800 */
[----:B----4-:R-:W-:-:S03]  /*50580*/  IMAD.MOV.U32 R142, RZ, RZ, R113 ;  /* 0x000000ffff8e7224 */ /* 0x010fc600078e0071 */
        /* <DEDUP_REMOVED lines=10> */
[----:B------:R-:W-:-:S03]  /*50630*/  IMAD.MOV.U32 R159, RZ, RZ, R125 ;  /* 0x000000ffff9f7224 */ /* 0x000fc600078e007d */
[----:B------:R-:W4:Y:S04]  /*50640*/  LDL.LU R120, [R1+0x4b5c] ;  /* 0x004b5c0001787983 */ /* 0x000f280000300800 */
[----:B------:R-:W4:Y:S04]  /*50650*/  LDL.LU R121, [R1+0x4b58] ;  /* 0x004b580001797983 */ /* 0x000f280000300800 */
[----:B------:R-:W4:Y:S01]  /*50660*/  LDL.LU R124, [R1+0x4b54] ;  /* 0x004b5400017c7983 */ /* 0x000f220000300800 */
[-C--:B------:R-:W-:Y:S03]  /*50670*/  HMMA.1688.F32.TF32 R4, R80, R24.reuse, R240 ;  /* 0x000000185004723c */ /* 0x080fe600000810f0 */
[----:B------:R-:W4:Y:S04]  /*50680*/  LDL.LU R125, [R1+0x4b50] ;  /* 0x004b5000017d7983 */ /* 0x000f280000300800 */
[----:B------:R-:W-:Y:S01]  /*50690*/  MOV R240, R104 ;  /* 0x0000006800f07202 */ /* 0x000fe20000000f00 */
[----:B------:R-:W-:Y:S01]  /*506a0*/  IMAD.MOV.U32 R241, RZ, RZ, R105 ;  /* 0x000000fffff17224 */ /* 0x000fe200078e0069 */
[----:B------:R-:W-:Y:S01]  /*506b0*/  MOV R243, R109 ;  /* 0x0000006d00f37202 */ /* 0x000fe20000000f00 */
[----:B------:R-:W-:Y:S11]  /*506c0*/  IMAD.MOV.U32 R242, RZ, RZ, R108 ;  /* 0x000000fffff27224 */ /* 0x000ff600078e006c */
[----:B------:R-:W-:Y:S03]  /*506d0*/  @!UPT UIADD3 URZ, URZ, URZ, URZ ;  /* 0x0000003f3f3ff290 */ /* 0x000fe6000fffe03f */
[----:B------:R-:W-:Y:S02]  /*506e0*/  IMAD.MOV.U32 R11, RZ, RZ, R6 ;  /* 0x000000ffff0b7224 */ /* 0x000fe400078e0006 */
[----:B------:R-:W-:Y:S01]  /*506f0*/  IMAD.MOV.U32 R10, RZ, RZ, R7 ;  /* 0x000000ffff0a7224 */ /* 0x000fe200078e0007 */
[----:B-1----:R-:W-:Y:S01]  /*50700*/  MOV R14, R5 ;  /* 0x00000005000e7202 */ /* 0x002fe20000000f00 */
[----:B------:R-:W-:Y:S02]  /*50710*/  IMAD.MOV.U32 R15, RZ, RZ, R4 ;  /* 0x000000ffff0f7224 */ /* 0x000fe400078e0004 */
[----:B------:R-:W-:Y:S01]  /*50720*/  HMMA.1688.F32.TF32 R4, R92, R24, R176 ;  /* 0x000000185c04723c */ /* 0x000fe200000810b0 */
[----:B--2---:R-:W-:Y:S02]  /*50730*/  IMAD.MOV.U32 R147, RZ, RZ, R117 ;  /* 0x000000ffff937224 */ /* 0x004fe400078e0075 */
[----:B---3--:R-:W-:Y:S01]  /*50740*/  IMAD.MOV.U32 R146, RZ, RZ, R116 ;  /* 0x000000ffff927224 */ /* 0x008fe200078e0074 */
[----:B----4-:R-:W-:Y:S01]  /*50750*/  MOV R145, R113 ;  /* 0x0000007100917202 */ /* 0x010fe20000000f00 */
[----:B------:R-:W-:-:S02]  /*50760*/  IMAD.MOV.U32 R144, RZ, RZ, R112 ;  /* 0x000000ffff907224 */ /* 0x000fc400078e0070 */
        /* <DEDUP_REMOVED lines=8> */
[----:B------:R-:W-:Y:S04]  /*507f0*/  STL.64 [R1+0x4b18], R10 ;  /* 0x004b180a01007387 */ /* 0x000fe80000100a00 */
[----:B------:R1:W-:Y:S04]  /*50800*/  STL.64 [R1+0x4b10], R8 ;  /* 0x004b100801007387 */ /* 0x0003e80000100a00 */
[----:B------:R1:W-:Y:S02]  /*50810*/  STL.64 [R1+0x4b08], R14 ;  /* 0x004b080e01007387 */ /* 0x0003e40000100a00 */
[-C--:B-1----:R-:W-:Y:S02]  /*50820*/  HMMA.1688.F32.TF32 R8, R88, R24.reuse, R148 ;  /* 0x000000185808723c */ /* 0x082fe40000081094 */
[----:B------:R-:W-:Y:S06]  /*50830*/  LDSM.16.M88.4 R148, [R3+0x8000] ;  /* 0x008000000394783b */ /* 0x000fec0000000200 */
[-C--:B------:R-:W-:Y:S01]  /*50840*/  HMMA.1688.F32.TF32 R12, R84, R24.reuse, R160 ;  /* 0x00000018540c723c */ /* 0x080fe200000810a0 */
[----:B------:R-:W1:Y:S11]  /*50850*/  LDSM.16.M88.4 R160, [R3+0x5800] ;  /* 0x0058000003a0783b */ /* 0x000e760000000200 */
[----:B------:R-:W-:Y:S11]  /*50860*/  @!UPT UIADD3 URZ, URZ, URZ, URZ ;  /* 0x0000003f3f3ff290 */ /* 0x000ff6000fffe03f */
[----:B------:R-:W-:Y:S04]  /*50870*/  STL.64 [R1+0x510], R12 ;  /* 0x0005100c01007387 */ /* 0x000fe80000100a00 */
[----:B------:R1:W-:Y:S04]  /*50880*/  STL.64 [R1+0x518], R14 ;  /* 0x0005180e01007387 */ /* 0x0003e80000100a00 */
[----:B------:R-:W-:Y:S04]  /*50890*/  STL.64 [R1+0x3e0], R8 ;  /* 0x0003e00801007387 */ /* 0x000fe80000100a00 */
[----:B------:R1:W-:Y:S02]  /*508a0*/  STL.64 [R1+0x3e8], R10 ;  /* 0x0003e80a01007387 */ /* 0x0003e40000100a00 */
[-C--:B-1----:R-:W-:Y:S02]  /*508b0*/  HMMA.1688.F32.TF32 R12, R96, R24.reuse, R164 ;  /* 0x00000018600c723c */ /* 0x082fe400000810a4 */
[----:B------:R-:W-:Y:S04]  /*508c0*/  STL.64 [R1+0xc80], R4 ;  /* 0x000c800401007387 */ /* 0x000fe80000100a00 */
[----:B------:R1:W-:Y:S02]  /*508d0*/  STL.64 [R1+0xc88], R6 ;  /* 0x000c880601007387 */ /* 0x0003e40000100a00 */
[-C--:B------:R-:W-:Y:S02]  /*508e0*/  HMMA.1688.F32.TF32 R8, R100, R24.reuse, R152 ;  /* 0x000000186408723c */ /* 0x080fe40000081098 */
[----:B------:R-:W-:Y:S04]  /*508f0*/  LDSM.16.M88.4 R164, [R3+0x7000] ;  /* 0x0070000003a4783b */ /* 0x000fe80000000200 */
[----:B------:R-:W-:Y:S02]  /*50900*/  LDSM.16.M88.4 R152, [R3+0x7800] ;  /* 0x007800000398783b */ /* 0x000fe40000000200 */
[----:B-1----:R-:W-:Y:S07]  /*50910*/  HMMA.1688.F32.TF32 R4, R76, R24, R68 ;  /* 0x000000184c04723c */ /* 0x002fee0000081044 */
[----:B------:R-:W-:Y:S04]  /*50920*/  STL.64 [R1+0x3d0], R12 ;  /* 0x0003d00c01007387 */ /* 0x000fe80000100a00 */
[----:B------:R-:W-:Y:S04]  /*50930*/  STL.64 [R1+0x3d8], R14 ;  /* 0x0003d80e01007387 */ /* 0x000fe80000100a00 */
[----:B------:R-:W-:Y:S04]  /*50940*/  STL.64 [R1+0xda0], R8 ;  /* 0x000da00801007387 */ /* 0x000fe80000100a00 */
[----:B------:R1:W-:Y:S05]  /*50950*/  STL.64 [R1+0xda8], R10 ;  /* 0x000da80a01007387 */ /* 0x0003ea0000100a00 */
[----:B------:R-:W-:Y:S01]  /*50960*/  IMAD.MOV.U32 R65, RZ, RZ, R4 ;  /* 0x000000ffff417224 */ /* 0x000fe200078e0004 */
[----:B------:R-:W-:Y:S01]  /*50970*/  MOV R64, R6 ;  /* 0x0000000600407202 */ /* 0x000fe20000000f00 */
[----:B------:R-:W-:-:S02]  /*50980*/  IMAD.MOV.U32 R61, RZ, RZ, R5 ;  /* 0x000000ffff3d7224 */ /* 0x000fc400078e0005 */
[----:B------:R-:W-:Y:S01]  /*50990*/  IMAD.MOV.U32 R60, RZ, RZ, R7 ;  /* 0x000000ffff3c7224 */ /* 0x000fe200078e0007 */
[----:B-1----:R-:W-:Y:S01]  /*509a0*/  HMMA.1688.F32.TF32 R8, R72, R24, R52 ;  /* 0x000000184808723c */ /* 0x002fe20000081034 */
[----:B------:R-:W-:Y:S07]  /*509b0*/  STL [R1+0x48e0], R65 ;  /* 0x0048e04101007387 */ /* 0x000fee0000100800 */
[-C--:B------:R-:W-:Y:S01]  /*509c0*/  HMMA.1688.F32.TF32 R4, R80, R20.reuse, R172 ;  /* 0x000000145004723c */ /* 0x080fe200000810ac */
[----:B------:R-:W-:Y:S04]  /*509d0*/  STL [R1+0x4798], R61 ;  /* 0x0047983d01007387 */ /* 0x000fe80000100800 */
[----:B------:R-:W-:Y:S04]  /*509e0*/  STL [R1+0x4794], R64 ;  /* 0x0047944001007387 */ /* 0x000fe80000100800 */
[----:B------:R-:W-:Y:S01]  /*509f0*/  STL [R1+0x4790], R60 ;  /* 0x0047903c01007387 */ /* 0x000fe20000100800 */
[----:B------:R-:W-:Y:S03]  /*50a00*/  HMMA.1688.F32.TF32 R12, R84, R20, R156 ;  /* 0x00000014540c723c */ /* 0x000fe6000008109c */
[----:B------:R-:W-:Y:S04]  /*50a10*/  STL.64 [R1+0x4b20], R26 ;  /* 0x004b201a01007387 */ /* 0x000fe80000100a00 */
[----:B------:R-:W-:Y:S04]  /*50a20*/  STL.64 [R1+0xe30], R8 ;  /* 0x000e300801007387 */ /* 0x000fe80000100a00 */
[----:B------:R1:W-:Y:S03]  /*50a30*/  STL.64 [R1+0xe38], R10 ;  /* 0x000e380a01007387 */ /* 0x0003e60000100a00 */
[----:B------:R-:W-:Y:S01]  /*50a40*/  IMAD.MOV.U32 R63, RZ, RZ, R4 ;  /* 0x000000ffff3f7224 */ /* 0x000fe200078e0004 */
[----:B------:R-:W-:Y:S01]  /*50a50*/  MOV R62, R5 ;  /* 0x00000005003e7202 */ /* 0x000fe20000000f00 */
[----:B------:R-:W-:Y:S01]  /*50a60*/  IMAD.MOV.U32 R19, RZ, RZ, R6 ;  /* 0x000000ffff137224 */ /* 0x000fe200078e0006 */
[----:B------:R-:W2:Y:S01]  /*50a70*/  LDSM.16.M88.4 R156, [R3+0x6000] ;  /* 0x00600000039c783b */ /* 0x000ea20000000200 */
[----:B------:R-:W-:-:S02]  /*50a80*/  IMAD.MOV.U32 R18, RZ, RZ, R7 ;  /* 0x000000ffff127224 */ /* 0x000fc400078e0007 */
[-C--:B------:R-:W-:Y:S01]  /*50a90*/  HMMA.1688.F32.TF32 R4, R92, R20.reuse, R196 ;  /* 0x000000145c04723c */ /* 0x080fe200000810c4 */
[----:B------:R-:W-:Y:S07]  /*50aa0*/  LDSM.16.M88.4 R52, [R3+0xe800] ;  /* 0x00e800000334783b */ /* 0x000fee0000000200 */
[-C--:B-1----:R-:W-:Y:S01]  /*50ab0*/  HMMA.1688.F32.TF32 R8, R88, R20.reuse, R144 ;  /* 0x000000145808723c */ /* 0x082fe20000081090 */
[----:B------:R-:W-:Y:S04]  /*50ac0*/  STL.64 [R1+0x4b28], R18 ;  /* 0x004b281201007387 */ /* 0x000fe80000100a00 */
[----:B------:R-:W-:Y:S04]  /*50ad0*/  STL.64 [R1+0x490], R12 ;  /* 0x0004900c01007387 */ /* 0x000fe80000100a00 */
[----:B------:R1:W-:Y:S04]  /*50ae0*/  STL.64 [R1+0x498], R14 ;  /* 0x0004980e01007387 */ /* 0x0003e80000100a00 */
[----:B------:R-:W2:Y:S01]  /*50af0*/  LDSM.16.M88.4 R144, [R3+0x8800] ;  /* 0x008800000390783b */ /* 0x000ea20000000200 */
[-C--:B-1----:R-:W-:Y:S03]  /*50b00*/  HMMA.1688.F32.TF32 R12, R96, R20.reuse, R140 ;  /* 0x00000014600c723c */ /* 0x082fe6000008108c */
[----:B------:R-:W1:Y:S06]  /*50b10*/  LDSM.16.M88.4 R140, [R3+0x9000] ;  /* 0x00900000038c783b */ /* 0x000e6c0000000200 */
[----:B------:R-:W-:Y:S04]  /*50b20*/  STL.64 [R1+0x3a0], R8 ;  /* 0x0003a00801007387 */ /* 0x000fe80000100a00 */
[----:B------:R1:W-:Y:S04]  /*50b30*/  STL.64 [R1+0x3a8], R10 ;  /* 0x0003a80a01007387 */ /* 0x0003e80000100a00 */
[----:B------:R-:W-:Y:S04]  /*50b40*/  STL.64 [R1+0xc50], R4 ;  /* 0x000c500401007387 */ /* 0x000fe80000100a00 */
[----:B------:R1:W-:Y:S02]  /*50b50*/  STL.64 [R1+0xc58], R6 ;  /* 0x000c580601007387 */ /* 0x0003e40000100a00 */
[-C--:B-1----:R-:W-:Y:S02]  /*50b60*/  HMMA.1688.F32.TF32 R8, R100, R20.reuse, R136 ;  /* 0x000000146408723c */ /* 0x082fe40000081088 */
[----:B------:R-:W1:Y:S06]  /*50b70*/  LDSM.16.M88.4 R136, [R3+0x9800] ;  /* 0x009800000388783b */ /* 0x000e6c0000000200 */
[----:B------:R-:W-:Y:S01]  /*50b80*/  HMMA.1688.F32.TF32 R4, R76, R20, R240 ;  /* 0x000000144c04723c */ /* 0x000fe200000810f0 */
[----:B------:R-:W-:Y:S04]  /*50b90*/  STL.64 [R1+0x390], R12 ;  /* 0x0003900c01007387 */ /* 0x000fe80000100a00 */
[----:B------:R-:W-:Y:S01]  /*50ba0*/  STL.64 [R1+0x398], R14 ;  /* 0x0003980e01007387 */ /* 0x000fe20000100a00 */
[----:B------:R-:W-:Y:S01]  /*50bb0*/  MOV R172, R133 ;  /* 0x0000008500ac7202 */ /* 0x000fe20000000f00 */
[----:B------:R-:W-:Y:S01]  /*50bc0*/  IMAD.MOV.U32 R173, RZ, RZ, R132 ;  /* 0x000000ffffad7224 */ /* 0x000fe200078e0084 */
[----:B------:R-:W-:Y:S01]  /*50bd0*/  MOV R175, R128 ;  /* 0x0000008000af7202 */ /* 0x000fe20000000f00 */
[----:B------:R-:W1:Y:S06]  /*50be0*/  LDSM.16.M88.4 R132, [R3+0xa000] ;  /* 0x00a000000384783b */ /* 0x000e6c0000000200 */
[----:B------:R-:W-:Y:S04]  /*50bf0*/  STL.64 [R1+0xd80], R8 ;  /* 0x000d800801007387 */ /* 0x000fe80000100a00 */
[----:B------:R-:W-:Y:S04]  /*50c00*/  STL.64 [R1+0xd88], R10 ;  /* 0x000d880a01007387 */ /* 0x000fe80000100a00 */
[----:B------:R1:W-:Y:S01]  /*50c10*/  STL [R1+0x380], R4 ;  /* 0x0003800401007387 */ /* 0x0003e20000100800 */
[----:B------:R-:W-:Y:S01]  /*50c20*/  MOV R61, R5 ;  /* 0x00000005003d7202 */ /* 0x000fe20000000f00 */
[----:B------:R-:W-:-:S02]  /*50c30*/  IMAD.MOV.U32 R64, RZ, RZ, R6 ;  /* 0x000000ffff407224 */ /* 0x000fc400078e0006 */
[----:B------:R-:W-:Y:S02]  /*50c40*/  IMAD.MOV.U32 R60, RZ, RZ, R7 ;  /* 0x000000ffff3c7224 */ /* 0x000fe400078e0007 */
[----:B------:R-:W-:Y:S02]  /*50c50*/  IMAD.MOV.U32 R174, RZ, RZ, R129 ;  /* 0x000000ffffae7224 */ /* 0x000fe400078e0081 */
[----:B------:R-:W4:Y:S01]  /*50c60*/  LDSM.16.M88.4 R128, [R3+0xa800] ;  /* 0x00a800000380783b */ /* 0x000f220000000200 */
[----:B-1----:R-:W-:Y:S01]  /*50c70*/  HMMA.1688.F32.TF32 R4, R72, R20, R56 ;  /* 0x000000144804723c */ /* 0x002fe20000081038 */
[----:B------:R-:W-:Y:S02]  /*50c80*/  IMAD.MOV.U32 R240, RZ, RZ, R125 ;  /* 0x000000fffff07224 */ /* 0x000fe400078e007d */
[----:B------:R-:W-:Y:S01]  /*50c90*/  IMAD.MOV.U32 R241, RZ, RZ, R124 ;  /* 0x000000fffff17224 */ /* 0x000fe200078e007c */
[----:B------:R-:W-:Y:S01]  /*50ca0*/  MOV R242, R121 ;  /* 0x0000007900f27202 */ /* 0x000fe20000000f00 */
[----:B------:R-:W1:Y:S01]  /*50cb0*/  LDSM.16.M88.4 R124, [R3+0xb000] ;  /* 0x00b00000037c783b */ /* 0x000e620000000200 */
[----:B------:R-:W-:-:S03]  /*50cc0*/  IMAD.MOV.U32 R243, RZ, RZ, R120 ;  /* 0x000000fffff37224 */ /* 0x000fc600078e0078 */
[----:B------:R-:W1:Y:S04]  /*50cd0*/  LDSM.16.M88.4 R120, [R3+0xb800] ;  /* 0x00b800000378783b */ /* 0x000e680000000200 */
[----:B------:R-:W-:Y:S04]  /*50ce0*/  LDSM.16.M88.4 R56, [R3+0xe000] ;  /* 0x00e000000338783b */ /* 0x000fe80000000200 */
[----:B------:R-:W-:Y:S01]  /*50cf0*/  STL [R1+0x48ec], R60 ;  /* 0x0048ec3c01007387 */ /* 0x000fe20000100800 */
[----:B--2---:R-:W-:Y:S02]  /*50d00*/  IMAD.MOV.U32 R199, RZ, RZ, R112 ;  /* 0x000000ffffc77224 */ /* 0x004fe400078e0070 */
[----:B---3--:R-:W-:-:S02]  /*50d10*/  IMAD.MOV.U32 R198, RZ, RZ, R113 ;  /* 0x000000ffffc67224 */ /* 0x008fc400078e0071 */
[----:B------:R-:W-:Y:S01]  /*50d20*/  LDSM.16.M88.4 R112, [R3+0xc800] ;  /* 0x00c800000370783b */ /* 0x000fe20000000200 */
[----:B----4-:R-:W-:Y:S01]  /*50d30*/  MOV R197, R116 ;  /* 0x0000007400c57202 */ /* 0x010fe20000000f00 */
[----:B------:R-:W-:Y:S02]  /*50d40*/  IMAD.MOV.U32 R196, RZ, RZ, R117 ;  /* 0x000000ffffc47224 */ /* 0x000fe400078e0075 */
[----:B------:R-:W2:Y:S01]  /*50d50*/  LDSM.16.M88.4 R116, [R3+0xc000] ;  /* 0x00c000000374783b */ /* 0x000ea20000000200 */
[----:B------:R-:W-:Y:S01]  /*50d60*/  MOV R71, R104 ;  /* 0x0000006800477202 */ /* 0x000fe20000000f00 */
[----:B------:R-:W-:Y:S02]  /*50d70*/  IMAD.MOV.U32 R70, RZ, RZ, R105 ;  /* 0x000000ffff467224 */ /* 0x000fe400078e0069 */
[----:B------:R-:W-:Y:S01]  /*50d80*/  LDSM.16.M88.4 R104, [R3+0xd800] ;  /* 0x00d800000368783b */ /* 0x000fe20000000200 */
[----:B------:R-:W-:Y:S01]  /*50d90*/  IMAD.MOV.U32 R69, RZ, RZ, R108 ;  /* 0x000000ffff457224 */ /* 0x000fe200078e006c */
[----:B------:R-:W-:-:S02]  /*50da0*/  MOV R68, R109 ;  /* 0x0000006d00447202 */ /* 0x000fc40000000f00 */
[----:B------:R-:W3:Y:S04]  /*50db0*/  LDSM.16.M88.4 R108, [R3+0xd000] ;  /* 0x00d00000036c783b */ /* 0x000ee80000000200 */
[----:B------:R-:W-:Y:S04]  /*50dc0*/  STL [R1+0x48e8], R64 ;  /* 0x0048e84001007387 */ /* 0x000fe80000100800 */
[----:B------:R-:W-:Y:S04]  /*50dd0*/  STL [R1+0x48e4], R61 ;  /* 0x0048e43d01007387 */ /* 0x000fe80000100800 */
[----:B------:R-:W-:Y:S04]  /*50de0*/  STL.64 [R1+0xe00], R4 ;  /* 0x000e000401007387 */ /* 0x000fe80000100a00 */
[----:B------:R4:W-:Y:S04]  /*50df0*/  STL.64 [R1+0xe08], R6 ;  /* 0x000e080601007387 */ /* 0x0009e80000100a00 */
        /* <DEDUP_REMOVED lines=16> */
[----:B------:R-:W-:Y:S01]  /*50f00*/  STL [R1+0x4974], R138 ;  /* 0x0049748a01007387 */ /* 0x000fe20000100800 */
[C---:B------:R-:W-:Y:S03]  /*50f10*/  HMMA.1688.F32.TF32 R8, R80.reuse, R160, R68 ;  /* 0x000000a05008723c */ /* 0x040fe60000081044 */
[----:B------:R-:W-:Y:S04]  /*50f20*/  STL [R1+0x4970], R139 ;  /* 0x0049708b01007387 */ /* 0x000fe80000100800 */
[----:B------:R-:W-:Y:S04]  /*50f30*/  STL [R1+0x497c], R134 ;  /* 0x00497c8601007387 */ /* 0x000fe80000100800 */
[----:B------:R-:W-:Y:S04]  /*50f40*/  STL [R1+0x4978], R135 ;  /* 0x0049788701007387 */ /* 0x000fe80000100800 */
[----:B------:R-:W-:Y:S04]  /*50f50*/  STL [R1+0x4984], R130 ;  /* 0x0049848201007387 */ /* 0x000fe80000100800 */
[----:B------:R2:W-:Y:S04]  /*50f60*/  STL [R1+0x4980], R131 ;  /* 0x0049808301007387 */ /* 0x0005e80000100800 */
[----:B-1----:R-:W-:Y:S04]  /*50f70*/  STL [R1+0x498c], R126 ;  /* 0x00498c7e01007387 */ /* 0x002fe80000100800 */
[----:B------:R1:W-:Y:S04]  /*50f80*/  STL [R1+0x4988], R127 ;  /* 0x0049887f01007387 */ /* 0x0003e80000100800 */
[----:B------:R-:W-:Y:S04]  /*50f90*/  STL [R1+0x4994], R122 ;  /* 0x0049947a01007387 */ /* 0x000fe80000100800 */
[----:B------:R1:W-:Y:S04]  /*50fa0*/  STL [R1+0x4990], R123 ;  /* 0x0049907b01007387 */ /* 0x0003e80000100800 */
[----:B--2---:R2:W-:Y:S04]  /*50fb0*/  STL [R1+0x499c], R118 ;  /* 0x00499c7601007387 */ /* 0x0045e80000100800 */
[----:B------:R1:W-:Y:S04]  /*50fc0*/  STL [R1+0x4998], R119 ;  /* 0x0049987701007387 */ /* 0x0003e80000100800 */
[----:B------:R-:W-:Y:S04]  /*50fd0*/  STL [R1+0x49a4], R114 ;  /* 0x0049a47201007387 */ /* 0x000fe80000100800 */
[----:B------:R1:W-:Y:S04]  /*50fe0*/  STL [R1+0x49a0], R115 ;  /* 0x0049a07301007387 */ /* 0x0003e80000100800 */
[----:B---3--:R-:W-:Y:S04]  /*50ff0*/  STL [R1+0x49ac], R110 ;  /* 0x0049ac6e01007387 */ /* 0x008fe80000100800 */
        /* <DEDUP_REMOVED lines=9> */
[----:B------:R-:W-:Y:S01]  /*51090*/  STL [R1+0x49d4], R46 ;  /* 0x0049d42e01007387 */ /* 0x000fe20000100800 */
[----:B----4-:R-:W-:Y:S03]  /*510a0*/  HMMA.1688.F32.TF32 R4, R80, R156, R196 ;  /* 0x0000009c5004723c */ /* 0x010fe600000810c4 */
[----:B------:R4:W-:Y:S04]  /*510b0*/  STL [R1+0x49d0], R47 ;  /* 0x0049d02f01007387 */ /* 0x0009e80000100800 */
[----:B------:R-:W-:Y:S04]  /*510c0*/  STL [R1+0x3fe0], R3 ;  /* 0x003fe00301007387 */ /* 0x000fe80000100800 */
[----:B------:R-:W-:Y:S04]  /*510d0*/  STL.64 [R1+0x370], R8 ;  /* 0x0003700801007387 */ /* 0x000fe80000100a00 */
[----:B------:R-:W-:Y:S04]  /*510e0*/  STL.64 [R1+0x378], R10 ;  /* 0x0003780a01007387 */ /* 0x000fe80000100a00 */
[----:B------:R-:W3:Y:S04]  /*510f0*/  LDL.LU R196, [R1+0xff0] ;  /* 0x000ff00001c47983 */ /* 0x000ee80000300800 */
[----:B------:R-:W3:Y:S04]  /*51100*/  LDL.LU R197, [R1+0xff4] ;  /* 0x000ff40001c57983 */ /* 0x000ee80000300800 */
[----:B------:R-:W3:Y:S04]  /*51110*/  LDL.LU R198, [R1+0xff8] ;  /* 0x000ff80001c67983 */ /* 0x000ee80000300800 */
[----:B------:R-:W3:Y:S01]  /*51120*/  LDL.LU R199, [R1+0xffc] ;  /* 0x000ffc0001c77983 */ /* 0x000ee20000300800 */
[----:B------:R-:W-:Y:S01]  /*51130*/  IMAD.MOV.U32 R131, RZ, RZ, R7 ;  /* 0x000000ffff837224 */ /* 0x000fe200078e0007 */
[----:B------:R-:W-:Y:S01]  /*51140*/  MOV R130, R6 ;  /* 0x0000000600827202 */ /* 0x000fe20000000f00 */
[----:B-1----:R-:W-:-:S02]  /*51150*/  IMAD.MOV.U32 R127, RZ, RZ, R5 ;  /* 0x000000ffff7f7224 */ /* 0x002fc400078e0005 */
[----:B------:R-:W-:Y:S01]  /*51160*/  IMAD.MOV.U32 R126, RZ, RZ, R4 ;  /* 0x000000ffff7e7224 */ /* 0x000fe200078e0004 */
[----:B------:R-:W-:Y:S01]  /*51170*/  STL [R1+0x49e4], R131 ;  /* 0x0049e48301007387 */ /* 0x000fe20000100800 */
[----:B------:R-:W-:Y:S03]  /*51180*/  HMMA.1688.F32.TF32 R4, R80, R168, R240 ;  /* 0x000000a85004723c */ /* 0x000fe600000810f0 */
[----:B------:R-:W-:Y:S04]  /*51190*/  STL [R1+0x49e0], R130 ;  /* 0x0049e08201007387 */ /* 0x000fe80000100800 */
[----:B------:R-:W-:Y:S04]  /*511a0*/  STL [R1+0x49dc], R127 ;  /* 0x0049dc7f01007387 */ /* 0x000fe80000100800 */
[----:B------:R1:W-:Y:S04]  /*511b0*/  STL [R1+0x49d8], R126 ;  /* 0x0049d87e01007387 */ /* 0x0003e80000100800 */
[----:B------:R-:W4:Y:S04]  /*511c0*/  LDL.LU R240, [R1+0xfe0] ;  /* 0x000fe00001f07983 */ /* 0x000f280000300800 */
[----:B------:R-:W4:Y:S04]  /*511d0*/  LDL.LU R241, [R1+0xfe4] ;  /* 0x000fe40001f17983 */ /* 0x000f280000300800 */
[----:B------:R-:W4:Y:S04]  /*511e0*/  LDL.LU R242, [R1+0xfe8] ;  /* 0x000fe80001f27983 */ /* 0x000f280000300800 */
[----:B------:R-:W4:Y:S01]  /*511f0*/  LDL.LU R243, [R1+0xfec] ;  /* 0x000fec0001f37983 */ /* 0x000f220000300800 */
[----:B------:R-:W-:Y:S01]  /*51200*/  IMAD.MOV.U32 R134, RZ, RZ, R4 ;  /* 0x000000ffff867224 */ /* 0x000fe200078e0004 */
[----:B------:R-:W-:Y:S01]  /*51210*/  MOV R135, R5 ;  /* 0x0000000500877202 */ /* 0x000fe20000000f00 */
[----:B------:R-:W-:-:S02]  /*51220*/  IMAD.MOV.U32 R138, RZ, RZ, R6 ;  /* 0x000000ffff8a7224 */ /* 0x000fc400078e0006 */
[----:B------:R-:W-:Y:S02]  /*51230*/  IMAD.MOV.U32 R139, RZ, RZ, R7 ;  /* 0x000000ffff8b7224 */ /* 0x000fe400078e0007 */
[----:B------:R-:W-:Y:S03]  /*51240*/  HMMA.1688.F32.TF32 R4, R80, R164, R172 ;  /* 0x000000a45004723c */ /* 0x000fe600000810ac */
[----:B------:R-:W-:Y:S04]  /*51250*/  STL [R1+0x49f4], R139 ;  /* 0x0049f48b01007387 */ /* 0x000fe80000100800 */
[----:B------:R-:W-:Y:S04]  /*51260*/  STL [R1+0x49f0], R138 ;  /* 0x0049f08a01007387 */ /* 0x000fe80000100800 */
[----:B------:R1:W-:Y:S04]  /*51270*/  STL [R1+0x49ec], R135 ;  /* 0x0049ec8701007387 */ /* 0x0003e80000100800 */
[----:B------:R1:W-:Y:S04]  /*51280*/  STL [R1+0x49e8], R134 ;  /* 0x0049e88601007387 */ /* 0x0003e80000100800 */
[----:B------:R-:W4:Y:S04]  /*51290*/  LDL.LU R68, [R1+0xfd0] ;  /* 0x000fd00001447983 */ /* 0x000f280000300800 */
[----:B------:R-:W4:Y:S04]  /*512a0*/  LDL.LU R69, [R1+0xfd4] ;  /* 0x000fd40001457983 */ /* 0x000f280000300800 */
[----:B------:R-:W4:Y:S04]  /*512b0*/  LDL.LU R70, [R1+0xfd8] ;  /* 0x000fd80001467983 */ /* 0x000f280000300800 */
[----:B------:R-:W4:Y:S01]  /*512c0*/  LDL.LU R71, [R1+0xfdc] ;  /* 0x000fdc0001477983 */ /* 0x000f220000300800 */
[----:B------:R-:W-:Y:S01]  /*512d0*/  MOV R123, R7 ;  /* 0x00000007007b7202 */ /* 0x000fe20000000f00 */
[----:B------:R-:W-:Y:S01]  /*512e0*/  IMAD.MOV.U32 R122, RZ, RZ, R6 ;  /* 0x000000ffff7a7224 */ /* 0x000fe200078e0006 */
[----:B--2---:R-:W-:Y:S01]  /*512f0*/  MOV R118, R4 ;  /* 0x0000000400767202 */ /* 0x004fe20000000f00 */
[----:B------:R-:W-:-:S02]  /*51300*/  IMAD.MOV.U32 R119, RZ, RZ, R5 ;  /* 0x000000ffff777224 */ /* 0x000fc400078e0005 */
[----:B------:R-:W-:Y:S04]  /*51310*/  STL [R1+0x4a04], R123 ;  /* 0x004a047b01007387 */ /* 0x000fe80000100800 */
[----:B------:R-:W-:Y:S04]  /*51320*/  STL [R1+0x4a00], R122 ;  /* 0x004a007a01007387 */ /* 0x000fe80000100800 */
[----:B------:R2:W-:Y:S04]  /*51330*/  STL [R1+0x49fc], R119 ;  /* 0x0049fc7701007387 */ /* 0x0005e80000100800 */
[----:B------:R1:W-:Y:S04]  /*51340*/  STL [R1+0x49f8], R118 ;  /* 0x0049f87601007387 */ /* 0x0003e80000100800 */
[----:B------:R-:W2:Y:S04]  /*51350*/  LDL.LU R172, [R1+0xfc0] ;  /* 0x000fc00001ac7983 */ /* 0x000ea80000300800 */
[----:B------:R-:W2:Y:S04]  /*51360*/  LDL.LU R173, [R1+0xfc4] ;  /* 0x000fc40001ad7983 */ /* 0x000ea80000300800 */
[----:B------:R-:W2:Y:S04]  /*51370*/  LDL.LU R174, [R1+0xfc8] ;  /* 0x000fc80001ae7983 */ /* 0x000ea80000300800 */
[----:B------:R-:W2:Y:S01]  /*51380*/  LDL.LU R175, [R1+0xfcc] ;  /* 0x000fcc0001af7983 */ /* 0x000ea20000300800 */
[----:B---3--:R-:W-:Y:S03]  /*51390*/  HMMA.1688.F32.TF32 R4, R80, R152, R196 ;  /* 0x000000985004723c */ /* 0x008fe600000810c4 */
[----:B------:R-:W3:Y:S04]  /*513a0*/  LDL.LU R196, [R1+0xfb0] ;  /* 0x000fb00001c47983 */ /* 0x000ee80000300800 */
[----:B------:R-:W3:Y:S04]  /*513b0*/  LDL.LU R197, [R1+0xfb4] ;  /* 0x000fb40001c57983 */ /* 0x000ee80000300800 */
[----:B------:R-:W3:Y:S04]  /*513c0*/  LDL.LU R198, [R1+0xfb8] ;  /* 0x000fb80001c67983 */ /* 0x000ee80000300800 */
[----:B------:R-:W3:Y:S09]  /*513d0*/  LDL.LU R199, [R1+0xfbc] ;  /* 0x000fbc0001c77983 */ /* 0x000ef20000300800 */
[----:B------:R-:W-:Y:S01]  /*513e0*/  IMAD.MOV.U32 R115, RZ, RZ, R7 ;  /* 0x000000ffff737224 */ /* 0x000fe200078e0007 */
[----:B------:R-:W-:Y:S01]  /*513f0*/  MOV R114, R6 ;  /* 0x0000000600727202 */ /* 0x000fe20000000f00 */
[----:B------:R-:W-:-:S02]  /*51400*/  IMAD.MOV.U32 R111, RZ, RZ, R5 ;  /* 0x000000ffff6f7224 */ /* 0x000fc400078e0005 */
[----:B------:R-:W-:Y:S01]  /*51410*/  IMAD.MOV.U32 R110, RZ, RZ, R4 ;  /* 0x000000ffff6e7224 */ /* 0x000fe200078e0004 */
[----:B------:R-:W-:Y:S04]  /*51420*/  STL [R1+0x4a14], R115 ;  /* 0x004a147301007387 */ /* 0x000fe80000100800 */
[----:B------:R-:W-:Y:S01]  /*51430*/  STL [R1+0x4a10], R114 ;  /* 0x004a107201007387 */ /* 0x000fe20000100800 */
[----:B----4-:R-:W-:Y:S03]  /*51440*/  HMMA.1688.F32.TF32 R4, R80, R148, R240 ;  /* 0x000000945004723c */ /* 0x010fe600000810f0 */
[----:B------:R4:W-:Y:S04]  /*51450*/  STL [R1+0x4a0c], R111 ;  /* 0x004a0c6f01007387 */ /* 0x0009e80000100800 */
        /* <DEDUP_REMOVED lines=9> */
[C---:B------:R-:W-:Y:S03]  /*514f0*/  HMMA.1688.F32.TF32 R4, R80.reuse, R144, R68 ;  /* 0x000000905004723c */ /* 0x040fe60000081044 */
[----:B------:R-:W-:Y:S11]  /*51500*/  STL [R1+0x4a24], R107 ;  /* 0x004a246b01007387 */ /* 0x000ff60000100800 */
[----:B------:R-:W-:Y:S10]  /*51510*/  @!UPT UIADD3 URZ, URZ, URZ, URZ ;  /* 0x0000003f3f3ff290 */ /* 0x000ff4000fffe03f */
[----:B------:R-:W-:Y:S01]  /*51520*/  MOV R142, R4 ;  /* 0x00000004008e7202 */ /* 0x000fe20000000f00 */
[----:B------:R-:W-:Y:S01]  /*51530*/  IMAD.MOV.U32 R143, RZ, RZ, R5 ;  /* 0x000000ffff8f7224 */ /* 0x000fe200078e0005 */
[----:B------:R-:W-:Y:S01]  /*51540*/  MOV R147, R7 ;  /* 0x0000000700937202 */ /* 0x000fe20000000f00 */
[----:B------:R-:W-:Y:S02]  /*51550*/  IMAD.MOV.U32 R146, RZ, RZ, R6 ;  /* 0x000000ffff927224 */ /* 0x000fe400078e0006 */
[----:B--2---:R-:W-:Y:S01]  /*51560*/  HMMA.1688.F32.TF32 R4, R80, R140, R172 ;  /* 0x0000008c5004723c */ /* 0x004fe200000810ac */
[----:B------:R-:W-:Y:S04]  /*51570*/  STL [R1+0x4a20], R106 ;  /* 0x004a206a01007387 */ /* 0x000fe80000100800 */
[----:B------:R2:W-:Y:S04]  /*51580*/  STL [R1+0x4a1c], R59 ;  /* 0x004a1c3b01007387 */ /* 0x0005e80000100800 */
[----:B------:R1:W-:Y:S04]  /*51590*/  STL [R1+0x4a18], R58 ;  /* 0x004a183a01007387 */ /* 0x0003e80000100800 */
[----:B------:R-:W-:Y:S04]  /*515a0*/  STL [R1+0x4a34], R147 ;  /* 0x004a349301007387 */ /* 0x000fe80000100800 */
[----:B------:R-:W-:Y:S04]  /*515b0*/  STL [R1+0x4a30], R146 ;  /* 0x004a309201007387 */ /* 0x000fe80000100800 */
[----:B------:R1:W-:Y:S03]  /*515c0*/  STL [R1+0x4a2c], R143 ;  /* 0x004a2c8f01007387 */ /* 0x0003e60000100800 */
[----:B------:R-:W-:Y:S01]  /*515d0*/  IMAD.MOV.U32 R50, RZ, RZ, R4 ;  /* 0x000000ffff327224 */ /* 0x000fe200078e0004 */
[----:B------:R-:W-:Y:S01]  /*515e0*/  MOV R54, R6 ;  /* 0x0000000600367202 */ /* 0x000fe20000000f00 */
[----:B------:R-:W-:-:S02]  /*515f0*/  IMAD.MOV.U32 R51, RZ, RZ, R5 ;  /* 0x000000ffff337224 */ /* 0x000fc400078e0005 */
[----:B------:R-:W-:Y:S01]  /*51600*/  IMAD.MOV.U32 R55, RZ, RZ, R7 ;  /* 0x000000ffff377224 */ /* 0x000fe200078e0007 */
[----:B------:R1:W-:Y:S04]  /*51610*/  STL [R1+0x4a28], R142 ;  /* 0x004a288e01007387 */ /* 0x0003e80000100800 */
        /* <DEDUP_REMOVED lines=8> */
[C---:B---3--:R-:W-:Y:S11]  /*516a0*/  HMMA.1688.F32.TF32 R4, R80.reuse, R136, R196 ;  /* 0x000000885004723c */ /* 0x048ff600000810c4 */
[----:B------:R-:W-:Y:S11]  /*516b0*/  @!UPT UIADD3 URZ, URZ, URZ, URZ ;  /* 0x0000003f3f3ff290 */ /* 0x000ff6000fffe03f */
[----:B------:R-:W-:Y:S02]  /*516c0*/  @!UPT UIADD3 URZ, URZ, URZ, URZ ;  /* 0x0000003f3f3ff290 */ /* 0x000fe4000fffe03f */
[----:B------:R-:W-:Y:S01]  /*516d0*/  IMAD.MOV.U32 R47, RZ, RZ, R7 ;  /* 0x000000ffff2f7224 */ /* 0x000fe200078e0007 */
[----:B-1----:R-:W-:Y:S01]  /*516e0*/  MOV R126, R5 ;  /* 0x00000005007e7202 */ /* 0x002fe20000000f00 */
[----:B------:R-:W-:Y:S02]  /*516f0*/  IMAD.MOV.U32 R46, RZ, RZ, R6 ;  /* 0x000000ffff2e7224 */ /* 0x000fe400078e0006 */
[----:B------:R-:W-:Y:S01]  /*51700*/  IMAD.MOV.U32 R127, RZ, RZ, R4 ;  /* 0x000000ffff7f7224 */ /* 0x000fe200078e0004 */
[----:B------:R-:W-:Y:S04]  /*51710*/  STL [R1+0x4a54], R47 ;  /* 0x004a542f01007387 */ /* 0x000fe80000100800 */
[----:B------:R-:W-:Y:S04]  /*51720*/  STL [R1+0x4a50], R46 ;  /* 0x004a502e01007387 */ /* 0x000fe80000100800 */
[----:B------:R1:W-:Y:S04]  /*51730*/  STL [R1+0x4a4c], R126 ;  /* 0x004a4c7e01007387 */ /* 0x0003e80000100800 */
[----:B------:R3:W-:Y:S04]  /*51740*/  STL [R1+0x4a48], R127 ;  /* 0x004a487f01007387 */ /* 0x0007e80000100800 */
        /* <DEDUP_REMOVED lines=12> */
[----:B----4-:R-:W-:Y:S03]  /*51810*/  HMMA.1688.F32.TF32 R4, R80, R132, R240 ;  /* 0x000000845004723c */ /* 0x010fe600000810f0 */
        /* <DEDUP_REMOVED lines=12> */
[----:B------:R-:W-:Y:S01]  /*518e0*/  MOV R135, R4 ;  /* 0x0000000400877202 */ /* 0x000fe20000000f00 */
[----:B------:R-:W-:Y:S01]  /*518f0*/  IMAD.MOV.U32 R134, RZ, RZ, R5 ;  /* 0x000000ffff867224 */ /* 0x000fe200078e0005 */
[----:B------:R-:W-:Y:S01]  /*51900*/  MOV R130, R7 ;  /* 0x0000000700827202 */ /* 0x000fe20000000f00 */
[----:B------:R-:W-:-:S02]  /*51910*/  IMAD.MOV.U32 R131, RZ, RZ, R6 ;  /* 0x000000ffff837224 */ /* 0x000fc400078e0006 */
[C---:B--2---:R-:W-:Y:S11]  /*51920*/  HMMA.1688.F32.TF32 R4, R80.reuse, R128, R220 ;  /* 0x000000805004723c */ /* 0x044ff600000810dc */
[----:B------:R-:W-:Y:S11]  /*51930*/  @!UPT UIADD3 URZ, URZ, URZ, URZ ;  /* 0x0000003f3f3ff290 */ /* 0x000ff6000fffe03f */
[----:B------:R-:W-:Y:S02]  /*51940*/  @!UPT UIADD3 URZ, URZ, URZ, URZ ;  /* 0x0000003f3f3ff290 */ /* 0x000fe4000fffe03f */
[----:B------:R-:W-:Y:S01]  /*51950*/  IMAD.MOV.U32 R150, RZ, RZ, R4 ;  /* 0x000000ffff967224 */ /* 0x000fe200078e0004 */
[----:B------:R-:W-:Y:S01]  /*51960*/  MOV R154, R6 ;  /* 0x00000006009a7202 */ /* 0x000fe20000000f00 */
[----:B------:R-:W-:Y:S02]  /*51970*/  IMAD.MOV.U32 R151, RZ, RZ, R5 ;  /* 0x000000ffff977224 */ /* 0x000fe400078e0005 */
[----:B------:R-:W-:Y:S01]  /*51980*/  IMAD.MOV.U32 R155, RZ, RZ, R7 ;  /* 0x000000ffff9b7224 */ /* 0x000fe200078e0007 */
[----:B------:R-:W-:Y:S04]  /*51990*/  STL [R1+0x4a64], R130 ;  /* 0x004a648201007387 */ /* 0x000fe80000100800 */
[----:B------:R-:W-:Y:S04]  /*519a0*/  STL [R1+0x4a60], R131 ;  /* 0x004a608301007387 */ /* 0x000fe80000100800 */
[----:B------:R2:W-:Y:S04]  /*519b0*/  STL [R1+0x4a5c], R134 ;  /* 0x004a5c8601007387 */ /* 0x0005e80000100800 */
[----:B------:R1:W-:Y:S04]  /*519c0*/  STL [R1+0x4a58], R135 ;  /* 0x004a588701007387 */ /* 0x0003e80000100800 */
[----:B------:R1:W-:Y:S04]  /*519d0*/  STL [R1+0x4a6c], R151 ;  /* 0x004a6c9701007387 */ /* 0x0003e80000100800 */
[----:B------:R1:W-:Y:S01]  /*519e0*/  STL [R1+0x4a68], R150 ;  /* 0x004a689601007387 */ /* 0x0003e20000100800 */
[C---:B---3--:R-:W-:Y:S11]  /*519f0*/  HMMA.1688.F32.TF32 R4, R80.reuse, R124, R236 ;  /* 0x0000007c5004723c */ /* 0x048ff600000810ec */
[----:B------:R-:W-:Y:S11]  /*51a00*/  @!UPT UIADD3 URZ, URZ, URZ, URZ ;  /* 0x0000003f3f3ff290 */ /* 0x000ff6000fffe03f */
[----:B------:R-:W-:Y:S02]  /*51a10*/  @!UPT UIADD3 URZ, URZ, URZ, URZ ;  /* 0x0000003f3f3ff290 */ /* 0x000fe4000fffe03f */
[----:B------:R-:W-:Y:S01]  /*51a20*/  IMAD.MOV.U32 R119, RZ, RZ, R4 ;  /* 0x000000ffff777224 */ /* 0x000fe200078e0004 */
[----:B------:R-:W-:Y:S01]  /*51a30*/  MOV R118, R5 ;  /* 0x0000000500767202 */ /* 0x000fe20000000f00 */
[----:B------:R-:W-:Y:S02]  /*51a40*/  IMAD.MOV.U32 R139, RZ, RZ, R6 ;  /* 0x000000ffff8b7224 */ /* 0x000fe400078e0006 */
[----:B------:R-:W-:Y:S02]  /*51a50*/  IMAD.MOV.U32 R138, RZ, RZ, R7 ;  /* 0x000000ffff8a7224 */ /* 0x000fe400078e0007 */
[C---:B------:R-:W-:Y:S11]  /*51a60*/  HMMA.1688.F32.TF32 R4, R80.reuse, R120, R176 ;  /* 0x000000785004723c */ /* 0x040ff600000810b0 */
[----:B------:R-:W-:Y:S11]  /*51a70*/  @!UPT UIADD3 URZ, URZ, URZ, URZ ;  /* 0x0000003f3f3ff290 */ /* 0x000ff6000fffe03f */
[----:B------:R-:W-:Y:S02]  /*51a80*/  @!UPT UIADD3 URZ, URZ, URZ, URZ ;  /* 0x0000003f3f3ff290 */ /* 0x000fe4000fffe03f */
[----:B------:R-:W-:Y:S01]  /*51a90*/  MOV R111, R4 ;  /* 0x00000004006f7202 */ /* 0x000fe20000000f00 */
[----:B------:R-:W-:Y:S01]  /*51aa0*/  IMAD.MOV.U32 R110, RZ, RZ, R5 ;  /* 0x000000ffff6e7224 */ /* 0x000fe200078e0005 */
[----:B------:R-:W-:Y:S01]  /*51ab0*/  MOV R122, R7 ;  /* 0x00000007007a7202 */ /* 0x000fe20000000f00 */
[----:B------:R-:W-:Y:S02]  /*51ac0*/  IMAD.MOV.U32 R123, RZ, RZ, R6 ;  /* 0x000000ffff7b7224 */ /* 0x000fe400078e0006 */
[C---:B------:R-:W-:Y:S11]  /*51ad0*/  HMMA.1688.F32.TF32 R4, R80.reuse, R116, R68 ;  /* 0x000000745004723c */ /* 0x040ff60000081044 */
[----:B------:R-:W-:Y:S11]  /*51ae0*/  @!UPT UIADD3 URZ, URZ, URZ, URZ ;  /* 0x0000003f3f3ff290 */ /* 0x000ff6000fffe03f */
[----:B------:R-:W-:Y:S02]  /*51af0*/  @!UPT UIADD3 URZ, URZ, URZ, URZ ;  /* 0x0000003f3f3ff290 */ /* 0x000fe4000fffe03f */
[----:B------:R-:W-:Y:S01]  /*51b00*/  IMAD.MOV.U32 R59, RZ, RZ, R4 ;  /* 0x000000ffff3b7224 */ /* 0x000fe200078e0004 */
[----:B------:R-:W-:Y:S01]  /*51b10*/  MOV R115, R6 ;  /* 0x0000000600737202 */ /* 0x000fe20000000f00 */
[----:B------:R-:W-:Y:S02]  /*51b20*/  IMAD.MOV.U32 R58, RZ, RZ, R5 ;  /* 0x000000ffff3a7224 */ /* 0x000fe400078e0005 */
[----:B------:R-:W-:Y:S02]  /*51b30*/  IMAD.MOV.U32 R114, RZ, RZ, R7 ;  /* 0x000000ffff727224 */ /* 0x000fe400078e0007 */
[C---:B----4-:R-:W-:Y:S11]  /*51b40*/  HMMA.1688.F32.TF32 R4, R80.reuse, R112, R172 ;  /* 0x000000705004723c */ /* 0x050ff600000810ac */
        /* <DEDUP_REMOVED lines=13> */
[----:B------:R-:W-:Y:S01]  /*51c20*/  HMMA.1688.F32.TF32 R4, R80, R104, R240 ;  /* 0x000000685004723c */ /* 0x000fe200000810f0 */
        /* <DEDUP_REMOVED lines=80> */
[C---:B--2---:R-:W-:Y:S11]  /*52130*/  HMMA.1688.F32.TF32 R4, R80.reuse, R56, R184 ;  /* 0x000000385004723c */ /* 0x044ff600000810b8 */
[----:B------:R-:W-:Y:S11]  /*52140*/  @!UPT UIADD3 URZ, URZ, URZ, URZ ;  /* 0x0000003f3f3ff290 */ /* 0x000ff6000fffe03f */
[----:B------:R-:W-:Y:S02]  /*52150*/  @!UPT UIADD3 URZ, URZ, URZ, URZ ;  /* 0x0000003f3f3ff290 */ /* 0x000fe4000fffe03f */
[----:B-1----:R-:W-:Y:S01]  /*52160*/  IMAD.MOV.U32 R126, RZ, RZ, R4 ;  /* 0x000000ffff7e7224 */ /* 0x002fe200078e0004 */
[----:B------:R-:W-:Y:S01]  /*52170*/  MOV R127, R5 ;  /* 0x00000005007f7202 */ /* 0x000fe20000000f00 */
[----:B------:R-:W-:Y:S02]  /*52180*/  IMAD.MOV.U32 R55, RZ, RZ, R6 ;  /* 0x000000ffff377224 */ /* 0x000fe400078e0006 */
[----:B------:R-:W-:Y:S02]  /*52190*/  IMAD.MOV.U32 R54, RZ, RZ, R7 ;  /* 0x000000ffff367224 */ /* 0x000fe400078e0007 */
[C---:B---3--:R-:W-:Y:S11]  /*521a0*/  HMMA.1688.F32.TF32 R4, R80.reuse, R52, R192 ;  /* 0x000000345004723c */ /* 0x048ff600000810c0 */
[----:B------:R-:W-:Y:S11]  /*521b0*/  @!UPT UIADD3 URZ, URZ, URZ, URZ ;  /* 0x0000003f3f3ff290 */ /* 0x000ff6000fffe03f */
[----:B------:R-:W-:Y:S02]  /*521c0*/  @!UPT UIADD3 URZ, URZ, URZ, URZ ;  /* 0x0000003f3f3ff290 */ /* 0x000fe4000fffe03f */
[----:B------:R-:W-:Y:S01]  /*521d0*/  MOV R158, R4 ;  /* 0x00000004009e7202 */ /* 0x000fe20000000f00 */
[----:B------:R-:W-:Y:S01]  /*521e0*/  IMAD.MOV.U32 R159, RZ, RZ, R5 ;  /* 0x000000ffff9f7224 */ /* 0x000fe200078e0005 */
[----:B------:R-:W-:Y:S01]  /*521f0*/  MOV R163, R7 ;  /* 0x0000000700a37202 */ /* 0x000fe20000000f00 */
        /* <DEDUP_REMOVED lines=8> */
[----:B------:R-:W-:Y:S08]  /*52280*/  HMMA.1688.F32.TF32 R4, R80, R44, R228 ;  /* 0x0000002c5004723c */ /* 0x000ff000000810e4 */
[C---:B------:R-:W-:Y:S08]  /*52290*/  HMMA.1688.F32.TF32 R12, R84.reuse, R160, R32 ;  /* 0x000000a0540c723c */ /* 0x040ff00000081020 */
[----:B------:R-:W-:Y:S08]  /*522a0*/  HMMA.1688.F32.TF32 R8, R84, R156, R244 ;  /* 0x0000009c5408723c */ /* 0x000ff000000810f4 */
[----:B------:R-:W-:Y:S01]  /*522b0*/  IMAD.MOV.U32 R151, RZ, RZ, R4 ;  /* 0x000000ffff977224 */ /* 0x000fe200078e0004 */
[----:B------:R-:W-:Y:S01]  /*522c0*/  MOV R150, R5 ;  /* 0x0000000500967202 */ /* 0x000fe20000000f00 */
[----:B------:R-:W-:-:S02]  /*522d0*/  IMAD.MOV.U32 R130, RZ, RZ, R6 ;  /* 0x000000ffff827224 */ /* 0x000fc400078e0006 */
[----:B------:R-:W-:Y:S02]  /*522e0*/  IMAD.MOV.U32 R131, RZ, RZ, R7 ;  /* 0x000000ffff837224 */ /* 0x000fe400078e0007 */
[C---:B------:R-:W-:Y:S01]  /*522f0*/  HMMA.1688.F32.TF32 R4, R84.reuse, R168, R200 ;  /* 0x000000a85404723c */ /* 0x040fe200000810c8 */
[----:B------:R-:W-:Y:S04]  /*52300*/  STL.64 [R1+0x410], R12 ;  /* 0x0004100c01007387 */ /* 0x000fe80000100a00 */
[----:B------:R1:W-:Y:S04]  /*52310*/  STL.64 [R1+0x418], R14 ;  /* 0x0004180e01007387 */ /* 0x0003e80000100a00 */
[----:B------:R-:W-:Y:S04]  /*52320*/  STL.64 [R1+0x440], R8 ;  /* 0x0004400801007387 */ /* 0x000fe80000100a00 */
[----:B------:R2:W-:Y:S01]  /*52330*/  STL.64 [R1+0x448], R10 ;  /* 0x0004480a01007387 */ /* 0x0005e20000100a00 */
[C---:B-1----:R-:W-:Y:S09]  /*52340*/  HMMA.1688.F32.TF32 R12, R84.reuse, R164, R216 ;  /* 0x000000a4540c723c */ /* 0x042ff200000810d8 */
[----:B------:R-:W-:Y:S01]  /*52350*/  STL.64 [R1+0x460], R4 ;  /* 0x0004600401007387 */ /* 0x000fe20000100a00 */
[C---:B--2---:R-:W-:Y:S03]  /*52360*/  HMMA.1688.F32.TF32 R8, R84.reuse, R152, R232 ;  /* 0x000000985408723c */ /* 0x044fe600000810e8 */
[----:B------:R1:W-:Y:S05]  /*52370*/  STL.64 [R1+0x468], R6 ;  /* 0x0004680601007387 */ /* 0x0003ea0000100a00 */
[C---:B-1----:R-:W-:Y:S05]  /*52380*/  HMMA.1688.F32.TF32 R4, R84.reuse, R148, R28 ;  /* 0x000000945404723c */ /* 0x042fea000008101c */
[----:B------:R-:W-:Y:S04]  /*52390*/  STL.64 [R1+0x470], R12 ;  /* 0x0004700c01007387 */ /* 0x000fe80000100a00 */
[----:B------:R1:W-:Y:S06]  /*523a0*/  STL.64 [R1+0x478], R14 ;  /* 0x0004780e01007387 */ /* 0x0003ec0000100a00 */
        /* <DEDUP_REMOVED lines=24> */
[----:B-1----:R-:W-:Y:S07]  /*52530*/  HMMA.1688.F32.TF32 R4, R84, R112, R240 ;  /* 0x000000705404723c */ /* 0x002fee00000810f0 */
[----:B------:R1:W-:Y:S04]  /*52540*/  STL.64 [R1+0x560], R12 ;  /* 0x0005600c01007387 */ /* 0x0003e80000100a00 */
[----:B------:R2:W-:Y:S04]  /*52550*/  STL.64 [R1+0x568], R14 ;  /* 0x0005680e01007387 */ /* 0x0005e80000100a00 */
[----:B------:R-:W3:Y:S04]  /*52560*/  LDL.LU R196, [R1+0x660] ;  /* 0x0006600001c47983 */ /* 0x000ee80000300800 */
[----:B------:R4:W-:Y:S04]  /*52570*/  STL.64 [R1+0x570], R8 ;  /* 0x0005700801007387 */ /* 0x0009e80000100a00 */
[----:B------:R1:W-:Y:S04]  /*52580*/  STL.64 [R1+0x578], R10 ;  /* 0x0005780a01007387 */ /* 0x0003e80000100a00 */
[----:B------:R1:W-:Y:S04]  /*52590*/  STL.64 [R1+0x580], R4 ;  /* 0x0005800401007387 */ /* 0x0003e80000100a00 */
        /* <DEDUP_REMOVED lines=76> */
[----:B-1----:R-:W3:Y:S04]  /*52a60*/  LDL.LU R12, [R1+0x5e0] ;  /* 0x0005e000010c7983 */ /* 0x002ee80000300800 */
[----:B------:R-:W3:Y:S04]  /*52a70*/  LDL.LU R13, [R1+0x5e4] ;  /* 0x0005e400010d7983 */ /* 0x000ee80000300800 */
[----:B--2---:R-:W2:Y:S04]  /*52a80*/  LDL.LU R14, [R1+0x5e8] ;  /* 0x0005e800010e7983 */ /* 0x004ea80000300800 */
        /* <DEDUP_REMOVED lines=13> */
[----:B----4-:R-:W4:Y:S04]  /*52b60*/  LDL.LU R8, [R1+0x5b0] ;  /* 0x0005b00001087983 */ /* 0x010f280000300800 */
        /* <DEDUP_REMOVED lines=31> */
[----:B---3--:R-:W-:Y:S08]  /*52d60*/  HMMA.1688.F32.TF32 R32, R88, R128, R32 ;  /* 0x000000805820723c */ /* 0x008ff00000081020 */
[C---:B--2---:R-:W-:Y:S08]  /*52d70*/  HMMA.1688.F32.TF32 R80, R84.reuse, R52, R80 ;  /* 0x000000345450723c */ /* 0x044ff00000081050 */
[C---:B------:R-:W-:Y:S08]  /*52d80*/  HMMA.1688.F32.TF32 R24, R84.reuse, R104, R24 ;  /* 0x000000685418723c */ /* 0x040ff00000081018 */
[C---:B------:R-:W-:Y:S08]  /*52d90*/  HMMA.1688.F32.TF32 R16, R84.reuse, R108, R16 ;  /* 0x0000006c5410723c */ /* 0x040ff00000081010 */
[----:B----4-:R-:W-:Y:S11]  /*52da0*/  HMMA.1688.F32.TF32 R8, R84, R56, R8 ;  /* 0x000000385408723c */ /* 0x010ff60000081008 */
[----:B------:R-:W-:Y:S04]  /*52db0*/  @!UPT UIADD3 URZ, URZ, URZ, URZ ;  /* 0x0000003f3f3ff290 */ /* 0x000fe8000fffe03f */
[----:B------:R-:W-:Y:S04]  /*52dc0*/  STL.64 [R1+0x590], R16 ;  /* 0x0005901001007387 */ /* 0x000fe80000100a00 */
[----:B------:R1:W-:Y:S04]  /*52dd0*/  STL.64 [R1+0x598], R18 ;  /* 0x0005981201007387 */ /* 0x0003e80000100a00 */
[----:B-1----:R-:W2:Y:S04]  /*52de0*/  LDL.LU.64 R18, [R1+0x4b28] ;  /* 0x004b280001127983 */ /* 0x002ea80000300a00 */
[----:B------:R-:W-:Y:S04]  /*52df0*/  STL.64 [R1+0x5a0], R24 ;  /* 0x0005a01801007387 */ /* 0x000fe80000100a00 */
[----:B------:R1:W-:Y:S01]  /*52e00*/  STL.64 [R1+0x5a8], R26 ;  /* 0x0005a81a01007387 */ /* 0x0003e20000100a00 */
[----:B------:R-:W-:Y:S03]  /*52e10*/  HMMA.1688.F32.TF32 R4, R88, R160, R4 ;  /* 0x000000a05804723c */ /* 0x000fe60000081004 */
[----:B-1----:R-:W3:Y:S04]  /*52e20*/  LDL.LU.64 R26, [R1+0x4b20] ;  /* 0x004b2000011a7983 */ /* 0x002ee80000300a00 */
[----:B------:R-:W-:Y:S04]  /*52e30*/  STL.64 [R1+0x5b0], R8 ;  /* 0x0005b00801007387 */ /* 0x000fe80000100a00 */
[----:B------:R1:W-:Y:S04]  /*52e40*/  STL.64 [R1+0x5b8], R10 ;  /* 0x0005b80a01007387 */ /* 0x0003e80000100a00 */
[----:B-1----:R-:W4:Y:S04]  /*52e50*/  LDL.LU.64 R10, [R1+0x4b18] ;  /* 0x004b1800010a7983 */ /* 0x002f280000300a00 */
[----:B------:R-:W2:Y:S04]  /*52e60*/  LDL.LU.64 R8, [R1+0x4b10] ;  /* 0x004b100001087983 */ /* 0x000ea80000300a00 */
[----:B------:R-:W-:Y:S04]  /*52e70*/  STL.64 [R1+0x5c0], R80 ;  /* 0x0005c05001007387 */ /* 0x000fe80000100a00 */
[----:B------:R1:W-:Y:S02]  /*52e80*/  STL.64 [R1+0x5c8], R82 ;  /* 0x0005c85201007387 */ /* 0x0003e40000100a00 */
[C---:B-1----:R-:W-:Y:S08]  /*52e90*/  HMMA.1688.F32.TF32 R80, R84.reuse, R48, R12 ;  /* 0x000000305450723c */ /* 0x042ff0000008100c */
[----:B------:R-:W-:Y:S08]  /*52ea0*/  HMMA.1688.F32.TF32 R12, R84, R44, R36 ;  /* 0x0000002c540c723c */ /* 0x000ff00000081024 */
[C---:B------:R-:W-:Y:S07]  /*52eb0*/  HMMA.1688.F32.TF32 R36, R88.reuse, R156, R40 ;  /* 0x0000009c5824723c */ /* 0x040fee0000081028 */
[----:B------:R-:W-:Y:S04]  /*52ec0*/  STL.64 [R1+0x5e0], R80 ;  /* 0x0005e05001007387 */ /* 0x000fe80000100a00 */
[----:B------:R-:W-:Y:S04]  /*52ed0*/  STL.64 [R1+0x5e8], R82 ;  /* 0x0005e85201007387 */ /* 0x000fe80000100a00 */
[----:B------:R-:W-:Y:S04]  /*52ee0*/  STL.64 [R1+0x5d0], R12 ;  /* 0x0005d00c01007387 */ /* 0x000fe80000100a00 */
[----:B------:R1:W-:Y:S04]  /*52ef0*/  STL.64 [R1+0x5d8], R14 ;  /* 0x0005d80e01007387 */ /* 0x0003e80000100a00 */
[----:B------:R-:W-:Y:S04]  /*52f00*/  STL.64 [R1+0x220], R4 ;  /* 0x0002200401007387 */ /* 0x000fe80000100a00 */
[----:B------:R1:W-:Y:S02]  /*52f10*/  STL.64 [R1+0x228], R6 ;  /* 0x0002280601007387 */ /* 0x0003e40000100a00 */
[C---:B-1----:R-:W-:Y:S08]  /*52f20*/  HMMA.1688.F32.TF32 R12, R88.reuse, R168, R180 ;  /* 0x000000a8580c723c */ /* 0x042ff000000810b4 */
[C---:B------:R-:W-:Y:S01]  /*52f30*/  HMMA.1688.F32.TF32 R4, R88.reuse, R164, R188 ;  /* 0x000000a45804723c */ /* 0x040fe200000810bc */
[----:B------:R-:W-:Y:S04]  /*52f40*/  STL.64 [R1+0x210], R36 ;  /* 0x0002102401007387 */ /* 0x000fe80000100a00 */
[----:B------:R1:W-:Y:S10]  /*52f50*/  STL.64 [R1+0x218], R38 ;  /* 0x0002182601007387 */ /* 0x0003f40000100a00 */
[----:B------:R-:W-:Y:S01]  /*52f60*/  STL.64 [R1+0x200], R12 ;  /* 0x0002000c01007387 */ /* 0x000fe20000100a00 */
[C---:B-1----:R-:W-:Y:S03]  /*52f70*/  HMMA.1688.F32.TF32 R36, R88.reuse, R152, R208 ;  /* 0x000000985824723c */ /* 0x042fe600000810d0 */
[----:B------:R1:W-:Y:S04]  /*52f80*/  STL.64 [R1+0x208], R14 ;  /* 0x0002080e01007387 */ /* 0x0003e80000100a00 */
[----:B------:R-:W-:Y:S04]  /*52f90*/  STL.64 [R1+0x1f0], R4 ;  /* 0x0001f00401007387 */ /* 0x000fe80000100a00 */
[----:B------:R1:W-:Y:S02]  /*52fa0*/  STL.64 [R1+0x1f8], R6 ;  /* 0x0001f80601007387 */ /* 0x0003e40000100a00 */
[C---:B-1----:R-:W-:Y:S08]  /*52fb0*/  HMMA.1688.F32.TF32 R12, R88.reuse, R148, R224 ;  /* 0x00000094580c723c */ /* 0x042ff000000810e0 */
[C---:B------:R-:W-:Y:S02]  /*52fc0*/  HMMA.1688.F32.TF32 R4, R88.reuse, R144, R184 ;  /* 0x000000905804723c */ /* 0x040fe400000810b8 */
[----:B------:R-:W-:Y:S04]  /*52fd0*/  STL.64 [R1+0x1e0], R36 ;  /* 0x0001e02401007387 */ /* 0x000fe80000100a00 */
[----:B------:R1:W-:Y:S09]  /*52fe0*/  STL.64 [R1+0x1e8], R38 ;  /* 0x0001e82601007387 */ /* 0x0003f20000100a00 */
        /* <DEDUP_REMOVED lines=8> */
[----:B------:R-:W-:Y:S09]  /*53070*/  STL.64 [R1+0x1b8], R38 ;  /* 0x0001b82601007387 */ /* 0x000ff20000100a00 */
        /* <DEDUP_REMOVED lines=16> */
[----:B------:R-:W-:Y:S02]  /*53180*/  STL.64 [R1+0x158], R34 ;  /* 0x0001582201007387 */ /* 0x000fe40000100a00 */
[C---:B------:R-:W-:Y:S07]  /*53190*/  HMMA.1688.F32.TF32 R28, R88.reuse, R104, R248 ;  /* 0x00000068581c723c */ /* 0x040fee00000810f8 */
        /* <DEDUP_REMOVED lines=13> */
[----:B-1----:R-:W-:Y:S08]  /*53270*/  HMMA.1688.F32.TF32 R12, R88, R44, R176 ;  /* 0x0000002c580c723c */ /* 0x002ff000000810b0 */
        /* <DEDUP_REMOVED lines=11> */
[----:B------:R-:W-:Y:S04]  /*53330*/  STL.64 [R1+0x658], R30 ;  /* 0x0006581e01007387 */ /* 0x000fe80000100a00 */
[----:B------:R-:W3:Y:S04]  /*53340*/  LDL.LU R172, [R1+0x1220] ;  /* 0x0012200001ac7983 */ /* 0x000ee80000300800 */
[----:B------:R-:W-:Y:S04]  /*53350*/  STL.64 [R1+0x660], R12 ;  /* 0x0006600c01007387 */ /* 0x000fe80000100a00 */
[----:B------:R-:W-:Y:S04]  /*53360*/  STL.64 [R1+0x668], R14 ;  /* 0x0006680e01007387 */ /* 0x000fe80000100a00 */
[----:B------:R1:W-:Y:S04]  /*53370*/  STL.64 [R1+0x670], R4 ;  /* 0x0006700401007387 */ /* 0x0003e80000100a00 */
[----:B------:R1:W-:Y:S04]  /*53380*/  STL.64 [R1+0x678], R6 ;  /* 0x0006780601007387 */ /* 0x0003e80000100a00 */
        /* <DEDUP_REMOVED lines=119> */
[C---:B--2---:R-:W-:Y:S08]  /*53b00*/  HMMA.1688.F32.TF32 R80, R92.reuse, R120, R80 ;  /* 0x000000785c50723c */ /* 0x044ff00000081050 */
[C---:B---3--:R-:W-:Y:S08]  /*53b10*/  HMMA.1688.F32.TF32 R84, R92.reuse, R124, R84 ;  /* 0x0000007c5c54723c */ /* 0x048ff00000081054 */
[C---:B----4-:R-:W-:Y:S08]  /*53b20*/  HMMA.1688.F32.TF32 R240, R92.reuse, R132, R240 ;  /* 0x000000845cf0723c */ /* 0x050ff000000810f0 */
[C---:B------:R-:W-:Y:S08]  /*53b30*/  HMMA.1688.F32.TF32 R68, R92.reuse, R136, R68 ;  /* 0x000000885c44723c */ /* 0x040ff00000081044 */
[C---:B------:R-:W-:Y:S08]  /*53b40*/  HMMA.1688.F32.TF32 R4, R92.reuse, R140, R4 ;  /* 0x0000008c5c04723c */ /* 0x040ff00000081004 */
[C---:B------:R-:W-:Y:S08]  /*53b50*/  HMMA.1688.F32.TF32 R36, R92.reuse, R148, R36 ;  /* 0x000000945c24723c */ /* 0x040ff00000081024 */
[C---:B------:R-:W-:Y:S08]  /*53b60*/  HMMA.1688.F32.TF32 R12, R92.reuse, R152, R12 ;  /* 0x000000985c0c723c */ /* 0x040ff0000008100c */
[C---:B------:R-:W-:Y:S11]  /*53b70*/  HMMA.1688.F32.TF32 R40, R92.reuse, R144, R40 ;  /* 0x000000905c28723c */ /* 0x040ff60000081028 */
[----:B------:R-:W-:Y:S04]  /*53b80*/  @!UPT UIADD3 URZ, URZ, URZ, URZ ;  /* 0x0000003f3f3ff290 */ /* 0x000fe8000fffe03f */
[----:B------:R-:W-:Y:S04]  /*53b90*/  STL.64 [R1+0x680], R12 ;  /* 0x0006800c01007387 */ /* 0x000fe80000100a00 */
[----:B------:R1:W-:Y:S01]  /*53ba0*/  STL.64 [R1+0x688], R14 ;  /* 0x0006880e01007387 */ /* 0x0003e20000100a00 */
[C---:B------:R-:W-:Y:S03]  /*53bb0*/  HMMA.1688.F32.TF32 R88, R92.reuse, R128, R88 ;  /* 0x000000805c58723c */ /* 0x040fe60000081058 */
[----:B-1----:R-:W2:Y:S04]  /*53bc0*/  LDL.LU.64 R14, [R1+0x4b08] ;  /* 0x004b0800010e7983 */ /* 0x002ea80000300a00 */
[----:B------:R-:W-:Y:S04]  /*53bd0*/  STL.64 [R1+0x690], R36 ;  /* 0x0006902401007387 */ /* 0x000fe80000100a00 */
[----:B------:R1:W-:Y:S04]  /*53be0*/  STL.64 [R1+0x698], R38 ;  /* 0x0006982601007387 */ /* 0x0003e80000100a00 */
[----:B-1----:R-:W3:Y:S04]  /*53bf0*/  LDL.LU.64 R38, [R1+0x4b00] ;  /* 0x004b000001267983 */ /* 0x002ee80000300a00 */
[----:B------:R-:W-:Y:S04]  /*53c00*/  STL.64 [R1+0x6a0], R40 ;  /* 0x0006a02801007387 */ /* 0x000fe80000100a00 */
[----:B------:R1:W-:Y:S04]  /*53c10*/  STL.64 [R1+0x6a8], R42 ;  /* 0x0006a82a01007387 */ /* 0x0003e80000100a00 */
[----:B-1----:R-:W4:Y:S04]  /*53c20*/  LDL.LU.64 R42, [R1+0x4af8] ;  /* 0x004af800012a7983 */ /* 0x002f280000300a00 */
        /* <DEDUP_REMOVED lines=8> */
[----:B------:R-:W-:Y:S04]  /*53cb0*/  STL.64 [R1+0x6e0], R240 ;  /* 0x0006e0f001007387 */ /* 0x000fe80000100a00 */
[----:B------:R1:W-:Y:S04]  /*53cc0*/  STL.64 [R1+0x6e8], R242 ;  /* 0x0006e8f201007387 */ /* 0x0003e80000100a00 */
[----:B-1----:R-:W2:Y:S04]  /*53cd0*/  LDL.LU.64 R242, [R1+0x4ad0] ;  /* 0x004ad00001f27983 */ /* 0x002ea80000300a00 */
[----:B------:R-:W2:Y:S04]  /*53ce0*/  LDL.LU.64 R240, [R1+0x4ac8] ;  /* 0x004ac80001f07983 */ /* 0x000ea80000300a00 */
[----:B------:R-:W-:Y:S04]  /*53cf0*/  STL.64 [R1+0x710], R88 ;  /* 0x0007105801007387 */ /* 0x000fe80000100a00 */
[----:B------:R1:W-:Y:S04]  /*53d00*/  STL.64 [R1+0x718], R90 ;  /* 0x0007185a01007387 */ /* 0x0003e80000100a00 */
[----:B------:R-:W-:Y:S04]  /*53d10*/  STL.64 [R1+0x720], R84 ;  /* 0x0007205401007387 */ /* 0x000fe80000100a00 */
[----:B------:R1:W-:Y:S02]  /*53d20*/  STL.64 [R1+0x728], R86 ;  /* 0x0007285601007387 */ /* 0x0003e40000100a00 */
[C---:B-1----:R-:W-:Y:S02]  /*53d30*/  HMMA.1688.F32.TF32 R88, R92.reuse, R116, R180 ;  /* 0x000000745c58723c */ /* 0x042fe400000810b4 */
[----:B------:R-:W-:Y:S04]  /*53d40*/  STL.64 [R1+0x750], R80 ;  /* 0x0007505001007387 */ /* 0x000fe80000100a00 */
[----:B------:R1:W-:Y:S02]  /*53d50*/  STL.64 [R1+0x758], R82 ;  /* 0x0007585201007387 */ /* 0x0003e40000100a00 */
[C---:B------:R-:W-:Y:S08]  /*53d60*/  HMMA.1688.F32.TF32 R84, R92.reuse, R112, R188 ;  /* 0x000000705c54723c */ /* 0x040ff000000810bc */
[C---:B-1----:R-:W-:Y:S07]  /*53d70*/  HMMA.1688.F32.TF32 R80, R92.reuse, R108, R208 ;  /* 0x0000006c5c50723c */ /* 0x042fee00000810d0 */
        /* <DEDUP_REMOVED lines=16> */
[----:B------:R-:W-:Y:S08]  /*53e80*/  HMMA.1688.F32.TF32 R84, R92, R44, R228 ;  /* 0x0000002c5c54723c */ /* 0x000ff000000810e4 */
[C---:B-1----:R-:W-:Y:S08]  /*53e90*/  HMMA.1688.F32.TF32 R80, R96.reuse, R160, R32 ;  /* 0x000000a06050723c */ /* 0x042ff00000081020 */
[C---:B------:R-:W-:Y:S01]  /*53ea0*/  HMMA.1688.F32.TF32 R32, R96.reuse, R156, R244 ;  /* 0x0000009c6020723c */ /* 0x040fe200000810f4 */
[----:B------:R-:W-:Y:S04]  /*53eb0*/  STL.64 [R1+0x7d0], R88 ;  /* 0x0007d05801007387 */ /* 0x000fe80000100a00 */
[----:B------:R-:W-:Y:S04]  /*53ec0*/  STL.64 [R1+0x7d8], R90 ;  /* 0x0007d85a01007387 */ /* 0x000fe80000100a00 */
        /* <DEDUP_REMOVED lines=8> */
[C---:B-1----:R-:W-:Y:S08]  /*53f50*/  HMMA.1688.F32.TF32 R32, R96.reuse, R152, R232 ;  /* 0x000000986020723c */ /* 0x042ff000000810e8 */
[C---:B------:R-:W-:Y:S01]  /*53f60*/  HMMA.1688.F32.TF32 R28, R96.reuse, R148, R28 ;  /* 0x00000094601c723c */ /* 0x040fe2000008101c */
[----:B------:R-:W-:Y:S04]  /*53f70*/  STL.64 [R1+0xb0], R84 ;  /* 0x0000b05401007387 */ /* 0x000fe80000100a00 */
[----:B------:R-:W-:Y:S04]  /*53f80*/  STL.64 [R1+0xb8], R86 ;  /* 0x0000b85601007387 */ /* 0x000fe80000100a00 */
[----:B------:R-:W-:Y:S04]  /*53f90*/  STL.64 [R1+0xa0], R80 ;  /* 0x0000a05001007387 */ /* 0x000fe80000100a00 */
[----:B------:R1:W-:Y:S04]  /*53fa0*/  STL.64 [R1+0xa8], R82 ;  /* 0x0000a85201007387 */ /* 0x0003e80000100a00 */
[----:B------:R-:W-:Y:S04]  /*53fb0*/  STL.64 [R1+0x90], R32 ;  /* 0x0000902001007387 */ /* 0x000fe80000100a00 */
[----:B------:R3:W-:Y:S01]  /*53fc0*/  STL.64 [R1+0x98], R34 ;  /* 0x0000982201007387 */ /* 0x0007e20000100a00 */
[C---:B-1----:R-:W-:Y:S03]  /*53fd0*/  HMMA.1688.F32.TF32 R80, R96.reuse, R144, R248 ;  /* 0x000000906050723c */ /* 0x042fe600000810f8 */
[----:B------:R-:W-:Y:S04]  /*53fe0*/  STL.64 [R1+0x80], R28 ;  /* 0x0000801c01007387 */ /* 0x000fe80000100a00 */
[----:B------:R1:W-:Y:S01]  /*53ff0*/  STL.64 [R1+0x88], R30 ;  /* 0x0000881e01007387 */ /* 0x0003e20000100a00 */
[C---:B---3--:R-:W-:Y:S08]  /*54000*/  HMMA.1688.F32.TF32 R32, R96.reuse, R140, R204 ;  /* 0x0000008c6020723c */ /* 0x048ff000000810cc */
[C---:B-1----:R-:W-:Y:S07]  /*54010*/  HMMA.1688.F32.TF32 R28, R96.reuse, R136, R220 ;  /* 0x00000088601c723c */ /* 0x042fee00000810dc */
        /* <DEDUP_REMOVED lines=8> */
[----:B-1----:R-:W-:Y:S07]  /*540a0*/  HMMA.1688.F32.TF32 R28, R96, R124, R172 ;  /* 0x0000007c601c723c */ /* 0x002fee00000810ac */
[----:B------:R-:W-:Y:S04]  /*540b0*/  STL.64 [R1+0x40], R80 ;  /* 0x0000405001007387 */ /* 0x000fe80000100a00 */
[----:B------:R-:W-:Y:S11]  /*540c0*/  STL.64 [R1+0x48], R82 ;  /* 0x0000485201007387 */ /* 0x000ff60000100a00 */
[----:B------:R-:W-:Y:S01]  /*540d0*/  @!UPT UIADD3 URZ, URZ, URZ, URZ ;  /* 0x0000003f3f3ff290 */ /* 0x000fe2000fffe03f */
[----:B------:R-:W-:Y:S01]  /*540e0*/  STL.64 [R1+0x20], R28 ;  /* 0x0000201c01007387 */ /* 0x000fe20000100a00 */
[----:B------:R-:W-:-:S03]  /*540f0*/  MOV R60, R31 ;  /* 0x0000001f003c7202 */ /* 0x000fc60000000f00 */
[----:B------:R-:W-:Y:S04]  /*54100*/  STL.64 [R1+0x30], R32 ;  /* 0x0000302001007387 */ /* 0x000fe80000100a00 */
[----:B------:R-:W-:Y:S04]  /*54110*/  STL.64 [R1+0x38], R34 ;  /* 0x0000382201007387 */ /* 0x000fe80000100a00 */
[----:B------:R1:W-:Y:S02]  /*54120*/  STL [R1+0x28], R30 ;  /* 0x0000281e01007387 */ /* 0x0003e40000100800 */
[C---:B-1----:R-:W-:Y:S02]  /*54130*/  HMMA.1688.F32.TF32 R28, R96.reuse, R120, R196 ;  /* 0x00000078601c723c */ /* 0x042fe400000810c4 */
[----:B------:R-:W3:Y:S11]  /*54140*/  LDL.LU R196, [R1+0x860] ;  /* 0x0008600001c47983 */ /* 0x000ef60000300800 */
[----:B------:R-:W-:Y:S10]  /*54150*/  @!UPT UIADD3 URZ, URZ, URZ, URZ ;  /* 0x0000003f3f3ff290 */ /* 0x000ff4000fffe03f */
        /* <DEDUP_REMOVED lines=69> */
[----:B------:R-:W-:Y:S01]  /*545b0*/  HMMA.1688.F32.TF32 R32, R96, R56, R32 ;  /* 0x000000386020723c */ /* 0x000fe20000081020 */
[----:B------:R-:W-:Y:S01]  /*545c0*/  IMAD.MOV.U32 R64, RZ, RZ, R80 ;  /* 0x000000ffff407224 */ /* 0x000fe200078e0050 */
[----:B------:R-:W-:Y:S01]  /*545d0*/  MOV R65, R82 ;  /* 0x0000005200417202 */ /* 0x000fe20000000f00 */
[----:B------:R-:W-:Y:S01]  /*545e0*/  IMAD.MOV.U32 R61, RZ, RZ, R81 ;  /* 0x000000ffff3d7224 */ /* 0x000fe200078e0051 */
[----:B------:R-:W-:Y:S01]  /*545f0*/  STL.64 [R1+0x47a8], R250 ;  /* 0x0047a8fa01007387 */ /* 0x000fe20000100a00 */
[----:B------:R-:W-:-:S03]  /*54600*/  IMAD.MOV.U32 R68, RZ, RZ, R83 ;  /* 0x000000ffff447224 */ /* 0x000fc600078e0053 */
[----:B------:R-:W-:Y:S01]  /*54610*/  STL.64 [R1+0x47a0], R248 ;  /* 0x0047a0f801007387 */ /* 0x000fe20000100a00 */
[C---:B------:R-:W-:Y:S03]  /*54620*/  HMMA.1688.F32.TF32 R80, R96.reuse, R52, R212 ;  /* 0x000000346050723c */ /* 0x040fe600000810d4 */
[----:B------:R-:W-:Y:S04]  /*54630*/  STL.64 [R1+0x47b8], R246 ;  /* 0x0047b8f601007387 */ /* 0x000fe80000100a00 */
[----:B------:R-:W-:Y:S01]  /*54640*/  STL.64 [R1+0x47b0], R244 ;  /* 0x0047b0f401007387 */ /* 0x000fe20000100a00 */
[C---:B------:R-:W-:Y:S03]  /*54650*/  HMMA.1688.F32.TF32 R84, R96.reuse, R48, R228 ;  /* 0x000000306054723c */ /* 0x040fe600000810e4 */
[----:B------:R-:W-:Y:S04]  /*54660*/  STL.64 [R1+0x47c8], R30 ;  /* 0x0047c81e01007387 */ /* 0x000fe80000100a00 */
[----:B------:R1:W-:Y:S04]  /*54670*/  STL.64 [R1+0x47c0], R28 ;  /* 0x0047c01c01007387 */ /* 0x0003e80000100a00 */
[----:B------:R-:W-:Y:S01]  /*54680*/  STL.64 [R1+0x47d8], R34 ;  /* 0x0047d82201007387 */ /* 0x000fe20000100a00 */
[----:B------:R-:W-:Y:S03]  /*54690*/  HMMA.1688.F32.TF32 R96, R96, R44, R200 ;  /* 0x0000002c6060723c */ /* 0x000fe600000810c8 */
[----:B------:R2:W-:Y:S05]  /*546a0*/  STL.64 [R1+0x47d0], R32 ;  /* 0x0047d02001007387 */ /* 0x0005ea0000100a00 */
[C---:B-1----:R-:W-:Y:S08]  /*546b0*/  HMMA.1688.F32.TF32 R28, R100.reuse, R156, R232 ;  /* 0x0000009c641c723c */ /* 0x042ff000000810e8 */
[C---:B--2---:R-:W-:Y:S01]  /*546c0*/  HMMA.1688.F32.TF32 R32, R100.reuse, R160, R216 ;  /* 0x000000a06420723c */ /* 0x044fe200000810d8 */
[----:B------:R-:W-:Y:S04]  /*546d0*/  STL.64 [R1+0x47e8], R82 ;  /* 0x0047e85201007387 */ /* 0x000fe80000100a00 */
[----:B------:R1:W-:Y:S04]  /*546e0*/  STL.64 [R1+0x47e0], R80 ;  /* 0x0047e05001007387 */ /* 0x0003e80000100a00 */
[----:B------:R-:W-:Y:S04]  /*546f0*/  STL.64 [R1+0x47f8], R86 ;  /* 0x0047f85601007387 */ /* 0x000fe80000100a00 */
[----:B------:R-:W-:Y:S04]  /*54700*/  STL.64 [R1+0x47f0], R84 ;  /* 0x0047f05401007387 */ /* 0x000fe80000100a00 */
[----:B------:R-:W-:Y:S01]  /*54710*/  STL.64 [R1+0x4808], R98 ;  /* 0x0048086201007387 */ /* 0x000fe20000100a00 */
[C---:B-1----:R-:W-:Y:S03]  /*54720*/  HMMA.1688.F32.TF32 R80, R100.reuse, R168, R204 ;  /* 0x000000a86450723c */ /* 0x042fe600000810cc */
[----:B------:R-:W-:Y:S04]  /*54730*/  STL.64 [R1+0x4800], R96 ;  /* 0x0048006001007387 */ /* 0x000fe80000100a00 */
[----:B------:R-:W2:Y:S04]  /*54740*/  LDL R69, [R1+0x16e4] ;  /* 0x0016e40001457983 */ /* 0x000ea80000100800 */
        /* <DEDUP_REMOVED lines=20> */
[----:B------:R-:W-:Y:S04]  /*54890*/  STL.64 [R1+0x860], R28 ;  /* 0x0008601c01007387 */ /* 0x000fe80000100a00 */
[----:B------:R1:W-:Y:S04]  /*548a0*/  STL.64 [R1+0x868], R30 ;  /* 0x0008681e01007387 */ /* 0x0003e80000100a00 */
        /* <DEDUP_REMOVED lines=43> */
[----:B------:R-:W1:Y:S04]  /*54b60*/  LDL.LU R248, [R1+0x870] ;  /* 0x0008700001f87983 */ /* 0x000e680000300800 */
[----:B------:R-:W1:Y:S04]  /*54b70*/  LDL.LU R249, [R1+0x874] ;  /* 0x0008740001f97983 */ /* 0x000e680000300800 */
[----:B------:R-:W1:Y:S04]  /*54b80*/  LDL.LU R250, [R1+0x878] ;  /* 0x0008780001fa7983 */ /* 0x000e680000300800 */
[----:B------:R-:W1:Y:S04]  /*54b90*/  LDL.LU R251, [R1+0x87c] ;  /* 0x00087c0001fb7983 */ /* 0x000e680000300800 */
        /* <DEDUP_REMOVED lines=32> */
[C---:B-1----:R-:W-:Y:S08]  /*54da0*/  HMMA.1688.F32.TF32 R28, R100.reuse, R136, R248 ;  /* 0x00000088641c723c */ /* 0x042ff000000810f8 */
[C---:B--2---:R-:W-:Y:S08]  /*54db0*/  HMMA.1688.F32.TF32 R80, R100.reuse, R132, R92 ;  /* 0x000000846450723c */ /* 0x044ff0000008105c */
[C---:B---3--:R-:W-:Y:S07]  /*54dc0*/  HMMA.1688.F32.TF32 R32, R100.reuse, R128, R88 ;  /* 0x000000806420723c */ /* 0x048fee0000081058 */
        /* <DEDUP_REMOVED lines=11> */
[C---:B----4-:R-:W-:Y:S06]  /*54e80*/  HMMA.1688.F32.TF32 R28, R100.reuse, R112, R224 ;  /* 0x00000070641c723c */ /* 0x050fec00000810e0 */
        /* <DEDUP_REMOVED lines=8> */
[----:B-1----:R-:W-:Y:S07]  /*54f10*/  HMMA.1688.F32.TF32 R28, R100, R56, R212 ;  /* 0x00000038641c723c */ /* 0x002fee00000810d4 */
[----:B------:R-:W-:Y:S04]  /*54f20*/  STL.64 [R1+0x8e0], R80 ;  /* 0x0008e05001007387 */ /* 0x000fe80000100a00 */
[----:B------:R1:W-:Y:S04]  /*54f30*/  STL.64 [R1+0x8e8], R82 ;  /* 0x0008e85201007387 */ /* 0x0003e80000100a00 */
[----:B------:R-:W-:Y:S01]  /*54f40*/  STL.64 [R1+0x8f0], R32 ;  /* 0x0008f02001007387 */ /* 0x000fe20000100a00 */
[----:B------:R-:W-:Y:S03]  /*54f50*/  HMMA.1688.F32.TF32 R88, R76, R160, R232 ;  /* 0x000000a04c58723c */ /* 0x000fe600000810e8 */
[----:B------:R2:W-:Y:S05]  /*54f60*/  STL.64 [R1+0x8f8], R34 ;  /* 0x0008f82201007387 */ /* 0x0005ea0000100a00 */
[C---:B-1----:R-:W-:Y:S01]  /*54f70*/  HMMA.1688.F32.TF32 R80, R100.reuse, R52, R228 ;  /* 0x000000346450723c */ /* 0x042fe200000810e4 */
[----:B------:R-:W-:Y:S07]  /*54f80*/  STL.64 [R1+0x900], R28 ;  /* 0x0009001c01007387 */ /* 0x000fee0000100a00 */
[C---:B--2---:R-:W-:Y:S01]  /*54f90*/  HMMA.1688.F32.TF32 R32, R100.reuse, R48, R200 ;  /* 0x000000306420723c */ /* 0x044fe200000810c8 */
[----:B------:R1:W-:Y:S07]  /*54fa0*/  STL.64 [R1+0x908], R30 ;  /* 0x0009081e01007387 */ /* 0x0003ee0000100a00 */
[----:B-1----:R-:W-:Y:S07]  /*54fb0*/  HMMA.1688.F32.TF32 R28, R100, R44, R216 ;  /* 0x0000002c641c723c */ /* 0x002fee00000810d8 */
[----:B------:R-:W-:Y:S04]  /*54fc0*/  STL.64 [R1+0x910], R80 ;  /* 0x0009105001007387 */ /* 0x000fe80000100a00 */
[----:B------:R-:W-:Y:S04]  /*54fd0*/  STL.64 [R1+0x918], R82 ;  /* 0x0009185201007387 */ /* 0x000fe80000100a00 */
[----:B------:R-:W-:Y:S01]  /*54fe0*/  STL.64 [R1+0x950], R32 ;  /* 0x0009502001007387 */ /* 0x000fe20000100a00 */
[----:B------:R-:W-:Y:S03]  /*54ff0*/  HMMA.1688.F32.TF32 R92, R76, R156, R204 ;  /* 0x0000009c4c5c723c */ /* 0x000fe600000810cc */
[----:B------:R-:W-:Y:S04]  /*55000*/  STL.64 [R1+0x958], R34 ;  /* 0x0009582201007387 */ /* 0x000fe80000100a00 */
[----:B------:R-:W-:Y:S04]  /*55010*/  STL.64 [R1+0x4730], R90 ;  /* 0x0047305a01007387 */ /* 0x000fe80000100a00 */
[----:B------:R-:W-:Y:S04]  /*55020*/  STL.64 [R1+0x940], R28 ;  /* 0x0009401c01007387 */ /* 0x000fe80000100a00 */
[----:B------:R1:W-:Y:S02]  /*55030*/  STL.64 [R1+0x948], R30 ;  /* 0x0009481e01007387 */ /* 0x0003e40000100a00 */
[----:B-1----:R-:W-:Y:S02]  /*55040*/  HMMA.1688.F32.TF32 R28, R72, R160, R240 ;  /* 0x000000a0481c723c */ /* 0x002fe400000810f0 */
[----:B------:R-:W-:Y:S04]  /*55050*/  STL.64 [R1+0x4728], R88 ;  /* 0x0047285801007387 */ /* 0x000fe80000100a00 */
[----:B------:R-:W-:Y:S02]  /*55060*/  STL.64 [R1+0x4740], R94 ;  /* 0x0047405e01007387 */ /* 0x000fe40000100a00 */
[C---:B------:R-:W-:Y:S02]  /*55070*/  HMMA.1688.F32.TF32 R100, R76.reuse, R168, R236 ;  /* 0x000000a84c64723c */ /* 0x040fe400000810ec */
[----:B------:R-:W-:Y:S04]  /*55080*/  LDS R241, [R252+0x23000] ;  /* 0x02300000fcf17984 */ /* 0x000fe80000000800 */
[----:B------:R-:W-:Y:S02]  /*55090*/  LDS R243, [R252+0x23800] ;  /* 0x02380000fcf37984 */ /* 0x000fe40000000800 */
[C---:B------:R-:W-:Y:S02]  /*550a0*/  HMMA.1688.F32.TF32 R172, R76.reuse, R164, R172 ;  /* 0x000000a44cac723c */ /* 0x040fe400000810ac */
[----:B------:R-:W-:Y:S04]  /*550b0*/  LDS R240, [R69+0x23000] ;  /* 0x0230000045f07984 */ /* 0x000fe80000000800 */
[----:B------:R-:W1:Y:S04]  /*550c0*/  LDS R242, [R69+0x23800] ;  /* 0x0238000045f27984 */ /* 0x000e680000000800 */
[----:B------:R-:W-:Y:S04]  /*550d0*/  STL.64 [R1+0x970], R28 ;  /* 0x0009701c01007387 */ /* 0x000fe80000100a00 */
[----:B------:R2:W-:Y:S01]  /*550e0*/  STL.64 [R1+0x978], R30 ;  /* 0x0009781e01007387 */ /* 0x0005e20000100a00 */
[----:B------:R-:W-:Y:S08]  /*550f0*/  HMMA.1688.F32.TF32 R176, R76, R152, R176 ;  /* 0x000000984cb0723c */ /* 0x000ff000000810b0 */
[----:B--2---:R-:W-:Y:S01]  /*55100*/  HMMA.1688.F32.TF32 R28, R72, R156, R220 ;  /* 0x0000009c481c723c */ /* 0x004fe200000810dc */
[----:B------:R-:W-:Y:S04]  /*55110*/  STL.64 [R1+0x4738], R92 ;  /* 0x0047385c01007387 */ /* 0x000fe80000100a00 */
[----:B------:R-:W-:Y:S11]  /*55120*/  STL.64 [R1+0x4750], R102 ;  /* 0x0047506601007387 */ /* 0x000ff60000100a00 */
[----:B------:R-:W-:Y:S07]  /*55130*/  @!UPT UIADD3 URZ, URZ, URZ, URZ ;  /* 0x0000003f3f3ff290 */ /* 0x000fee000fffe03f */
[----:B------:R2:W-:Y:S04]  /*55140*/  STL.64 [R1+0x960], R28 ;  /* 0x0009601c01007387 */ /* 0x0005e80000100a00 */
[----:B------:R3:W-:Y:S04]  /*55150*/  STL.64 [R1+0x968], R30 ;  /* 0x0009681e01007387 */ /* 0x0007e80000100a00 */
[----:B------:R-:W-:Y:S04]  /*55160*/  STL.64 [R1+0x4748], R100 ;  /* 0x0047486401007387 */ /* 0x000fe80000100a00 */
[----:B------:R-:W-:Y:S04]  /*55170*/  STL.64 [R1+0x4818], R174 ;  /* 0x004818ae01007387 */ /* 0x000fe80000100a00 */
[----:B------:R-:W-:Y:S04]  /*55180*/  STL.64 [R1+0x4810], R172 ;  /* 0x004810ac01007387 */ /* 0x000fe80000100a00 */
[----:B------:R-:W-:Y:S04]  /*55190*/  STL.64 [R1+0x4828], R178 ;  /* 0x004828b201007387 */ /* 0x000fe80000100a00 */
[----:B------:R-:W-:Y:S04]  /*551a0*/  STL.64 [R1+0x4820], R176 ;  /* 0x004820b001007387 */ /* 0x000fe80000100a00 */
        /* <DEDUP_REMOVED lines=8> */
[----:B------:R-:W3:Y:S04]  /*55230*/  LDL.LU R200, [R1+0x1310] ;  /* 0x0013100001c87983 */ /* 0x000ee80000300800 */
[----:B------:R-:W3:Y:S04]  /*55240*/  LDL.LU R201, [R1+0x1314] ;  /* 0x0013140001c97983 */ /* 0x000ee80000300800 */
        /* <DEDUP_REMOVED lines=29> */
[C---:B----4-:R-:W-:Y:S08]  /*55420*/  HMMA.1688.F32.TF32 R188, R76.reuse, R140, R228 ;  /* 0x0000008c4cbc723c */ /* 0x050ff000000810e4 */
[C---:B--2---:R-:W-:Y:S08]  /*55430*/  HMMA.1688.F32.TF32 R184, R76.reuse, R144, R212 ;  /* 0x000000904cb8723c */ /* 0x044ff000000810d4 */
[C---:B---3--:R-:W-:Y:S08]  /*55440*/  HMMA.1688.F32.TF32 R192, R76.reuse, R136, R200 ;  /* 0x000000884cc0723c */ /* 0x048ff000000810c8 */
[C---:B------:R-:W-:Y:S08]  /*55450*/  HMMA.1688.F32.TF32 R204, R76.reuse, R124, R204 ;  /* 0x0000007c4ccc723c */ /* 0x040ff000000810cc */
[C---:B------:R-:W-:Y:S01]  /*55460*/  HMMA.1688.F32.TF32 R196, R76.reuse, R132, R196 ;  /* 0x000000844cc4723c */ /* 0x040fe200000810c4 */
[----:B------:R-:W-:Y:S07]  /*55470*/  STL.64 [R1+0x4848], R186 ;  /* 0x004848ba01007387 */ /* 0x000fee0000100a00 */
[C---:B------:R-:W-:Y:S01]  /*55480*/  HMMA.1688.F32.TF32 R200, R76.reuse, R128, R216 ;  /* 0x000000804cc8723c */ /* 0x040fe200000810d8 */
[----:B------:R-:W-:Y:S07]  /*55490*/  STL.64 [R1+0x4840], R184 ;  /* 0x004840b801007387 */ /* 0x000fee0000100a00 */
[C---:B------:R-:W-:Y:S01]  /*554a0*/  HMMA.1688.F32.TF32 R208, R76.reuse, R120, R232 ;  /* 0x000000784cd0723c */ /* 0x040fe200000810e8 */
[----:B------:R-:W-:Y:S04]  /*554b0*/  STL.64 [R1+0x4858], R190 ;  /* 0x004858be01007387 */ /* 0x000fe80000100a00 */
[----:B------:R-:W-:Y:S03]  /*554c0*/  STL.64 [R1+0x4850], R188 ;  /* 0x004850bc01007387 */ /* 0x000fe60000100a00 */
[C---:B------:R-:W-:Y:S01]  /*554d0*/  HMMA.1688.F32.TF32 R212, R76.reuse, R116, R220 ;  /* 0x000000744cd4723c */ /* 0x040fe200000810dc */
[----:B------:R-:W-:Y:S04]  /*554e0*/  STL.64 [R1+0x4868], R194 ;  /* 0x004868c201007387 */ /* 0x000fe80000100a00 */
[----:B------:R-:W-:Y:S04]  /*554f0*/  STL.64 [R1+0x4860], R192 ;  /* 0x004860c001007387 */ /* 0x000fe80000100a00 */
[----:B------:R-:W2:Y:S04]  /*55500*/  LDL.LU R252, [R1+0x4ac0] ;  /* 0x004ac00001fc7983 */ /* 0x000ea80000300800 */
        /* <DEDUP_REMOVED lines=26> */
[C---:B------:R-:W-:Y:S03]  /*556b0*/  HMMA.1688.F32.TF32 R216, R76.reuse, R112, R236 ;  /* 0x000000704cd8723c */ /* 0x040fe600000810ec */
        /* <DEDUP_REMOVED lines=20> */
[----:B------:R-:W-:Y:S04]  /*55800*/  STL.64 [R1+0x48c8], R218 ;  /* 0x0048c8da01007387 */ /* 0x000fe80000100a00 */
[----:B------:R-:W-:Y:S01]  /*55810*/  STL.64 [R1+0x48c0], R216 ;  /* 0x0048c0d801007387 */ /* 0x000fe20000100a00 */
[C---:B---3--:R-:W-:Y:S08]  /*55820*/  HMMA.1688.F32.TF32 R224, R76.reuse, R104, R224 ;  /* 0x000000684ce0723c */ /* 0x048ff000000810e0 */
[C---:B----4-:R-:W-:Y:S11]  /*55830*/  HMMA.1688.F32.TF32 R220, R76.reuse, R108, R220 ;  /* 0x0000006c4cdc723c */ /* 0x050ff600000810dc */
[----:B------:R-:W-:Y:S11]  /*55840*/  @!UPT UIADD3 URZ, URZ, URZ, URZ ;  /* 0x0000003f3f3ff290 */ /* 0x000ff6000fffe03f */
[----:B------:R-:W-:Y:S01]  /*55850*/  @!UPT UIADD3 URZ, URZ, URZ, URZ ;  /* 0x0000003f3f3ff290 */ /* 0x000fe2000fffe03f */
[----:B------:R-:W-:Y:S04]  /*55860*/  STL.64 [R1+0x48d8], R222 ;  /* 0x0048d8de01007387 */ /* 0x000fe80000100a00 */
[----:B------:R-:W-:Y:S04]  /*55870*/  STL.64 [R1+0x48d0], R220 ;  /* 0x0048d0dc01007387 */ /* 0x000fe80000100a00 */
[----:B------:R-:W-:Y:S04]  /*55880*/  STL.64 [R1+0x48f8], R226 ;  /* 0x0048f8e201007387 */ /* 0x000fe80000100a00 */
[----:B------:R-:W-:Y:S04]  /*55890*/  STL.64 [R1+0x48f0], R224 ;  /* 0x0048f0e001007387 */ /* 0x000fe80000100a00 */
[----:B------:R-:W3:Y:S04]  /*558a0*/  LDL.LU R28, [R1+0xaa0] ;  /* 0x000aa000011c7983 */ /* 0x000ee80000300800 */
[----:B------:R-:W3:Y:S04]  /*558b0*/  LDL.LU R29, [R1+0xaa4] ;  /* 0x000aa400011d7983 */ /* 0x000ee80000300800 */
[----:B------:R-:W3:Y:S04]  /*558c0*/  LDL.LU R30, [R1+0xaa8] ;  /* 0x000aa800011e7983 */ /* 0x000ee80000300800 */
[----:B------:R-:W3:Y:S01]  /*558d0*/  LDL.LU R31, [R1+0xaac] ;  /* 0x000aac00011f7983 */ /* 0x000ee20000300800 */
[C---:B--2---:R-:W-:Y:S08]  /*558e0*/  HMMA.1688.F32.TF32 R228, R76.reuse, R56, R228 ;  /* 0x000000384ce4723c */ /* 0x044ff000000810e4 */
[C---:B------:R-:W-:Y:S08]  /*558f0*/  HMMA.1688.F32.TF32 R232, R76.reuse, R52, R232 ;  /* 0x000000344ce8723c */ /* 0x040ff000000810e8 */
[C---:B------:R-:W-:Y:S07]  /*55900*/  HMMA.1688.F32.TF32 R236, R76.reuse, R48, R236 ;  /* 0x000000304cec723c */ /* 0x040fee00000810ec */
[----:B------:R-:W-:Y:S04]  /*55910*/  STL.64 [R1+0x4908], R230 ;  /* 0x004908e601007387 */ /* 0x000fe80000100a00 */
[----:B------:R-:W-:Y:S01]  /*55920*/  STL.64 [R1+0x4900], R228 ;  /* 0x004900e401007387 */ /* 0x000fe20000100a00 */
[----:B------:R-:W-:Y:S03]  /*55930*/  HMMA.1688.F32.TF32 R76, R76, R44, R244 ;  /* 0x0000002c4c4c723c */ /* 0x000fe600000810f4 */
[----:B------:R-:W-:Y:S04]  /*55940*/  STL.64 [R1+0x4918], R234 ;  /* 0x004918ea01007387 */ /* 0x000fe80000100a00 */
[----:B------:R-:W-:Y:S04]  /*55950*/  STL.64 [R1+0x4910], R232 ;  /* 0x004910e801007387 */ /* 0x000fe80000100a00 */
[----:B------:R-:W-:Y:S04]  /*55960*/  STL.64 [R1+0x4928], R238 ;  /* 0x004928ee01007387 */ /* 0x000fe80000100a00 */
[----:B------:R-:W-:Y:S04]  /*55970*/  STL.64 [R1+0x4920], R236 ;  /* 0x004920ec01007387 */ /* 0x000fe80000100a00 */
[----:B------:R-:W2:Y:S04]  /*55980*/  LDL.LU R244, [R1+0xa90] ;  /* 0x000a900001f47983 */ /* 0x000ea80000300800 */
[----:B------:R-:W2:Y:S04]  /*55990*/  LDL.LU R245, [R1+0xa94] ;  /* 0x000a940001f57983 */ /* 0x000ea80000300800 */
[----:B------:R-:W2:Y:S04]  /*559a0*/  LDL.LU R246, [R1+0xa98] ;  /* 0x000a980001f67983 */ /* 0x000ea80000300800 */
[----:B------:R-:W2:Y:S01]  /*559b0*/  LDL.LU R247, [R1+0xa9c] ;  /* 0x000a9c0001f77983 */ /* 0x000ea20000300800 */
[C---:B------:R-:W-:Y:S08]  /*559c0*/  HMMA.1688.F32.TF32 R80, R72.reuse, R168, R80 ;  /* 0x000000a84850723c */ /* 0x040ff00000081050 */
[----:B------:R-:W-:Y:S11]  /*559d0*/  HMMA.1688.F32.TF32 R32, R72, R164, R32 ;  /* 0x000000a44820723c */ /* 0x000ff60000081020 */
[----:B------:R-:W-:Y:S04]  /*559e0*/  @!UPT UIADD3 URZ, URZ, URZ, URZ ;  /* 0x0000003f3f3ff290 */ /* 0x000fe8000fffe03f */
[----:B------:R-:W-:Y:S04]  /*559f0*/  STL.64 [R1+0x930], R80 ;  /* 0x0009305001007387 */ /* 0x000fe80000100a00 */
[----:B------:R-:W-:Y:S04]  /*55a00*/  STL.64 [R1+0x938], R82 ;  /* 0x0009385201007387 */ /* 0x000fe80000100a00 */
[----:B------:R4:W-:Y:S01]  /*55a10*/  STL.64 [R1+0x920], R32 ;  /* 0x0009202001007387 */ /* 0x0009e20000100a00 */
[----:B------:R-:W-:Y:S01]  /*55a20*/  IMAD.MOV.U32 R37, RZ, RZ, R34 ;  /* 0x000000ffff257224 */ /* 0x000fe200078e0022 */
[----:B------:R-:W-:-:S02]  /*55a30*/  MOV R36, R35 ;  /* 0x0000002300247202 */ /* 0x000fc40000000f00 */
[----:B----4-:R-:W-:Y:S01]  /*55a40*/  HMMA.1688.F32.TF32 R32, R72, R152, R248 ;  /* 0x000000984820723c */ /* 0x010fe200000810f8 */
[----:B------:R-:W4:Y:S04]  /*55a50*/  LDL.LU R248, [R1+0xa80] ;  /* 0x000a800001f87983 */ /* 0x000f280000300800 */
[----:B------:R-:W4:Y:S04]  /*55a60*/  LDL.LU R249, [R1+0xa84] ;  /* 0x000a840001f97983 */ /* 0x000f280000300800 */
[----:B------:R-:W4:Y:S04]  /*55a70*/  LDL.LU R250, [R1+0xa88] ;  /* 0x000a880001fa7983 */ /* 0x000f280000300800 */
[----:B------:R-:W4:Y:S11]  /*55a80*/  LDL.LU R251, [R1+0xa8c] ;  /* 0x000a8c0001fb7983 */ /* 0x000f360000300800 */
[----:B------:R-:W-:Y:S01]  /*55a90*/  IMAD.MOV.U32 R164, RZ, RZ, R35 ;  /* 0x000000ffffa47224 */ /* 0x000fe200078e0023 */
[----:B------:R-:W-:Y:S01]  /*55aa0*/  MOV R165, R34 ;  /* 0x0000002200a57202 */ /* 0x000fe20000000f00 */
[----:B------:R-:W-:-:S02]  /*55ab0*/  IMAD.MOV.U32 R168, RZ, RZ, R33 ;  /* 0x000000ffffa87224 */ /* 0x000fc400078e0021 */
[----:B------:R-:W-:Y:S01]  /*55ac0*/  IMAD.MOV.U32 R169, RZ, RZ, R32 ;  /* 0x000000ffffa97224 */ /* 0x000fe200078e0020 */
[----:B------:R-:W-:Y:S04]  /*55ad0*/  STL [R1+0x4684], R164 ;  /* 0x004684a401007387 */ /* 0x000fe80000100800 */
[----:B------:R-:W-:Y:S04]  /*55ae0*/  STL [R1+0x4680], R165 ;  /* 0x004680a501007387 */ /* 0x000fe80000100800 */
[----:B------:R-:W-:Y:S04]  /*55af0*/  STL [R1+0x467c], R168 ;  /* 0x00467ca801007387 */ /* 0x000fe80000100800 */
[----:B------:R-:W-:Y:S01]  /*55b00*/  STL [R1+0x4678], R169 ;  /* 0x004678a901007387 */ /* 0x000fe20000100800 */
[C---:B---3--:R-:W-:Y:S11]  /*55b10*/  HMMA.1688.F32.TF32 R28, R72.reuse, R148, R28 ;  /* 0x00000094481c723c */ /* 0x048ff6000008101c */
[----:B------:R-:W-:Y:S11]  /*55b20*/  @!UPT UIADD3 URZ, URZ, URZ, URZ ;  /* 0x0000003f3f3ff290 */ /* 0x000ff6000fffe03f */
[----:B------:R-:W-:Y:S02]  /*55b30*/  @!UPT UIADD3 URZ, URZ, URZ, URZ ;  /* 0x0000003f3f3ff290 */ /* 0x000fe4000fffe03f */
[----:B------:R-:W-:Y:S01]  /*55b40*/  IMAD.MOV.U32 R161, RZ, RZ, R28 ;  /* 0x000000ffffa17224 */ /* 0x000fe200078e001c */
[----:B------:R-:W-:Y:S01]  /*55b50*/  MOV R160, R29 ;  /* 0x0000001d00a07202 */ /* 0x000fe20000000f00 */
[----:B------:R-:W3:Y:S01]  /*55b60*/  LDL.LU R28, [R1+0xa70] ;  /* 0x000a7000011c7983 */ /* 0x000ee20000300800 */
[----:B------:R-:W-:Y:S02]  /*55b70*/  IMAD.MOV.U32 R157, RZ, RZ, R30 ;  /* 0x000000ffff9d7224 */ /* 0x000fe400078e001e */
[----:B------:R-:W-:Y:S01]  /*55b80*/  IMAD.MOV.U32 R156, RZ, RZ, R31 ;  /* 0x000000ffff9c7224 */ /* 0x000fe200078e001f */
[----:B------:R-:W3:Y:S04]  /*55b90*/  LDL.LU R29, [R1+0xa74] ;  /* 0x000a7400011d7983 */ /* 0x000ee80000300800 */
[----:B------:R-:W3:Y:S04]  /*55ba0*/  LDL.LU R30, [R1+0xa78] ;  /* 0x000a7800011e7983 */ /* 0x000ee80000300800 */
[----:B------:R-:W3:Y:S04]  /*55bb0*/  LDL.LU R31, [R1+0xa7c] ;  /* 0x000a7c00011f7983 */ /* 0x000ee80000300800 */
[----:B------:R-:W-:Y:S04]  /*55bc0*/  STL [R1+0x4690], R156 ;  /* 0x0046909c01007387 */ /* 0x000fe80000100800 */
[----:B------:R-:W-:Y:S04]  /*55bd0*/  STL [R1+0x468c], R160 ;  /* 0x00468ca001007387 */ /* 0x000fe80000100800 */
[----:B------:R-:W-:Y:S04]  /*55be0*/  STL [R1+0x4688], R161 ;  /* 0x004688a101007387 */ /* 0x000fe80000100800 */
[----:B------:R1:W-:Y:S01]  /*55bf0*/  STL [R1+0x4674], R157 ;  /* 0x0046749d01007387 */ /* 0x0003e20000100800 */
[----:B--2---:R-:W-:Y:S03]  /*55c00*/  HMMA.1688.F32.TF32 R32, R72, R144, R244 ;  /* 0x000000904820723c */ /* 0x004fe600000810f4 */
[----:B------:R-:W2:Y:S04]  /*55c10*/  LDL.LU R244, [R1+0xa60] ;  /* 0x000a600001f47983 */ /* 0x000ea80000300800 */
[----:B------:R-:W2:Y:S04]  /*55c20*/  LDL.LU R245, [R1+0xa64] ;  /* 0x000a640001f57983 */ /* 0x000ea80000300800 */
[----:B------:R-:W2:Y:S04]  /*55c30*/  LDL.LU R246, [R1+0xa68] ;  /* 0x000a680001f67983 */ /* 0x000ea80000300800 */
[----:B------:R-:W2:Y:S09]  /*55c40*/  LDL.LU R247, [R1+0xa6c] ;  /* 0x000a6c0001f77983 */ /* 0x000eb20000300800 */
[----:B------:R-:W-:Y:S01]  /*55c50*/  MOV R144, R35 ;  /* 0x0000002300907202 */ /* 0x000fe20000000f00 */
[----:B------:R-:W-:Y:S01]  /*55c60*/  IMAD.MOV.U32 R145, RZ, RZ, R34 ;  /* 0x000000ffff917224 */ /* 0x000fe200078e0022 */
[----:B------:R-:W-:Y:S01]  /*55c70*/  MOV R149, R32 ;  /* 0x0000002000957202 */ /* 0x000fe20000000f00 */
[----:B------:R-:W-:-:S02]  /*55c80*/  IMAD.MOV.U32 R148, RZ, RZ, R33 ;  /* 0x000000ffff947224 */ /* 0x000fc400078e0021 */
[----:B------:R1:W-:Y:S04]  /*55c90*/  STL [R1+0x46a0], R144 ;  /* 0x0046a09001007387 */ /* 0x0003e80000100800 */
[----:B------:R1:W-:Y:S04]  /*55ca0*/  STL [R1+0x469c], R145 ;  /* 0x00469c9101007387 */ /* 0x0003e80000100800 */
[----:B------:R1:W-:Y:S04]  /*55cb0*/  STL [R1+0x4698], R148 ;  /* 0x0046989401007387 */ /* 0x0003e80000100800 */
[----:B------:R1:W-:Y:S01]  /*55cc0*/  STL [R1+0x4694], R149 ;  /* 0x0046949501007387 */ /* 0x0003e20000100800 */
[C---:B----4-:R-:W-:Y:S03]  /*55cd0*/  HMMA.1688.F32.TF32 R32, R72.reuse, R140, R248 ;  /* 0x0000008c4820723c */ /* 0x050fe600000810f8 */
[----:B------:R-:W4:Y:S04]  /*55ce0*/  LDL.LU R248, [R1+0xa50] ;  /* 0x000a500001f87983 */ /* 0x000f280000300800 */
[----:B------:R-:W4:Y:S04]  /*55cf0*/  LDL.LU R249, [R1+0xa54] ;  /* 0x000a540001f97983 */ /* 0x000f280000300800 */
[----:B------:R-:W4:Y:S01]  /*55d00*/  LDL.LU R250, [R1+0xa58] ;  /* 0x000a580001fa7983 */ /* 0x000f220000300800 */
[----:B------:R-:W-:Y:S11]  /*55d10*/  IMAD.MOV.U32 R251, RZ, RZ, R252 ;  /* 0x000000fffffb7224 */ /* 0x000ff600078e00fc */
[----:B------:R-:W-:Y:S01]  /*55d20*/  @!UPT UIADD3 URZ, URZ, URZ, URZ ;  /* 0x0000003f3f3ff290 */ /* 0x000fe2000fffe03f */
[----:B------:R-:W-:Y:S01]  /*55d30*/  IMAD.MOV.U32 R140, RZ, RZ, R35 ;  /* 0x000000ffff8c7224 */ /* 0x000fe200078e0023 */
[----:B------:R-:W-:Y:S01]  /*55d40*/  MOV R141, R34 ;  /* 0x00000022008d7202 */ /* 0x000fe20000000f00 */
[----:B------:R-:W-:Y:S02]  /*55d50*/  IMAD.MOV.U32 R152, RZ, RZ, R33 ;  /* 0x000000ffff987224 */ /* 0x000fe400078e0021 */
[----:B------:R-:W-:Y:S01]  /*55d60*/  IMAD.MOV.U32 R153, RZ, RZ, R32 ;  /* 0x000000ffff997224 */ /* 0x000fe200078e0020 */
[----:B------:R1:W-:Y:S04]  /*55d70*/  STL [R1+0x46b0], R140 ;  /* 0x0046b08c01007387 */ /* 0x0003e80000100800 */
[----:B------:R-:W-:Y:S04]  /*55d80*/  STL [R1+0x46ac], R141 ;  /* 0x0046ac8d01007387 */ /* 0x000fe80000100800 */
[----:B------:R-:W-:Y:S04]  /*55d90*/  STL [R1+0x46a8], R152 ;  /* 0x0046a89801007387 */ /* 0x000fe80000100800 */
[----:B------:R-:W-:Y:S04]  /*55da0*/  STL [R1+0x46a4], R153 ;  /* 0x0046a49901007387 */ /* 0x000fe80000100800 */
[----:B------:R-:W4:Y:S04]  /*55db0*/  LDL.LU R32, [R1+0xa40] ;  /* 0x000a400001207983 */ /* 0x000f280000300800 */
[----:B------:R-:W4:Y:S04]  /*55dc0*/  LDL.LU R33, [R1+0xa44] ;  /* 0x000a440001217983 */ /* 0x000f280000300800 */
[----:B------:R-:W4:Y:S04]  /*55dd0*/  LDL.LU R34, [R1+0xa48] ;  /* 0x000a480001227983 */ /* 0x000f280000300800 */
[----:B------:R-:W4:Y:S01]  /*55de0*/  LDL.LU R35, [R1+0xa4c] ;  /* 0x000a4c0001237983 */ /* 0x000f220000300800 */
[C---:B---3--:R-:W-:Y:S11]  /*55df0*/  HMMA.1688.F32.TF32 R28, R72.reuse, R136, R28 ;  /* 0x00000088481c723c */ /* 0x048ff6000008101c */
[----:B------:R-:W-:Y:S11]  /*55e00*/  @!UPT UIADD3 URZ, URZ, URZ, URZ ;  /* 0x0000003f3f3ff290 */ /* 0x000ff6000fffe03f */
[----:B------:R-:W-:Y:S02]  /*55e10*/  @!UPT UIADD3 URZ, URZ, URZ, URZ ;  /* 0x0000003f3f3ff290 */ /* 0x000fe4000fffe03f */
[----:B-1----:R-:W-:Y:S01]  /*55e20*/  MOV R157, R28 ;  /* 0x0000001c009d7202 */ /* 0x002fe20000000f00 */
[----:B------:R-:W-:Y:S01]  /*55e30*/  IMAD.MOV.U32 R252, RZ, RZ, R29 ;  /* 0x000000fffffc7224 */ /* 0x000fe200078e001d */
[----:B------:R-:W-:Y:S01]  /*55e40*/  MOV R136, R31 ;  /* 0x0000001f00887202 */ /* 0x000fe20000000f00 */
[----:B------:R-:W-:Y:S02]  /*55e50*/  IMAD.MOV.U32 R137, RZ, RZ, R30 ;  /* 0x000000ffff897224 */ /* 0x000fe400078e001e */
[----:B--2---:R-:W-:Y:S02]  /*55e60*/  HMMA.1688.F32.TF32 R28, R72, R132, R244 ;  /* 0x00000084481c723c */ /* 0x004fe400000810f4 */
[----:B------:R-:W-:Y:S04]  /*55e70*/  STL [R1+0x46c0], R136 ;  /* 0x0046c08801007387 */ /* 0x000fe80000100800 */
[----:B------:R-:W-:Y:S04]  /*55e80*/  STL [R1+0x46bc], R137 ;  /* 0x0046bc8901007387 */ /* 0x000fe80000100800 */
[----:B------:R-:W-:Y:S04]  /*55e90*/  STL [R1+0x46b8], R252 ;  /* 0x0046b8fc01007387 */ /* 0x000fe80000100800 */
[----:B------:R-:W-:Y:S10]  /*55ea0*/  STL [R1+0x46b4], R157 ;  /* 0x0046b49d01007387 */ /* 0x000ff40000100800 */
[----:B------:R-:W-:Y:S01]  /*55eb0*/  IMAD.MOV.U32 R25, RZ, RZ, R28 ;  /* 0x000000ffff197224 */ /* 0x000fe200078e001c */
[----:B------:R-:W-:Y:S01]  /*55ec0*/  MOV R21, R30 ;  /* 0x0000001e00157202 */ /* 0x000fe20000000f00 */
[----:B------:R-:W-:Y:S01]  /*55ed0*/  IMAD.MOV.U32 R24, RZ, RZ, R29 ;  /* 0x000000ffff187224 */ /* 0x000fe200078e001d */
[----:B------:R-:W2:Y:S01]  /*55ee0*/  LDL.LU R28, [R1+0xa30] ;  /* 0x000a3000011c7983 */ /* 0x000ea20000300800 */
[----:B------:R-:W-:-:S03]  /*55ef0*/  IMAD.MOV.U32 R20, RZ, RZ, R31 ;  /* 0x000000ffff147224 */ /* 0x000fc600078e001f */
[----:B------:R-:W2:Y:S04]  /*55f00*/  LDL.LU R29, [R1+0xa34] ;  /* 0x000a3400011d7983 */ /* 0x000ea80000300800 */
[----:B------:R-:W2:Y:S04]  /*55f10*/  LDL.LU R30, [R1+0xa38] ;  /* 0x000a3800011e7983 */ /* 0x000ea80000300800 */
[----:B------:R-:W2:Y:S04]  /*55f20*/  LDL.LU R31, [R1+0xa3c] ;  /* 0x000a3c00011f7983 */ /* 0x000ea80000300800 */
[----:B------:R-:W3:Y:S04]  /*55f30*/  LDL.LU R244, [R1+0xa20] ;  /* 0x000a200001f47983 */ /* 0x000ee80000300800 */
[----:B------:R-:W3:Y:S04]  /*55f40*/  LDL.LU R245, [R1+0xa24] ;  /* 0x000a240001f57983 */ /* 0x000ee80000300800 */
[----:B------:R-:W3:Y:S04]  /*55f50*/  LDL.LU R246, [R1+0xa28] ;  /* 0x000a280001f67983 */ /* 0x000ee80000300800 */
[----:B------:R-:W3:Y:S01]  /*55f60*/  LDL.LU R247, [R1+0xa2c] ;  /* 0x000a2c0001f77983 */ /* 0x000ee20000300800 */
[C---:B----4-:R-:W-:Y:S03]  /*55f70*/  HMMA.1688.F32.TF32 R80, R72.reuse, R128, R248 ;  /* 0x000000804850723c */ /* 0x050fe600000810f8 */
[----:B------:R-:W-:Y:S04]  /*55f80*/  STL [R1+0x46d0], R20 ;  /* 0x0046d01401007387 */ /* 0x000fe80000100800 */
[----:B------:R-:W-:Y:S04]  /*55f90*/  STL [R1+0x46cc], R21 ;  /* 0x0046cc1501007387 */ /* 0x000fe80000100800 */
[----:B------:R-:W-:Y:S04]  /*55fa0*/  STL [R1+0x46c8], R24 ;  /* 0x0046c81801007387 */ /* 0x000fe80000100800 */
[----:B------:R-:W-:Y:S04]  /*55fb0*/  STL [R1+0x46c4], R25 ;  /* 0x0046c41901007387 */ /* 0x000fe80000100800 */
[----:B------:R-:W4:Y:S04]  /*55fc0*/  LDL.LU R248, [R1+0xa10] ;  /* 0x000a100001f87983 */ /* 0x000f280000300800 */
[----:B------:R-:W4:Y:S04]  /*55fd0*/  LDL.LU R249, [R1+0xa14] ;  /* 0x000a140001f97983 */ /* 0x000f280000300800 */
[----:B------:R-:W4:Y:S04]  /*55fe0*/  LDL.LU R250, [R1+0xa18] ;  /* 0x000a180001fa7983 */ /* 0x000f280000300800 */
[----:B------:R-:W4:Y:S01]  /*55ff0*/  LDL.LU R251, [R1+0xa1c] ;  /* 0x000a1c0001fb7983 */ /* 0x000f220000300800 */
[----:B------:R-:W-:Y:S01]  /*56000*/  HMMA.1688.F32.TF32 R32, R72, R124, R32 ;  /* 0x0000007c4820723c */ /* 0x000fe20000081020 */
[----:B------:R-:W-:Y:S01]  /*56010*/  IMAD.MOV.U32 R128, RZ, RZ, R83 ;  /* 0x000000ffff807224 */ /* 0x000fe200078e0053 */
[----:B------:R-:W-:Y:S01]  /*56020*/  MOV R132, R81 ;  /* 0x0000005100847202 */ /* 0x000fe20000000f00 */
[----:B------:R-:W-:-:S02]  /*56030*/  IMAD.MOV.U32 R129, RZ, RZ, R82 ;  /* 0x000000ffff817224 */ /* 0x000fc400078e0052 */
[----:B------:R-:W-:Y:S01]  /*56040*/  IMAD.MOV.U32 R133, RZ, RZ, R80 ;  /* 0x000000ffff857224 */ /* 0x000fe200078e0050 */
[----:B------:R-:W-:Y:S04]  /*56050*/  STL [R1+0x46e0], R128 ;  /* 0x0046e08001007387 */ /* 0x000fe80000100800 */
[----:B------:R-:W-:Y:S04]  /*56060*/  STL [R1+0x46dc], R129 ;  /* 0x0046dc8101007387 */ /* 0x000fe80000100800 */
[----:B------:R-:W-:Y:S04]  /*56070*/  STL [R1+0x46d8], R132 ;  /* 0x0046d88401007387 */ /* 0x000fe80000100800 */
[----:B------:R-:W-:Y:S06]  /*56080*/  STL [R1+0x46d4], R133 ;  /* 0x0046d48501007387 */ /* 0x000fec0000100800 */
[----:B------:R-:W-:Y:S01]  /*56090*/  MOV R125, R35 ;  /* 0x00000023007d7202 */ /* 0x000fe20000000f00 */
[----:B------:R-:W-:Y:S01]  /*560a0*/  IMAD.MOV.U32 R169, RZ, RZ, R34 ;  /* 0x000000ffffa97224 */ /* 0x000fe200078e0022 */
[----:B------:R-:W-:Y:S01]  /*560b0*/  MOV R165, R32 ;  /* 0x0000002000a57202 */ /* 0x000fe20000000f00 */
[----:B------:R-:W-:-:S02]  /*560c0*/  IMAD.MOV.U32 R168, RZ, RZ, R33 ;  /* 0x000000ffffa87224 */ /* 0x000fc400078e0021 */
[----:B------:R-:W-:Y:S04]  /*560d0*/  STL [R1+0x46f0], R125 ;  /* 0x0046f07d01007387 */ /* 0x000fe80000100800 */
[----:B------:R-:W-:Y:S04]  /*560e0*/  STL [R1+0x46ec], R169 ;  /* 0x0046eca901007387 */ /* 0x000fe80000100800 */
        /* <DEDUP_REMOVED lines=9> */
[----:B---3--:R-:W-:Y:S03]  /*56180*/  HMMA.1688.F32.TF32 R28, R72, R116, R244 ;  /* 0x00000074481c723c */ /* 0x008fe600000810f4 */
[----:B------:R-:W-:Y:S04]  /*56190*/  STL [R1+0x4700], R164 ;  /* 0x004700a401007387 */ /* 0x000fe80000100800 */
[----:B------:R-:W-:Y:S04]  /*561a0*/  STL [R1+0x46fc], R161 ;  /* 0x0046fca101007387 */ /* 0x000fe80000100800 */
[----:B------:R-:W-:Y:S04]  /*561b0*/  STL [R1+0x46f8], R160 ;  /* 0x0046f8a001007387 */ /* 0x000fe80000100800 */
[----:B------:R-:W-:Y:S04]  /*561c0*/  STL [R1+0x46f4], R156 ;  /* 0x0046f49c01007387 */ /* 0x000fe80000100800 */
[----:B------:R-:W2:Y:S04]  /*561d0*/  LDL.LU R96, [R1+0xa00] ;  /* 0x000a000001607983 */ /* 0x000ea80000300800 */
[----:B------:R-:W2:Y:S01]  /*561e0*/  LDL.LU R97, [R1+0xa04] ;  /* 0x000a040001617983 */ /* 0x000ea20000300800 */
[----:B------:R-:W-:Y:S01]  /*561f0*/  IMAD.MOV.U32 R17, RZ, RZ, R28 ;  /* 0x000000ffff117224 */ /* 0x000fe200078e001c */
[----:B------:R-:W-:Y:S01]  /*56200*/  MOV R16, R29 ;  /* 0x0000001d00107202 */ /* 0x000fe20000000f00 */
[----:B------:R-:W-:Y:S01]  /*56210*/  IMAD.MOV.U32 R13, RZ, RZ, R30 ;  /* 0x000000ffff0d7224 */ /* 0x000fe200078e001e */
[----:B------:R-:W2:Y:S01]  /*56220*/  LDL.LU R98, [R1+0xa08] ;  /* 0x000a080001627983 */ /* 0x000ea20000300800 */
[----:B------:R-:W-:-:S02]  /*56230*/  IMAD.MOV.U32 R12, RZ, RZ, R31 ;  /* 0x000000ffff0c7224 */ /* 0x000fc400078e001f */
[----:B----4-:R-:W-:Y:S01]  /*56240*/  HMMA.1688.F32.TF32 R28, R72, R112, R248 ;  /* 0x00000070481c723c */ /* 0x010fe200000810f8 */
[----:B------:R-:W2:Y:S04]  /*56250*/  LDL.LU R99, [R1+0xa0c] ;  /* 0x000a0c0001637983 */ /* 0x000ea80000300800 */
[----:B------:R-:W-:Y:S04]  /*56260*/  STL [R1+0x4710], R12 ;  /* 0x0047100c01007387 */ /* 0x000fe80000100800 */
[----:B------:R-:W-:Y:S04]  /*56270*/  STL [R1+0x470c], R13 ;  /* 0x00470c0d01007387 */ /* 0x000fe80000100800 */
[----:B------:R-:W-:Y:S04]  /*56280*/  STL [R1+0x4708], R16 ;  /* 0x0047081001007387 */ /* 0x000fe80000100800 */
[----:B------:R-:W-:Y:S04]  /*56290*/  STL [R1+0x4704], R17 ;  /* 0x0047041101007387 */ /* 0x000fe80000100800 */
        /* <DEDUP_REMOVED lines=11> */
[----:B------:R-:W3:Y:S01]  /*56350*/  LDL.LU R35, [R1+0x9dc] ;  /* 0x0009dc0001237983 */ /* 0x000ee20000300800 */
[----:B------:R-:W-:-:S03]  /*56360*/  MOV R144, R28 ;  /* 0x0000001c00907202 */ /* 0x000fc60000000f00 */
[----:B------:R-:W3:Y:S01]  /*56370*/  LDL.LU R248, [R1+0xad0] ;  /* 0x000ad00001f87983 */ /* 0x000ee20000300800 */
[----:B------:R-:W-:-:S03]  /*56380*/  IMAD.MOV.U32 R145, RZ, RZ, R29 ;  /* 0x000000ffff917224 */ /* 0x000fc600078e001d */
[----:B------:R-:W3:Y:S01]  /*56390*/  LDL.LU R249, [R1+0xad4] ;  /* 0x000ad40001f97983 */ /* 0x000ee20000300800 */
[----:B------:R-:W-:-:S03]  /*563a0*/  IMAD.MOV.U32 R148, RZ, RZ, R30 ;  /* 0x000000ffff947224 */ /* 0x000fc600078e001e */
[----:B------:R-:W3:Y:S01]  /*563b0*/  LDL.LU R250, [R1+0xad8] ;  /* 0x000ad80001fa7983 */ /* 0x000ee20000300800 */
[----:B------:R-:W-:-:S03]  /*563c0*/  MOV R149, R31 ;  /* 0x0000001f00957202 */ /* 0x000fc60000000f00 */
        /* <DEDUP_REMOVED lines=13> */
[----:B--2---:R-:W-:Y:S11]  /*564a0*/  HMMA.1688.F32.TF32 R88, R72, R108, R96 ;  /* 0x0000006c4858723c */ /* 0x004ff60000081060 */
[----:B------:R-:W-:Y:S11]  /*564b0*/  @!UPT UIADD3 URZ, URZ, URZ, URZ ;  /* 0x0000003f3f3ff290 */ /* 0x000ff6000fffe03f */
[----:B------:R-:W-:Y:S02]  /*564c0*/  @!UPT UIADD3 URZ, URZ, URZ, URZ ;  /* 0x0000003f3f3ff290 */ /* 0x000fe4000fffe03f */
[----:B------:R-:W-:-:S05]  /*564d0*/  IMAD.MOV.U32 R140, RZ, RZ, R88 ;  /* 0x000000ffff8c7224 */ /* 0x000fca00078e0058 */
[----:B------:R1:W-:Y:S04]  /*564e0*/  STL [R1+0x4724], R140 ;  /* 0x0047248c01007387 */ /* 0x0003e80000100800 */
[----:B-1----:R-:W2:Y:S01]  /*564f0*/  LDL R140, [R1+0x1648] ;  /* 0x00164800018c7983 */ /* 0x002ea20000100800 */
[C---:B---3--:R-:W-:Y:S11]  /*56500*/  HMMA.1688.F32.TF32 R28, R72.reuse, R48, R28 ;  /* 0x00000030481c723c */ /* 0x048ff6000008101c */
[----:B------:R-:W-:Y:S11]  /*56510*/  @!UPT UIADD3 URZ, URZ, URZ, URZ ;  /* 0x0000003f3f3ff290 */ /* 0x000ff6000fffe03f */
[----:B------:R-:W-:Y:S02]  /*56520*/  @!UPT UIADD3 URZ, URZ, URZ, URZ ;  /* 0x0000003f3f3ff290 */ /* 0x000fe4000fffe03f */
[----:B------:R-:W-:Y:S01]  /*56530*/  IMAD.MOV.U32 R125, RZ, RZ, R28 ;  /* 0x000000ffff7d7224 */ /* 0x000fe200078e001c */
[----:B------:R-:W-:Y:S01]  /*56540*/  MOV R169, R29 ;  /* 0x0000001d00a97202 */ /* 0x000fe20000000f00 */
[----:B------:R-:W-:Y:S02]  /*56550*/  IMAD.MOV.U32 R168, RZ, RZ, R30 ;  /* 0x000000ffffa87224 */ /* 0x000fe400078e001e */
[----:B------:R-:W-:Y:S02]  /*56560*/  IMAD.MOV.U32 R165, RZ, RZ, R31 ;  /* 0x000000ffffa57224 */ /* 0x000fe400078e001f */
[----:B----4-:R-:W-:Y:S07]  /*56570*/  HMMA.1688.F32.TF32 R28, R72, R44, R244 ;  /* 0x0000002c481c723c */ /* 0x010fee00000810f4 */
[----:B------:R-:W-:Y:S01]  /*56580*/  MOV R244, R15 ;  /* 0x0000000f00f47202 */ /* 0x000fe20000000f00 */
[----:B------:R-:W-:Y:S01]  /*56590*/  IMAD.MOV.U32 R245, RZ, RZ, R14 ;  /* 0x000000fffff57224 */ /* 0x000fe200078e000e */
[----:B------:R-:W-:Y:S01]  /*565a0*/  MOV R247, R10 ;  /* 0x0000000a00f77202 */ /* 0x000fe20000000f00 */
[----:B------:R-:W-:Y:S11]  /*565b0*/  IMAD.MOV.U32 R246, RZ, RZ, R11 ;  /* 0x000000fffff67224 */ /* 0x000ff600078e000b */
[----:B------:R-:W-:Y:S03]  /*565c0*/  @!UPT UIADD3 URZ, URZ, URZ, URZ ;  /* 0x0000003f3f3ff290 */ /* 0x000fe6000fffe03f */
[----:B------:R-:W-:Y:S01]  /*565d0*/  MOV R164, R28 ;  /* 0x0000001c00a47202 */ /* 0x000fe20000000f00 */
[----:B------:R-:W-:Y:S01]  /*565e0*/  IMAD.MOV.U32 R161, RZ, RZ, R29 ;  /* 0x000000ffffa17224 */ /* 0x000fe200078e001d */
[----:B------:R-:W-:Y:S01]  /*565f0*/  MOV R156, R31 ;  /* 0x0000001f009c7202 */ /* 0x000fe20000000f00 */
[----:B------:R-:W-:Y:S02]  /*56600*/  IMAD.MOV.U32 R160, RZ, RZ, R30 ;  /* 0x000000ffffa07224 */ /* 0x000fe400078e001e */
[----:B------:R-:W-:Y:S07]  /*56610*/  HMMA.1688.F32.TF32 R28, R240, R70, R248 ;  /* 0x00000046f01c723c */ /* 0x000fee00000810f8 */
[----:B------:R-:W-:Y:S01]  /*56620*/  IMAD.MOV.U32 R248, RZ, RZ, R63 ;  /* 0x000000fffff87224 */ /* 0x000fe200078e003f */
[----:B------:R-:W-:Y:S01]  /*56630*/  MOV R249, R62 ;  /* 0x0000003e00f97202 */ /* 0x000fe20000000f00 */
[----:B------:R-:W3:Y:S01]  /*56640*/  LDL.LU R63, [R1+0x4abc] ;  /* 0x004abc00013f7983 */ /* 0x000ee20000300800 */
[----:B------:R-:W-:-:S02]  /*56650*/  IMAD.MOV.U32 R250, RZ, RZ, R19 ;  /* 0x000000fffffa7224 */ /* 0x000fc400078e0013 */
[----:B------:R-:W-:Y:S01]  /*56660*/  IMAD.MOV.U32 R251, RZ, RZ, R18 ;  /* 0x000000fffffb7224 */ /* 0x000fe200078e0012 */
[----:B------:R-:W4:Y:S04]  /*56670*/  LDL.LU R62, [R1+0x4ab8] ;  /* 0x004ab800013e7983 */ /* 0x000f280000300800 */
        /* <DEDUP_REMOVED lines=8> */
[----:B------:R-:W4:Y:S01]  /*56700*/  LDL.LU R102, [R1+0x9a8] ;  /* 0x0009a80001667983 */ /* 0x000f220000300800 */
[----:B------:R-:W-:-:S03]  /*56710*/  IMAD.MOV.U32 R12, RZ, RZ, R28 ;  /* 0x000000ffff0c7224 */ /* 0x000fc600078e001c */
[----:B------:R-:W4:Y:S01]  /*56720*/  LDL.LU R103, [R1+0x9ac] ;  /* 0x0009ac0001677983 */ /* 0x000f220000300800 */
[----:B------:R-:W-:-:S03]  /*56730*/  IMAD.MOV.U32 R13, RZ, RZ, R29 ;  /* 0x000000ffff0d7224 */ /* 0x000fc600078e001d */
[----:B------:R-:W4:Y:S01]  /*56740*/  LDL.LU R92, [R1+0x990] ;  /* 0x00099000015c7983 */ /* 0x000f220000300800 */
[----:B------:R-:W-:-:S03]  /*56750*/  IMAD.MOV.U32 R28, RZ, RZ, R6 ;  /* 0x000000ffff1c7224 */ /* 0x000fc600078e0006 */
[----:B------:R-:W4:Y:S01]  /*56760*/  LDL.LU R93, [R1+0x994] ;  /* 0x00099400015d7983 */ /* 0x000f220000300800 */
[----:B------:R-:W-:-:S03]  /*56770*/  IMAD.MOV.U32 R29, RZ, RZ, R7 ;  /* 0x000000ffff1d7224 */ /* 0x000fc600078e0007 */
[----:B------:R-:W4:Y:S01]  /*56780*/  LDL.LU R94, [R1+0x998] ;  /* 0x00099800015e7983 */ /* 0x000f220000300800 */
[----:B------:R-:W-:Y:S03]  /*56790*/  HMMA.1688.F32.TF32 R84, R72, R104, R84 ;  /* 0x000000684854723c */ /* 0x000fe60000081054 */
[----:B------:R-:W4:Y:S01]  /*567a0*/  LDL.LU R95, [R1+0x99c] ;  /* 0x00099c00015f7983 */ /* 0x000f220000300800 */
[----:B------:R-:W-:-:S03]  /*567b0*/  IMAD.MOV.U32 R141, RZ, RZ, R89 ;  /* 0x000000ffff8d7224 */ /* 0x000fc600078e0059 */
[----:B------:R-:W4:Y:S01]  /*567c0*/  LDL.LU R6, [R1+0x4a9c] ;  /* 0x004a9c0001067983 */ /* 0x000f220000300800 */
[----:B------:R-:W-:-:S03]  /*567d0*/  MOV R152, R90 ;  /* 0x0000005a00987202 */ /* 0x000fc60000000f00 */
[----:B------:R-:W4:Y:S01]  /*567e0*/  LDL.LU R7, [R1+0x4a98] ;  /* 0x004a980001077983 */ /* 0x000f220000300800 */
[----:B------:R-:W-:-:S03]  /*567f0*/  IMAD.MOV.U32 R153, RZ, RZ, R91 ;  /* 0x000000ffff997224 */ /* 0x000fc600078e005b */
[----:B------:R-:W4:Y:S04]  /*56800*/  LDL.LU R88, [R1+0x980] ;  /* 0x0009800001587983 */ /* 0x000f280000300800 */
[----:B------:R-:W4:Y:S04]  /*56810*/  LDL.LU R89, [R1+0x984] ;  /* 0x0009840001597983 */ /* 0x000f280000300800 */
[----:B------:R-:W4:Y:S04]  /*56820*/  LDL.LU R90, [R1+0x988] ;  /* 0x00098800015a7983 */ /* 0x000f280000300800 */
[----:B------:R-:W4:Y:S01]  /*56830*/  LDL.LU R91, [R1+0x98c] ;  /* 0x00098c00015b7983 */ /* 0x000f220000300800 */
[----:B------:R-:W-:Y:S01]  /*56840*/  IMAD.MOV.U32 R136, RZ, RZ, R84 ;  /* 0x000000ffff887224 */ /* 0x000fe200078e0054 */
[----:B------:R-:W-:Y:S01]  /*56850*/  MOV R137, R85 ;  /* 0x0000005500897202 */ /* 0x000fe20000000f00 */
[----:B------:R-:W-:Y:S01]  /*56860*/  HMMA.1688.F32.TF32 R80, R72, R56, R80 ;  /* 0x000000384850723c */ /* 0x000fe20000081050 */
[----:B------:R-:W-:-:S02]  /*56870*/  IMAD.MOV.U32 R252, RZ, RZ, R86 ;  /* 0x000000fffffc7224 */ /* 0x000fc400078e0056 */
[----:B------:R-:W-:Y:S11]  /*56880*/  IMAD.MOV.U32 R157, RZ, RZ, R87 ;  /* 0x000000ffff9d7224 */ /* 0x000ff600078e0057 */
[----:B------:R-:W-:Y:S10]  /*56890*/  @!UPT UIADD3 URZ, URZ, URZ, URZ ;  /* 0x0000003f3f3ff290 */ /* 0x000ff4000fffe03f */
[----:B------:R-:W-:Y:S01]  /*568a0*/  MOV R20, R80 ;  /* 0x0000005000147202 */ /* 0x000fe20000000f00 */
[----:B------:R-:W-:Y:S02]  /*568b0*/  IMAD.MOV.U32 R21, RZ, RZ, R81 ;  /* 0x000000ffff157224 */ /* 0x000fe400078e0051 */
[----:B------:R-:W-:Y:S02]  /*568c0*/  IMAD.MOV.U32 R80, RZ, RZ, R66 ;  /* 0x000000ffff507224 */ /* 0x000fe400078e0042 */
[----:B------:R-:W-:Y:S01]  /*568d0*/  IMAD.MOV.U32 R81, RZ, RZ, R67 ;  /* 0x000000ffff517224 */ /* 0x000fe200078e0043 */
[----:B--2---:R-:W-:Y:S01]  /*568e0*/  MOV R97, R11 ;  /* 0x0000000b00617202 */ /* 0x004fe20000000f00 */
[----:B---3--:R-:W-:Y:S02]  /*568f0*/  IMAD.MOV.U32 R96, RZ, RZ, R10 ;  /* 0x000000ffff607224 */ /* 0x008fe400078e000a */
[----:B------:R-:W2:Y:S04]  /*56900*/  LDL.LU R10, [R1+0x4a94] ;  /* 0x004a9400010a7983 */ /* 0x000ea80000300800 */
[----:B------:R-:W2:Y:S01]  /*56910*/  LDL.LU R11, [R1+0x4a90] ;  /* 0x004a9000010b7983 */ /* 0x000ea20000300800 */
[----:B------:R-:W-:Y:S01]  /*56920*/  IMAD.MOV.U32 R98, RZ, RZ, R14 ;  /* 0x000000ffff627224 */ /* 0x000fe200078e000e */
[----:B------:R-:W-:Y:S01]  /*56930*/  MOV R84, R18 ;  /* 0x0000001200547202 */ /* 0x000fe20000000f00 */
[----:B------:R-:W-:Y:S01]  /*56940*/  IMAD.MOV.U32 R99, RZ, RZ, R15 ;  /* 0x000000ffff637224 */ /* 0x000fe200078e000f */
[----:B------:R-:W3:Y:S01]  /*56950*/  LDL.LU R14, [R1+0x4a8c] ;  /* 0x004a8c00010e7983 */ /* 0x000ee20000300800 */
[----:B------:R-:W-:-:S03]  /*56960*/  IMAD.MOV.U32 R85, RZ, RZ, R19 ;  /* 0x000000ffff557224 */ /* 0x000fc600078e0013 */
[----:B------:R-:W3:Y:S04]  /*56970*/  LDL.LU R15, [R1+0x4a88] ;  /* 0x004a8800010f7983 */ /* 0x000ee80000300800 */
[----:B------:R-:W3:Y:S04]  /*56980*/  LDL.LU R18, [R1+0x4a84] ;  /* 0x004a840001127983 */ /* 0x000ee80000300800 */
[----:B------:R-:W3:Y:S01]  /*56990*/  LDL.LU R19, [R1+0x4a80] ;  /* 0x004a800001137983 */ /* 0x000ee20000300800 */
[----:B----4-:R-:W-:Y:S01]  /*569a0*/  IMAD.MOV.U32 R86, RZ, RZ, R62 ;  /* 0x000000ffff567224 */ /* 0x010fe200078e003e */
[----:B------:R-:W-:-:S02]  /*569b0*/  MOV R87, R63 ;  /* 0x0000003f00577202 */ /* 0x000fc40000000f00 */
[----:B------:R-:W4:Y:S04]  /*569c0*/  LDL.LU R62, [R1+0x4a7c] ;  /* 0x004a7c00013e7983 */ /* 0x000f280000300800 */
[----:B------:R-:W4:Y:S04]  /*569d0*/  LDL.LU R63, [R1+0x4a78] ;  /* 0x004a7800013f7983 */ /* 0x000f280000300800 */
[----:B------:R-:W4:Y:S04]  /*569e0*/  LDL.LU R66, [R1+0x4a74] ;  /* 0x004a740001427983 */ /* 0x000f280000300800 */
[----:B------:R-:W4:Y:S01]  /*569f0*/  LDL.LU R67, [R1+0x4a70] ;  /* 0x004a700001437983 */ /* 0x000f220000300800 */
[----:B------:R-:W-:Y:S01]  /*56a00*/  HMMA.1688.F32.TF32 R32, R72, R52, R32 ;  /* 0x000000344820723c */ /* 0x000fe20000081020 */
[----:B------:R-:W-:Y:S01]  /*56a10*/  IMAD.MOV.U32 R24, RZ, RZ, R82 ;  /* 0x000000ffff187224 */ /* 0x000fe200078e0052 */
[----:B------:R-:W-:Y:S01]  /*56a20*/  MOV R25, R83 ;  /* 0x0000005300197202 */ /* 0x000fe20000000f00 */
        /* <DEDUP_REMOVED lines=8> */
[----:B------:R-:W-:Y:S01]  /*56ab0*/  HMMA.1688.F32.TF32 R80, R240, R6, R80 ;  /* 0x00000006f050723c */ /* 0x000fe20000081050 */
[----:B------:R-:W-:Y:S01]  /*56ac0*/  MOV R30, R41 ;  /* 0x00000029001e7202 */ /* 0x000fe20000000f00 */
[----:B------:R-:W-:-:S02]  /*56ad0*/  IMAD.MOV.U32 R31, RZ, RZ, R40 ;  /* 0x000000ffff1f7224 */ /* 0x000fc400078e0028 */
        /* <DEDUP_REMOVED lines=8> */
[----:B------:R-:W-:Y:S01]  /*56b60*/  IMAD.MOV.U32 R128, RZ, RZ, R32 ;  /* 0x000000ffff807224 */ /* 0x000fe200078e0020 */
[----:B------:R-:W-:Y:S01]  /*56b70*/  MOV R188, R111 ;  /* 0x0000006f00bc7202 */ /* 0x000fe20000000f00 */
[----:B------:R-:W-:Y:S01]  /*56b80*/  IMAD.MOV.U32 R129, RZ, RZ, R33 ;  /* 0x000000ffff817224 */ /* 0x000fe200078e0021 */
[----:B------:R-:W-:Y:S01]  /*56b90*/  MOV R33, R4 ;  /* 0x0000000400217202 */ /* 0x000fe20000000f00 */
[----:B------:R-:W-:-:S02]  /*56ba0*/  IMAD.MOV.U32 R133, RZ, RZ, R35 ;  /* 0x000000ffff857224 */ /* 0x000fc400078e0023 */
        /* <DEDUP_REMOVED lines=13> */
[----:B------:R-:W-:Y:S01]  /*56c80*/  LDS R72, [R69+0x23080] ;  /* 0x0230800045487984 */ /* 0x000fe20000000800 */
[----:B------:R-:W-:-:S02]  /*56c90*/  IMAD.MOV.U32 R108, RZ, RZ, R83 ;  /* 0x000000ffff6c7224 */ /* 0x000fc400078e0053 */
[C---:B------:R-:W-:Y:S01]  /*56ca0*/  HMMA.1688.F32.TF32 R80, R240.reuse, R38, R28 ;  /* 0x00000026f050723c */ /* 0x040fe2000008101c */
[----:B------:R-:W-:Y:S01]  /*56cb0*/  IMAD.MOV.U32 R192, RZ, RZ, R119 ;  /* 0x000000ffffc07224 */ /* 0x000fe200078e0077 */
[----:B------:R-:W-:Y:S01]  /*56cc0*/  LDS R74, [R69+0x23880] ;  /* 0x02388000454a7984 */ /* 0x000fe20000000800 */
[----:B------:R-:W-:Y:S02]  /*56cd0*/  IMAD.MOV.U32 R193, RZ, RZ, R118 ;  /* 0x000000ffffc17224 */ /* 0x000fe400078e0076 */
[----:B------:R-:W-:Y:S01]  /*56ce0*/  IMAD.MOV.U32 R195, RZ, RZ, R138 ;  /* 0x000000ffffc37224 */ /* 0x000fe200078e008a */
[----:B------:R-:W-:Y:S02]  /*56cf0*/  LDS R73, [R140+0x23080] ;  /* 0x023080008c497984 */ /* 0x000fe40000000800 */
[C---:B------:R-:W-:Y:S01]  /*56d00*/  HMMA.1688.F32.TF32 R28, R240.reuse, R22, R248 ;  /* 0x00000016f01c723c */ /* 0x040fe200000810f8 */
[----:B------:R-:W-:Y:S01]  /*56d10*/  IMAD.MOV.U32 R198, RZ, RZ, R154 ;  /* 0x000000ffffc67224 */ /* 0x000fe200078e009a */
[----:B------:R-:W1:Y:S06]  /*56d20*/  LDS R75, [R140+0x23880] ;  /* 0x023880008c4b7984 */ /* 0x000e6c0000000800 */
[C---:B--2---:R-:W-:Y:S08]  /*56d30*/  HMMA.1688.F32.TF32 R84, R240.reuse, R10, R84 ;  /* 0x0000000af054723c */ /* 0x044ff00000081054 */
[C---:B---3--:R-:W-:Y:S11]  /*56d40*/  HMMA.1688.F32.TF32 R88, R240.reuse, R18, R88 ;  /* 0x00000012f058723c */ /* 0x048ff60000081058 */
[----:B------:R-:W-:Y:S05]  /*56d50*/  @!UPT UIADD3 URZ, URZ, URZ, URZ ;  /* 0x0000003f3f3ff290 */ /* 0x000fea000fffe03f */
[----:B------:R-:W-:Y:S01]  /*56d60*/  IMAD.MOV.U32 R105, RZ, RZ, R84 ;  /* 0x000000ffff697224 */ /* 0x000fe200078e0054 */
[----:B------:R-:W-:Y:S01]  /*56d70*/  MOV R41, R86 ;  /* 0x0000005600297202 */ /* 0x000fe20000000f00 */
[----:B------:R-:W-:Y:S02]  /*56d80*/  IMAD.MOV.U32 R104, RZ, RZ, R85 ;  /* 0x000000ffff687224 */ /* 0x000fe400078e0055 */
[----:B------:R-:W-:Y:S02]  /*56d90*/  IMAD.MOV.U32 R40, RZ, RZ, R87 ;  /* 0x000000ffff287224 */ /* 0x000fe400078e0057 */
[C---:B------:R-:W-:Y:S08]  /*56da0*/  HMMA.1688.F32.TF32 R84, R240.reuse, R42, R32 ;  /* 0x0000002af054723c */ /* 0x040ff00000081020 */
[----:B------:R-:W-:Y:S01]  /*56db0*/  HMMA.1688.F32.TF32 R32, R240, R26, R244 ;  /* 0x0000001af020723c */ /* 0x000fe200000810f4 */
[----:B------:R-:W-:Y:S01]  /*56dc0*/  IMAD.MOV.U32 R116, RZ, RZ, R88 ;  /* 0x000000ffff747224 */ /* 0x000fe200078e0058 */
[----:B------:R-:W-:Y:S01]  /*56dd0*/  MOV R3, R89 ;  /* 0x0000005900037202 */ /* 0x000fe20000000f00 */
[----:B------:R-:W-:-:S02]  /*56de0*/  IMAD.MOV.U32 R2, RZ, RZ, R90 ;  /* 0x000000ffff027224 */ /* 0x000fc400078e005a */
[----:B------:R-:W-:-:S03]  /*56df0*/  IMAD.MOV.U32 R0, RZ, RZ, R91 ;  /* 0x000000ffff007224 */ /* 0x000fc600078e005b */
[C---:B------:R-:W-:Y:S07]  /*56e00*/  HMMA.1688.F32.TF32 R88, R240.reuse, R14, R96 ;  /* 0x0000000ef058723c */ /* 0x040fee0000081060 */
[----:B------:R-:W-:Y:S01]  /*56e10*/  STL.64 [R1+0xb80], R84 ;  /* 0x000b805401007387 */ /* 0x000fe20000100a00 */
[----:B----4-:R-:W-:Y:S03]  /*56e20*/  HMMA.1688.F32.TF32 R100, R240, R66, R100 ;  /* 0x00000042f064723c */ /* 0x010fe60000081064 */
[----:B------:R-:W-:Y:S04]  /*56e30*/  STL.64 [R1+0xb88], R86 ;  /* 0x000b885601007387 */ /* 0x000fe80000100a00 */
[----:B------:R-:W-:Y:S04]  /*56e40*/  STL.64 [R1+0xb70], R80 ;  /* 0x000b705001007387 */ /* 0x000fe80000100a00 */
[----:B------:R-:W-:Y:S04]  /*56e50*/  STL.64 [R1+0xb78], R82 ;  /* 0x000b785201007387 */ /* 0x000fe80000100a00 */
[----:B------:R-:W2:Y:S04]  /*56e60*/  LDL.LU R244, [R1+0xbf0] ;  /* 0x000bf00001f47983 */ /* 0x000ea80000300800 */
[----:B------:R-:W-:Y:S04]  /*56e70*/  STL.64 [R1+0xb60], R32 ;  /* 0x000b602001007387 */ /* 0x000fe80000100a00 */
[----:B------:R-:W-:Y:S04]  /*56e80*/  STL.64 [R1+0xb68], R34 ;  /* 0x000b682201007387 */ /* 0x000fe80000100a00 */
[----:B------:R3:W-:Y:S04]  /*56e90*/  STL.64 [R1+0xb50], R28 ;  /* 0x000b501c01007387 */ /* 0x0007e80000100a00 */
[----:B------:R4:W-:Y:S04]  /*56ea0*/  STL.64 [R1+0xb58], R30 ;  /* 0x000b581e01007387 */ /* 0x0009e80000100a00 */
[----:B------:R-:W2:Y:S04]  /*56eb0*/  LDL.LU R245, [R1+0xbf4] ;  /* 0x000bf40001f57983 */ /* 0x000ea80000300800 */
[----:B------:R-:W2:Y:S04]  /*56ec0*/  LDL.LU R246, [R1+0xbf8] ;  /* 0x000bf80001f67983 */ /* 0x000ea80000300800 */
[----:B------:R-:W2:Y:S04]  /*56ed0*/  LDL.LU R247, [R1+0xbfc] ;  /* 0x000bfc0001f77983 */ /* 0x000ea80000300800 */
[----:B---3--:R-:W3:Y:S04]  /*56ee0*/  LDL.LU R28, [R1+0xc30] ;  /* 0x000c3000011c7983 */ /* 0x008ee80000300800 */
[----:B------:R-:W3:Y:S04]  /*56ef0*/  LDL.LU R29, [R1+0xc34] ;  /* 0x000c3400011d7983 */ /* 0x000ee80000300800 */
[----:B----4-:R-:W3:Y:S04]  /*56f00*/  LDL.LU R30, [R1+0xc38] ;  /* 0x000c3800011e7983 */ /* 0x010ee80000300800 */
[----:B------:R-:W3:Y:S01]  /*56f10*/  LDL.LU R31, [R1+0xc3c] ;  /* 0x000c3c00011f7983 */ /* 0x000ee20000300800 */
[----:B------:R-:W-:-:S03]  /*56f20*/  MOV R96, R151 ;  /* 0x0000009700607202 */ /* 0x000fc60000000f00 */
[----:B------:R-:W1:Y:S01]  /*56f30*/  LDL.LU R84, [R1+0xd50] ;  /* 0x000d500001547983 */ /* 0x000e620000300800 */
[----:B------:R-:W-:-:S03]  /*56f40*/  IMAD.MOV.U32 R97, RZ, RZ, R150 ;  /* 0x000000ffff617224 */ /* 0x000fc600078e0096 */
[----:B------:R-:W1:Y:S01]  /*56f50*/  LDL.LU R85, [R1+0xd54] ;  /* 0x000d540001557983 */ /* 0x000e620000300800 */
[----:B------:R-:W-:-:S03]  /*56f60*/  IMAD.MOV.U32 R98, RZ, RZ, R130 ;  /* 0x000000ffff627224 */ /* 0x000fc600078e0082 */
[----:B------:R-:W1:Y:S01]  /*56f70*/  LDL.LU R86, [R1+0xd58] ;  /* 0x000d580001567983 */ /* 0x000e620000300800 */
[----:B------:R-:W-:-:S03]  /*56f80*/  MOV R9, R88 ;  /* 0x0000005800097202 */ /* 0x000fc60000000f00 */
[----:B------:R-:W1:Y:S01]  /*56f90*/  LDL.LU R87, [R1+0xd5c] ;  /* 0x000d5c0001577983 */ /* 0x000e620000300800 */
[----:B------:R-:W-:-:S03]  /*56fa0*/  MOV R99, R131 ;  /* 0x0000008300637202 */ /* 0x000fc60000000f00 */
[----:B------:R-:W4:Y:S01]  /*56fb0*/  LDL.LU R151, [R1+0x4a6c] ;  /* 0x004a6c0001977983 */ /* 0x000f220000300800 */
[----:B------:R-:W-:-:S03]  /*56fc0*/  IMAD.MOV.U32 R8, RZ, RZ, R89 ;  /* 0x000000ffff087224 */ /* 0x000fc600078e0059 */
[----:B------:R-:W2:Y:S01]  /*56fd0*/  LDL.LU R150, [R1+0x4a68] ;  /* 0x004a680001967983 */ /* 0x000ea20000300800 */
[----:B------:R-:W-:-:S03]  /*56fe0*/  IMAD.MOV.U32 R88, RZ, RZ, R134 ;  /* 0x000000ffff587224 */ /* 0x000fc600078e0086 */
[----:B------:R-:W2:Y:S01]  /*56ff0*/  LDL.LU R130, [R1+0x4a64] ;  /* 0x004a640001827983 */ /* 0x000ea20000300800 */
[----:B------:R-:W-:Y:S01]  /*57000*/  IMAD.MOV.U32 R5, RZ, RZ, R90 ;  /* 0x000000ffff057224 */ /* 0x000fe200078e005a */
[----:B------:R-:W-:Y:S01]  /*57010*/  MOV R4, R91 ;  /* 0x0000005b00047202 */ /* 0x000fe20000000f00 */
[----:B------:R-:W-:Y:S01]  /*57020*/  IMAD.MOV.U32 R89, RZ, RZ, R135 ;  /* 0x000000ffff597224 */ /* 0x000fe200078e0087 */
[----:B------:R-:W3:Y:S01]  /*57030*/  LDL.LU R131, [R1+0x4a60] ;  /* 0x004a600001837983 */ /* 0x000ee20000300800 */
[----:B------:R-:W-:Y:S01]  /*57040*/  MOV R90, R47 ;  /* 0x0000002f005a7202 */ /* 0x000fe20000000f00 */
[----:B------:R-:W-:Y:S02]  /*57050*/  IMAD.MOV.U32 R91, RZ, RZ, R46 ;  /* 0x000000ffff5b7224 */ /* 0x000fe400078e002e */
[----:B------:R-:W4:Y:S01]  /*57060*/  LDL.LU R134, [R1+0x4a5c] ;  /* 0x004a5c0001867983 */ /* 0x000f220000300800 */
[----:B------:R-:W-:Y:S01]  /*57070*/  MOV R149, R100 ;  /* 0x0000006400957202 */ /* 0x000fe20000000f00 */
[----:B------:R-:W-:-:S02]  /*57080*/  IMAD.MOV.U32 R148, RZ, RZ, R101 ;  /* 0x000000ffff947224 */ /* 0x000fc400078e0065 */
        /* <DEDUP_REMOVED lines=10> */
[----:B------:R-:W4:Y:S01]  /*57130*/  LDL.LU R55, [R1+0x4a44] ;  /* 0x004a440001377983 */ /* 0x000f220000300800 */
[----:B------:R-:W-:-:S03]  /*57140*/  IMAD.MOV.U32 R103, RZ, RZ, R54 ;  /* 0x000000ffff677224 */ /* 0x000fc600078e0036 */
        /* <DEDUP_REMOVED lines=21> */
[----:B--2---:R-:W-:-:S02]  /*572a0*/  IMAD.MOV.U32 R203, RZ, RZ, R130 ;  /* 0x000000ffffcb7224 */ /* 0x004fc400078e0082 */
[----:B---3--:R-:W-:Y:S01]  /*572b0*/  IMAD.MOV.U32 R202, RZ, RZ, R131 ;  /* 0x000000ffffca7224 */ /* 0x008fe200078e0083 */
[----:B----4-:R-:W-:Y:S01]  /*572c0*/  MOV R201, R134 ;  /* 0x0000008600c97202 */ /* 0x010fe20000000f00 */
[----:B------:R-:W-:Y:S02]  /*572d0*/  IMAD.MOV.U32 R200, RZ, RZ, R135 ;  /* 0x000000ffffc87224 */ /* 0x000fe400078e0087 */
[----:B------:R-:W2:Y:S04]  /*572e0*/  LDL.LU R135, [R1+0x49ec] ;  /* 0x0049ec0001877983 */ /* 0x000ea80000300800 */
[----:B------:R-:W3:Y:S04]  /*572f0*/  LDL.LU R134, [R1+0x49e8] ;  /* 0x0049e80001867983 */ /* 0x000ee80000300800 */
[----:B------:R-:W4:Y:S01]  /*57300*/  LDL.LU R131, [R1+0x49e4] ;  /* 0x0049e40001837983 */ /* 0x000f220000300800 */
[----:B------:R-:W-:-:S03]  /*57310*/  IMAD.MOV.U32 R205, RZ, RZ, R126 ;  /* 0x000000ffffcd7224 */ /* 0x000fc600078e007e */
[----:B------:R-:W3:Y:S01]  /*57320*/  LDL.LU R130, [R1+0x49e0] ;  /* 0x0049e00001827983 */ /* 0x000ee20000300800 */
[----:B------:R-:W-:-:S03]  /*57330*/  MOV R204, R127 ;  /* 0x0000007f00cc7202 */ /* 0x000fc60000000f00 */
[----:B------:R-:W3:Y:S04]  /*57340*/  LDL.LU R127, [R1+0x49dc] ;  /* 0x0049dc00017f7983 */ /* 0x000ee80000300800 */
[----:B------:R-:W3:Y:S01]  /*57350*/  LDL.LU R126, [R1+0x49d8] ;  /* 0x0049d800017e7983 */ /* 0x000ee20000300800 */
[----:B------:R-:W-:Y:S01]  /*57360*/  IMAD.MOV.U32 R206, RZ, RZ, R46 ;  /* 0x000000ffffce7224 */ /* 0x000fe200078e002e */
[----:B------:R-:W-:Y:S02]  /*57370*/  MOV R207, R47 ;  /* 0x0000002f00cf7202 */ /* 0x000fe40000000f00 */
[----:B------:R-:W3:Y:S01]  /*57380*/  LDL.LU R46, [R1+0x49d4] ;  /* 0x0049d400012e7983 */ /* 0x000ee20000300800 */
[----:B------:R-:W-:Y:S01]  /*57390*/  MOV R210, R54 ;  /* 0x0000003600d27202 */ /* 0x000fe20000000f00 */
[----:B------:R-:W-:-:S02]  /*573a0*/  IMAD.MOV.U32 R209, RZ, RZ, R51 ;  /* 0x000000ffffd17224 */ /* 0x000fc400078e0033 */
[----:B------:R-:W3:Y:S01]  /*573b0*/  LDL.LU R47, [R1+0x49d0] ;  /* 0x0049d000012f7983 */ /* 0x000ee20000300800 */
[----:B------:R-:W-:-:S03]  /*573c0*/  IMAD.MOV.U32 R208, RZ, RZ, R50 ;  /* 0x000000ffffd07224 */ /* 0x000fc600078e0032 */
[----:B------:R-:W3:Y:S01]  /*573d0*/  LDL.LU R50, [R1+0x49cc] ;  /* 0x0049cc0001327983 */ /* 0x000ee20000300800 */
[----:B------:R-:W-:-:S03]  /*573e0*/  IMAD.MOV.U32 R211, RZ, RZ, R55 ;  /* 0x000000ffffd37224 */ /* 0x000fc600078e0037 */
[----:B------:R-:W3:Y:S04]  /*573f0*/  LDL.LU R51, [R1+0x49c8] ;  /* 0x0049c80001337983 */ /* 0x000ee80000300800 */
[----:B------:R-:W3:Y:S04]  /*57400*/  LDL.LU R54, [R1+0x49c4] ;  /* 0x0049c40001367983 */ /* 0x000ee80000300800 */
[----:B------:R-:W3:Y:S01]  /*57410*/  LDL.LU R55, [R1+0x49c0] ;  /* 0x0049c00001377983 */ /* 0x000ee20000300800 */
[----:B------:R-:W-:Y:S02]  /*57420*/  IMAD.MOV.U32 R219, RZ, RZ, R107 ;  /* 0x000000ffffdb7224 */ /* 0x000fe400078e006b */
[----:B------:R-:W-:Y:S01]  /*57430*/  IMAD.MOV.U32 R218, RZ, RZ, R106 ;  /* 0x000000ffffda7224 */ /* 0x000fe200078e006a */
[----:B------:R-:W-:Y:S01]  /*57440*/  MOV R217, R59 ;  /* 0x0000003b00d97202 */ /* 0x000fe20000000f00 */
[----:B------:R-:W-:-:S02]  /*57450*/  IMAD.MOV.U32 R216, RZ, RZ, R58 ;  /* 0x000000ffffd87224 */ /* 0x000fc400078e003a */
[----:B------:R-:W3:Y:S04]  /*57460*/  LDL.LU R58, [R1+0x49bc] ;  /* 0x0049bc00013a7983 */ /* 0x000ee80000300800 */
[----:B------:R-:W3:Y:S04]  /*57470*/  LDL.LU R59, [R1+0x49b8] ;  /* 0x0049b800013b7983 */ /* 0x000ee80000300800 */
[----:B------:R-:W3:Y:S01]  /*57480*/  LDL.LU R106, [R1+0x49b4] ;  /* 0x0049b400016a7983 */ /* 0x000ee20000300800 */
[----:B------:R-:W-:Y:S02]  /*57490*/  IMAD.MOV.U32 R222, RZ, RZ, R114 ;  /* 0x000000ffffde7224 */ /* 0x000fe400078e0072 */
[----:B------:R-:W-:Y:S01]  /*574a0*/  IMAD.MOV.U32 R221, RZ, RZ, R111 ;  /* 0x000000ffffdd7224 */ /* 0x000fe200078e006f */
[----:B------:R-:W3:Y:S01]  /*574b0*/  LDL.LU R107, [R1+0x49b0] ;  /* 0x0049b000016b7983 */ /* 0x000ee20000300800 */
[----:B------:R-:W-:-:S03]  /*574c0*/  MOV R220, R110 ;  /* 0x0000006e00dc7202 */ /* 0x000fc60000000f00 */
[----:B------:R-:W3:Y:S01]  /*574d0*/  LDL.LU R110, [R1+0x49ac] ;  /* 0x0049ac00016e7983 */ /* 0x000ee20000300800 */
[----:B------:R-:W-:-:S03]  /*574e0*/  MOV R223, R115 ;  /* 0x0000007300df7202 */ /* 0x000fc60000000f00 */
[----:B------:R-:W3:Y:S04]  /*574f0*/  LDL.LU R111, [R1+0x49a8] ;  /* 0x0049a800016f7983 */ /* 0x000ee80000300800 */
[----:B------:R-:W3:Y:S01]  /*57500*/  LDL.LU R114, [R1+0x49a4] ;  /* 0x0049a40001727983 */ /* 0x000ee20000300800 */
[----:B------:R-:W-:Y:S01]  /*57510*/  MOV R226, R122 ;  /* 0x0000007a00e27202 */ /* 0x000fe20000000f00 */
[----:B------:R-:W-:Y:S02]  /*57520*/  IMAD.MOV.U32 R225, RZ, RZ, R119 ;  /* 0x000000ffffe17224 */ /* 0x000fe400078e0077 */
[----:B------:R-:W3:Y:S01]  /*57530*/  LDL.LU R115, [R1+0x49a0] ;  /* 0x0049a00001737983 */ /* 0x000ee20000300800 */
[----:B------:R-:W-:-:S03]  /*57540*/  IMAD.MOV.U32 R224, RZ, RZ, R118 ;  /* 0x000000ffffe07224 */ /* 0x000fc600078e0076 */
[----:B------:R-:W3:Y:S01]  /*57550*/  LDL.LU R118, [R1+0x499c] ;  /* 0x00499c0001767983 */ /* 0x000ee20000300800 */
[----:B------:R-:W-:Y:S01]  /*57560*/  HMMA.1688.F32.TF32 R92, R240, R62, R92 ;  /* 0x0000003ef05c723c */ /* 0x000fe2000008105c */
[----:B------:R-:W-:Y:S02]  /*57570*/  IMAD.MOV.U32 R227, RZ, RZ, R123 ;  /* 0x000000ffffe37224 */ /* 0x000fe400078e007b */
[----:B------:R-:W3:Y:S04]  /*57580*/  LDL.LU R119, [R1+0x4998] ;  /* 0x0049980001777983 */ /* 0x000ee80000300800 */
[----:B------:R-:W3:Y:S04]  /*57590*/  LDL.LU R122, [R1+0x4994] ;  /* 0x00499400017a7983 */ /* 0x000ee80000300800 */
[----:B------:R-:W3:Y:S01]  /*575a0*/  LDL.LU R123, [R1+0x4990] ;  /* 0x00499000017b7983 */ /* 0x000ee20000300800 */
[----:B------:R-:W-:Y:S01]  /*575b0*/  IMAD.MOV.U32 R230, RZ, RZ, R138 ;  /* 0x000000ffffe67224 */ /* 0x000fe200078e008a */
[----:B------:R-:W-:Y:S01]  /*575c0*/  MOV R231, R139 ;  /* 0x0000008b00e77202 */ /* 0x000fe20000000f00 */
[----:B------:R-:W-:Y:S01]  /*575d0*/  IMAD.MOV.U32 R212, RZ, RZ, R142 ;  /* 0x000000ffffd47224 */ /* 0x000fe200078e008e */
[----:B------:R-:W-:Y:S01]  /*575e0*/  MOV R214, R146 ;  /* 0x0000009200d67202 */ /* 0x000fe20000000f00 */
[----:B------:R-:W-:-:S02]  /*575f0*/  IMAD.MOV.U32 R213, RZ, RZ, R143 ;  /* 0x000000ffffd57224 */ /* 0x000fc400078e008f */
[----:B------:R-:W-:Y:S01]  /*57600*/  IMAD.MOV.U32 R215, RZ, RZ, R147 ;  /* 0x000000ffffd77224 */ /* 0x000fe200078e0093 */
[----:B------:R-:W-:Y:S01]  /*57610*/  MOV R197, R151 ;  /* 0x0000009700c57202 */ /* 0x000fe20000000f00 */
[----:B------:R-:W-:Y:S02]  /*57620*/  IMAD.MOV.U32 R196, RZ, RZ, R150 ;  /* 0x000000ffffc47224 */ /* 0x000fe400078e0096 */
[----:B------:R-:W-:Y:S02]  /*57630*/  IMAD.MOV.U32 R199, RZ, RZ, R155 ;  /* 0x000000ffffc77224 */ /* 0x000fe400078e009b */
[----:B------:R-:W-:Y:S02]  /*57640*/  IMAD.MOV.U32 R181, RZ, RZ, R167 ;  /* 0x000000ffffb57224 */ /* 0x000fe400078e00a7 */
        /* <DEDUP_REMOVED lines=9> */
[----:B--2---:R-:W-:Y:S02]  /*576e0*/  IMAD.MOV.U32 R229, RZ, RZ, R135 ;  /* 0x000000ffffe57224 */ /* 0x004fe400078e0087 */
[----:B----4-:R-:W-:-:S02]  /*576f0*/  IMAD.MOV.U32 R235, RZ, RZ, R131 ;  /* 0x000000ffffeb7224 */ /* 0x010fc400078e0083 */
[----:B---3--:R-:W-:Y:S01]  /*57700*/  IMAD.MOV.U32 R234, RZ, RZ, R130 ;  /* 0x000000ffffea7224 */ /* 0x008fe200078e0082 */
[----:B------:R-:W-:Y:S01]  /*57710*/  MOV R233, R127 ;  /* 0x0000007f00e97202 */ /* 0x000fe20000000f00 */
[----:B------:R-:W-:Y:S02]  /*57720*/  IMAD.MOV.U32 R232, RZ, RZ, R126 ;  /* 0x000000ffffe87224 */ /* 0x000fe400078e007e */
[----:B------:R-:W2:Y:S04]  /*57730*/  LDL.LU R126, [R1+0x498c] ;  /* 0x00498c00017e7983 */ /* 0x000ea80000300800 */
[----:B------:R-:W2:Y:S04]  /*57740*/  LDL.LU R127, [R1+0x4988] ;  /* 0x00498800017f7983 */ /* 0x000ea80000300800 */
[----:B------:R-:W3:Y:S04]  /*57750*/  LDL.LU R130, [R1+0x4984] ;  /* 0x0049840001827983 */ /* 0x000ee80000300800 */
[----:B------:R-:W3:Y:S01]  /*57760*/  LDL.LU R131, [R1+0x4980] ;  /* 0x0049800001837983 */ /* 0x000ee20000300800 */
[----:B------:R-:W-:-:S03]  /*57770*/  MOV R228, R134 ;  /* 0x0000008600e47202 */ /* 0x000fc60000000f00 */
        /* <DEDUP_REMOVED lines=35> */
[----:B------:R-:W3:Y:S01]  /*579b0*/  LDL.LU R251, [R1+0x73c] ;  /* 0x00073c0001fb7983 */ /* 0x000ee20000300800 */
[C---:B-1----:R-:W-:Y:S08]  /*579c0*/  HMMA.1688.F32.TF32 R84, R72.reuse, R70, R84 ;  /* 0x000000464854723c */ /* 0x042ff00000081054 */
[----:B------:R-:W-:Y:S08]  /*579d0*/  HMMA.1688.F32.TF32 R28, R72, R18, R28 ;  /* 0x00000012481c723c */ /* 0x000ff0000008101c */
[C---:B----4-:R-:W-:Y:S11]  /*579e0*/  HMMA.1688.F32.TF32 R236, R240.reuse, R162, R236 ;  /* 0x000000a2f0ec723c */ /* 0x050ff600000810ec */
[----:B------:R-:W-:Y:S11]  /*579f0*/  @!UPT UIADD3 URZ, URZ, URZ, URZ ;  /* 0x0000003f3f3ff290 */ /* 0x000ff6000fffe03f */
[----:B------:R-:W-:Y:S01]  /*57a00*/  @!UPT UIADD3 URZ, URZ, URZ, URZ ;  /* 0x0000003f3f3ff290 */ /* 0x000fe2000fffe03f */
[----:B------:R-:W-:Y:S04]  /*57a10*/  STL.64 [R1+0xb40], R236 ;  /* 0x000b40ec01007387 */ /* 0x000fe80000100a00 */
[----:B------:R2:W-:Y:S02]  /*57a20*/  STL.64 [R1+0xb48], R238 ;  /* 0x000b48ee01007387 */ /* 0x0005e40000100a00 */
[C---:B--2---:R-:W-:Y:S08]  /*57a30*/  HMMA.1688.F32.TF32 R236, R240.reuse, R158, R232 ;  /* 0x0000009ef0ec723c */ /* 0x044ff000000810e8 */
[C---:B------:R-:W-:Y:S08]  /*57a40*/  HMMA.1688.F32.TF32 R232, R240.reuse, R170, R228 ;  /* 0x000000aaf0e8723c */ /* 0x040ff000000810e4 */
[C---:B------:R-:W-:Y:S08]  /*57a50*/  HMMA.1688.F32.TF32 R228, R240.reuse, R166, R224 ;  /* 0x000000a6f0e4723c */ /* 0x040ff000000810e0 */
[C---:B------:R-:W-:Y:S08]  /*57a60*/  HMMA.1688.F32.TF32 R224, R240.reuse, R154, R220 ;  /* 0x0000009af0e0723c */ /* 0x040ff000000810dc */
[C---:B------:R-:W-:Y:S08]  /*57a70*/  HMMA.1688.F32.TF32 R220, R240.reuse, R150, R216 ;  /* 0x00000096f0dc723c */ /* 0x040ff000000810d8 */
[C---:B------:R-:W-:Y:S08]  /*57a80*/  HMMA.1688.F32.TF32 R216, R240.reuse, R146, R212 ;  /* 0x00000092f0d8723c */ /* 0x040ff000000810d4 */
[C---:B------:R-:W-:Y:S08]  /*57a90*/  HMMA.1688.F32.TF32 R212, R240.reuse, R142, R208 ;  /* 0x0000008ef0d4723c */ /* 0x040ff000000810d0 */
[C---:B------:R-:W-:Y:S01]  /*57aa0*/  HMMA.1688.F32.TF32 R208, R240.reuse, R138, R204 ;  /* 0x0000008af0d0723c */ /* 0x040fe200000810cc */
[----:B------:R-:W-:Y:S07]  /*57ab0*/  STL.64 [R1+0xb30], R236 ;  /* 0x000b30ec01007387 */ /* 0x000fee0000100a00 */
[C---:B------:R-:W-:Y:S01]  /*57ac0*/  HMMA.1688.F32.TF32 R204, R240.reuse, R134, R200 ;  /* 0x00000086f0cc723c */ /* 0x040fe200000810c8 */
[----:B------:R-:W-:Y:S07]  /*57ad0*/  STL.64 [R1+0xb38], R238 ;  /* 0x000b38ee01007387 */ /* 0x000fee0000100a00 */
[C---:B---3--:R-:W-:Y:S01]  /*57ae0*/  HMMA.1688.F32.TF32 R200, R240.reuse, R130, R196 ;  /* 0x00000082f0c8723c */ /* 0x048fe200000810c4 */
[----:B------:R-:W-:Y:S07]  /*57af0*/  STL.64 [R1+0xb20], R232 ;  /* 0x000b20e801007387 */ /* 0x000fee0000100a00 */
        /* <DEDUP_REMOVED lines=25> */
[----:B------:R-:W-:Y:S01]  /*57c90*/  HMMA.1688.F32.TF32 R88, R240, R46, R96 ;  /* 0x0000002ef058723c */ /* 0x000fe20000081060 */
[----:B------:R-:W-:Y:S04]  /*57ca0*/  STL.64 [R1+0x528], R202 ;  /* 0x000528ca01007387 */ /* 0x000fe80000100a00 */
[----:B------:R-:W-:Y:S03]  /*57cb0*/  STL.64 [R1+0x450], R196 ;  /* 0x000450c401007387 */ /* 0x000fe60000100a00 */
[C---:B------:R-:W-:Y:S01]  /*57cc0*/  HMMA.1688.F32.TF32 R80, R72.reuse, R66, R80 ;  /* 0x000000424850723c */ /* 0x040fe20000081050 */
[----:B------:R-:W-:Y:S04]  /*57cd0*/  STL.64 [R1+0x458], R198 ;  /* 0x000458c601007387 */ /* 0x000fe80000100a00 */
[----:B------:R-:W-:Y:S03]  /*57ce0*/  STL.64 [R1+0x3f0], R192 ;  /* 0x0003f0c001007387 */ /* 0x000fe60000100a00 */
        /* <DEDUP_REMOVED lines=23> */
[----:B------:R2:W-:Y:S01]  /*57e60*/  STL.64 [R1+0x1268], R34 ;  /* 0x0012682201007387 */ /* 0x0005e20000100a00 */
[C---:B-1----:R-:W-:Y:S03]  /*57e70*/  HMMA.1688.F32.TF32 R80, R72.reuse, R14, R244 ;  /* 0x0000000e4850723c */ /* 0x042fe600000810f4 */
[----:B------:R-:W-:Y:S04]  /*57e80*/  LDS R240, [R69+0x23100] ;  /* 0x0231000045f07984 */ /* 0x000fe80000000800 */
[----:B------:R-:W-:Y:S01]  /*57e90*/  LDS R242, [R69+0x23900] ;  /* 0x0239000045f27984 */ /* 0x000fe20000000800 */
[C---:B--2---:R-:W-:Y:S03]  /*57ea0*/  HMMA.1688.F32.TF32 R32, R72.reuse, R10, R248 ;  /* 0x0000000a4820723c */ /* 0x044fe600000810f8 */
[----:B------:R1:W-:Y:S04]  /*57eb0*/  STL.64 [R1+0x1250], R28 ;  /* 0x0012501c01007387 */ /* 0x0003e80000100a00 */
[----:B------:R2:W-:Y:S04]  /*57ec0*/  STL.64 [R1+0x1258], R30 ;  /* 0x0012581e01007387 */ /* 0x0005e80000100a00 */
[----:B------:R-:W-:Y:S04]  /*57ed0*/  LDS R241, [R140+0x23100] ;  /* 0x023100008cf17984 */ /* 0x000fe80000000800 */
[----:B-1----:R-:W3:Y:S04]  /*57ee0*/  LDL.LU R28, [R1+0xe0] ;  /* 0x0000e000011c7983 */ /* 0x002ee80000300800 */
[----:B------:R-:W-:Y:S04]  /*57ef0*/  STL.64 [R1+0x1240], R80 ;  /* 0x0012405001007387 */ /* 0x000fe80000100a00 */
[----:B------:R-:W-:Y:S04]  /*57f00*/  STL.64 [R1+0x1248], R82 ;  /* 0x0012485201007387 */ /* 0x000fe80000100a00 */
[----:B------:R1:W-:Y:S04]  /*57f10*/  STL.64 [R1+0x1230], R32 ;  /* 0x0012302001007387 */ /* 0x0003e80000100a00 */
[----:B------:R4:W-:Y:S04]  /*57f20*/  STL.64 [R1+0x1238], R34 ;  /* 0x0012382201007387 */ /* 0x0009e80000100a00 */
[----:B------:R-:W3:Y:S04]  /*57f30*/  LDL.LU R29, [R1+0xe4] ;  /* 0x0000e400011d7983 */ /* 0x000ee80000300800 */
[----:B--2---:R-:W3:Y:S04]  /*57f40*/  LDL.LU R30, [R1+0xe8] ;  /* 0x0000e800011e7983 */ /* 0x004ee80000300800 */
[----:B------:R-:W3:Y:S04]  /*57f50*/  LDL.LU R31, [R1+0xec] ;  /* 0x0000ec00011f7983 */ /* 0x000ee80000300800 */
[----:B-1----:R-:W2:Y:S04]  /*57f60*/  LDL.LU R32, [R1+0xf0] ;  /* 0x0000f00001207983 */ /* 0x002ea80000300800 */
[----:B------:R-:W2:Y:S04]  /*57f70*/  LDL.LU R33, [R1+0xf4] ;  /* 0x0000f40001217983 */ /* 0x000ea80000300800 */
[----:B----4-:R-:W2:Y:S04]  /*57f80*/  LDL.LU R34, [R1+0xf8] ;  /* 0x0000f80001227983 */ /* 0x010ea80000300800 */
        /* <DEDUP_REMOVED lines=102> */
[C---:B--2---:R-:W-:Y:S11]  /*585f0*/  HMMA.1688.F32.TF32 R248, R72.reuse, R6, R248 ;  /* 0x0000000648f8723c */ /* 0x044ff600000810f8 */
[----:B------:R-:W-:Y:S11]  /*58600*/  @!UPT UIADD3 URZ, URZ, URZ, URZ ;  /* 0x0000003f3f3ff290 */ /* 0x000ff6000fffe03f */
[----:B------:R-:W-:Y:S01]  /*58610*/  @!UPT UIADD3 URZ, URZ, URZ, URZ ;  /* 0x0000003f3f3ff290 */ /* 0x000fe2000fffe03f */
[----:B------:R2:W-:Y:S04]  /*58620*/  STL.64 [R1+0x1220], R248 ;  /* 0x001220f801007387 */ /* 0x0005e80000100a00 */
[----:B------:R1:W-:Y:S04]  /*58630*/  STL.64 [R1+0x1228], R250 ;  /* 0x001228fa01007387 */ /* 0x0003e80000100a00 */
[----:B--2---:R-:W2:Y:S04]  /*58640*/  LDL.LU R248, [R1+0xcd0] ;  /* 0x000cd00001f87983 */ /* 0x004ea80000300800 */
[----:B------:R-:W2:Y:S04]  /*58650*/  LDL.LU R249, [R1+0xcd4] ;  /* 0x000cd40001f97983 */ /* 0x000ea80000300800 */
[----:B-1----:R-:W2:Y:S04]  /*58660*/  LDL.LU R250, [R1+0xcd8] ;  /* 0x000cd80001fa7983 */ /* 0x002ea80000300800 */
[----:B------:R-:W2:Y:S01]  /*58670*/  LDL.LU R251, [R1+0xcdc] ;  /* 0x000cdc0001fb7983 */ /* 0x000ea20000300800 */
[C---:B---3--:R-:W-:Y:S08]  /*58680*/  HMMA.1688.F32.TF32 R236, R72.reuse, R42, R236 ;  /* 0x0000002a48ec723c */ /* 0x048ff000000810ec */
[C---:B------:R-:W-:Y:S08]  /*58690*/  HMMA.1688.F32.TF32 R232, R72.reuse, R38, R232 ;  /* 0x0000002648e8723c */ /* 0x040ff000000810e8 */
[C---:B------:R-:W-:Y:S08]  /*586a0*/  HMMA.1688.F32.TF32 R228, R72.reuse, R26, R228 ;  /* 0x0000001a48e4723c */ /* 0x040ff000000810e4 */
[C---:B------:R-:W-:Y:S01]  /*586b0*/  HMMA.1688.F32.TF32 R224, R72.reuse, R22, R224 ;  /* 0x0000001648e0723c */ /* 0x040fe200000810e0 */
[----:B------:R-:W-:Y:S07]  /*586c0*/  STL.64 [R1+0x1210], R236 ;  /* 0x001210ec01007387 */ /* 0x000fee0000100a00 */
[C---:B------:R-:W-:Y:S01]  /*586d0*/  HMMA.1688.F32.TF32 R220, R72.reuse, R162, R220 ;  /* 0x000000a248dc723c */ /* 0x040fe200000810dc */
[----:B------:R1:W-:Y:S07]  /*586e0*/  STL.64 [R1+0x1218], R238 ;  /* 0x001218ee01007387 */ /* 0x0003ee0000100a00 */
[C---:B------:R-:W-:Y:S01]  /*586f0*/  HMMA.1688.F32.TF32 R216, R72.reuse, R158, R216 ;  /* 0x0000009e48d8723c */ /* 0x040fe200000810d8 */
[----:B-1----:R-:W3:Y:S04]  /*58700*/  LDL.LU.64 R238, [R1+0x4928] ;  /* 0x0049280001ee7983 */ /* 0x002ee80000300a00 */
[----:B------:R-:W3:Y:S04]  /*58710*/  LDL.LU.64 R236, [R1+0x4920] ;  /* 0x0049200001ec7983 */ /* 0x000ee80000300a00 */
[----:B------:R-:W-:Y:S04]  /*58720*/  STL.64 [R1+0x1200], R232 ;  /* 0x001200e801007387 */ /* 0x000fe80000100a00 */
[----:B------:R1:W-:Y:S04]  /*58730*/  STL.64 [R1+0x1208], R234 ;  /* 0x001208ea01007387 */ /* 0x0003e80000100a00 */
        /* <DEDUP_REMOVED lines=12> */
[----:B------:R-:W-:Y:S04]  /*58800*/  STL.64 [R1+0x11c0], R216 ;  /* 0x0011c0d801007387 */ /* 0x000fe80000100a00 */
[----:B------:R4:W-:Y:S01]  /*58810*/  STL.64 [R1+0x11c8], R218 ;  /* 0x0011c8da01007387 */ /* 0x0009e20000100a00 */
[C---:B-1----:R-:W-:Y:S08]  /*58820*/  HMMA.1688.F32.TF32 R220, R72.reuse, R170, R212 ;  /* 0x000000aa48dc723c */ /* 0x042ff000000810d4 */
[C---:B----4-:R-:W-:Y:S08]  /*58830*/  HMMA.1688.F32.TF32 R216, R72.reuse, R166, R208 ;  /* 0x000000a648d8723c */ /* 0x050ff000000810d0 */
        /* <DEDUP_REMOVED lines=58> */
[----:B-1----:R-:W4:Y:S04]  /*58be0*/  LDL.LU R92, [R1+0x10] ;  /* 0x00001000015c7983 */ /* 0x002f280000300800 */
[----:B------:R-:W-:Y:S01]  /*58bf0*/  LDS R72, [R69+0x23180] ;  /* 0x0231800045487984 */ /* 0x000fe20000000800 */
[----:B--2---:R-:W-:Y:S03]  /*58c00*/  HMMA.1688.F32.TF32 R28, R240, R66, R248 ;  /* 0x00000042f01c723c */ /* 0x004fe600000810f8 */
[----:B------:R-:W-:Y:S04]  /*58c10*/  LDS R74, [R69+0x23980] ;  /* 0x02398000454a7984 */ /* 0x000fe80000000800 */
[----:B------:R-:W-:Y:S04]  /*58c20*/  LDS R73, [R140+0x23180] ;  /* 0x023180008c497984 */ /* 0x000fe80000000800 */
[----:B------:R-:W1:Y:S11]  /*58c30*/  LDS R75, [R140+0x23980] ;  /* 0x023980008c4b7984 */ /* 0x000e760000000800 */
[----:B------:R-:W-:Y:S01]  /*58c40*/  @!UPT UIADD3 URZ, URZ, URZ, URZ ;  /* 0x0000003f3f3ff290 */ /* 0x000fe2000fffe03f */
[----:B------:R2:W-:Y:S04]  /*58c50*/  STL.64 [R1+0x1430], R28 ;  /* 0x0014301c01007387 */ /* 0x0005e80000100a00 */
[----:B------:R1:W-:Y:S04]  /*58c60*/  STL.64 [R1+0x1438], R30 ;  /* 0x0014381e01007387 */ /* 0x0003e80000100a00 */
[----:B------:R-:W4:Y:S04]  /*58c70*/  LDL.LU R93, [R1+0x14] ;  /* 0x00001400015d7983 */ /* 0x000f280000300800 */
[----:B------:R-:W4:Y:S04]  /*58c80*/  LDL.LU R94, [R1+0x18] ;  /* 0x00001800015e7983 */ /* 0x000f280000300800 */
[----:B------:R-:W4:Y:S04]  /*58c90*/  LDL.LU R95, [R1+0x1c] ;  /* 0x00001c00015f7983 */ /* 0x000f280000300800 */
[----:B------:R-:W3:Y:S04]  /*58ca0*/  LDL.LU R248, [R1+0x30] ;  /* 0x0000300001f87983 */ /* 0x000ee80000300800 */
[----:B------:R-:W3:Y:S04]  /*58cb0*/  LDL.LU R249, [R1+0x34] ;  /* 0x0000340001f97983 */ /* 0x000ee80000300800 */
[----:B------:R-:W3:Y:S04]  /*58cc0*/  LDL.LU R250, [R1+0x38] ;  /* 0x0000380001fa7983 */ /* 0x000ee80000300800 */
[----:B------:R-:W3:Y:S04]  /*58cd0*/  LDL.LU R251, [R1+0x3c] ;  /* 0x00003c0001fb7983 */ /* 0x000ee80000300800 */
[----:B--2---:R-:W2:Y:S04]  /*58ce0*/  LDL.LU R28, [R1+0x50] ;  /* 0x00005000011c7983 */ /* 0x004ea80000300800 */
[----:B------:R-:W2:Y:S04]  /*58cf0*/  LDL.LU R29, [R1+0x54] ;  /* 0x00005400011d7983 */ /* 0x000ea80000300800 */
[----:B-1----:R-:W2:Y:S04]  /*58d00*/  LDL.LU R30, [R1+0x58] ;  /* 0x00005800011e7983 */ /* 0x002ea80000300800 */
        /* <DEDUP_REMOVED lines=74> */
[----:B------:R-:W4:Y:S01]  /*591b0*/  LDL.LU R100, [R1+0x20] ;  /* 0x0000200001647983 */ /* 0x000f220000300800 */
[----:B------:R-:W-:-:S03]  /*591c0*/  MOV R88, R64 ;  /* 0x0000004000587202 */ /* 0x000fc60000000f00 */
[----:B------:R-:W4:Y:S01]  /*591d0*/  LDL.LU R101, [R1+0x24] ;  /* 0x0000240001657983 */ /* 0x000f220000300800 */
[----:B------:R-:W-:-:S03]  /*591e0*/  IMAD.MOV.U32 R89, RZ, RZ, R61 ;  /* 0x000000ffff597224 */ /* 0x000fc600078e003d */
[----:B------:R-:W4:Y:S01]  /*591f0*/  LDL.LU R102, [R1+0x28] ;  /* 0x0000280001667983 */ /* 0x000f220000300800 */
[----:B------:R-:W-:-:S03]  /*59200*/  IMAD.MOV.U32 R90, RZ, RZ, R65 ;  /* 0x000000ffff5a7224 */ /* 0x000fc600078e0041 */
        /* <DEDUP_REMOVED lines=22> */
[----:B------:R-:W2:Y:S04]  /*59370*/  LDL.LU.64 R220, [R1+0x48d0] ;  /* 0x0048d00001dc7983 */ /* 0x000ea80000300a00 */
[----:B------:R-:W-:Y:S04]  /*59380*/  STL.64 [R1+0x1410], R216 ;  /* 0x001410d801007387 */ /* 0x000fe80000100a00 */
[----:B------:R1:W-:Y:S01]  /*59390*/  STL.64 [R1+0x1418], R218 ;  /* 0x001418da01007387 */ /* 0x0003e20000100a00 */
[C---:B------:R-:W-:Y:S03]  /*593a0*/  HMMA.1688.F32.TF32 R180, R240.reuse, R158, R180 ;  /* 0x0000009ef0b4723c */ /* 0x040fe600000810b4 */
        /* <DEDUP_REMOVED lines=44> */
[----:B------:R-:W-:Y:S01]  /*59670*/  MOV R91, R68 ;  /* 0x00000044005b7202 */ /* 0x000fe20000000f00 */
[----:B------:R-:W-:Y:S01]  /*59680*/  IMAD.MOV.U32 R68, RZ, RZ, R84 ;  /* 0x000000ffff447224 */ /* 0x000fe200078e0054 */
[----:B------:R-:W-:Y:S01]  /*59690*/  HMMA.1688.F32.TF32 R248, R240, R130, R248 ;  /* 0x00000082f0f8723c */ /* 0x000fe200000810f8 */
        /* <DEDUP_REMOVED lines=10> */
[----:B------:R-:W-:Y:S04]  /*59740*/  STL [R1+0x1354], R85 ;  /* 0x0013545501007387 */ /* 0x000fe80000100800 */
[----:B------:R1:W-:Y:S04]  /*59750*/  STL.64 [R1+0x1358], R86 ;  /* 0x0013585601007387 */ /* 0x0003e80000100a00 */
[----:B-1----:R-:W2:Y:S04]  /*59760*/  LDL.LU.64 R86, [R1+0x47f8] ;  /* 0x0047f80001567983 */ /* 0x002ea80000300a00 */
[----:B------:R-:W2:Y:S04]  /*59770*/  LDL.LU.64 R84, [R1+0x47f0] ;  /* 0x0047f00001547983 */ /* 0x000ea80000300a00 */
[----:B------:R1:W-:Y:S04]  /*59780*/  STL [R1+0x44ec], R68 ;  /* 0x0044ec4401007387 */ /* 0x0003e80000100800 */
[----:B------:R-:W-:Y:S04]  /*59790*/  STL.64 [R1+0x1340], R80 ;  /* 0x0013405001007387 */ /* 0x000fe80000100a00 */
[----:B------:R3:W-:Y:S01]  /*597a0*/  STL.64 [R1+0x1348], R82 ;  /* 0x0013485201007387 */ /* 0x0007e20000100a00 */
[----:B-1----:R-:W-:-:S03]  /*597b0*/  IMAD.MOV.U32 R68, RZ, RZ, R30 ;  /* 0x000000ffff447224 */ /* 0x002fc600078e001e */
[----:B---3--:R-:W3:Y:S04]  /*597c0*/  LDL.LU.64 R82, [R1+0x47e8] ;  /* 0x0047e80001527983 */ /* 0x008ee80000300a00 */
[----:B------:R-:W3:Y:S04]  /*597d0*/  LDL.LU.64 R80, [R1+0x47e0] ;  /* 0x0047e00001507983 */ /* 0x000ee80000300a00 */
[----:B------:R-:W-:Y:S04]  /*597e0*/  STL.64 [R1+0x420], R32 ;  /* 0x0004202001007387 */ /* 0x000fe80000100a00 */
[----:B------:R1:W-:Y:S04]  /*597f0*/  STL.64 [R1+0x428], R34 ;  /* 0x0004282201007387 */ /* 0x0003e80000100a00 */
[----:B-1----:R-:W2:Y:S04]  /*59800*/  LDL.LU.64 R34, [R1+0x47d8] ;  /* 0x0047d80001227983 */ /* 0x002ea80000300a00 */
[----:B------:R-:W2:Y:S04]  /*59810*/  LDL.LU.64 R32, [R1+0x47d0] ;  /* 0x0047d00001207983 */ /* 0x000ea80000300a00 */
[----:B------:R-:W-:Y:S04]  /*59820*/  STL.64 [R1+0x1330], R28 ;  /* 0x0013301c01007387 */ /* 0x000fe80000100a00 */
[----:B------:R1:W-:Y:S04]  /*59830*/  STL [R1+0x133c], R31 ;  /* 0x00133c1f01007387 */ /* 0x0003e80000100800 */
[----:B-1----:R-:W2:Y:S04]  /*59840*/  LDL.LU.64 R30, [R1+0x47c8] ;  /* 0x0047c800011e7983 */ /* 0x002ea80000300a00 */
[----:B------:R-:W2:Y:S04]  /*59850*/  LDL.LU.64 R28, [R1+0x47c0] ;  /* 0x0047c000011c7983 */ /* 0x000ea80000300a00 */
[----:B------:R1:W-:Y:S04]  /*59860*/  STL [R1+0x44f0], R68 ;  /* 0x0044f04401007387 */ /* 0x0003e80000100800 */
[----:B------:R-:W-:Y:S04]  /*59870*/  STL.64 [R1+0x1320], R244 ;  /* 0x001320f401007387 */ /* 0x000fe80000100a00 */
[----:B------:R4:W-:Y:S01]  /*59880*/  STL.64 [R1+0x1328], R246 ;  /* 0x001328f601007387 */ /* 0x0009e20000100a00 */
[----:B-1----:R-:W-:-:S03]  /*59890*/  MOV R68, R251 ;  /* 0x000000fb00447202 */ /* 0x002fc60000000f00 */
[----:B----4-:R-:W4:Y:S04]  /*598a0*/  LDL.LU.64 R246, [R1+0x47b8] ;  /* 0x0047b80001f67983 */ /* 0x010f280000300a00 */
[----:B------:R-:W4:Y:S04]  /*598b0*/  LDL.LU.64 R244, [R1+0x47b0] ;  /* 0x0047b00001f47983 */ /* 0x000f280000300a00 */
[----:B------:R-:W-:Y:S04]  /*598c0*/  STL.64 [R1+0x1310], R248 ;  /* 0x001310f801007387 */ /* 0x000fe80000100a00 */
[----:B------:R1:W-:Y:S04]  /*598d0*/  STL [R1+0x1318], R250 ;  /* 0x001318fa01007387 */ /* 0x0003e80000100800 */
[----:B-1----:R-:W2:Y:S04]  /*598e0*/  LDL.LU.64 R250, [R1+0x47a8] ;  /* 0x0047a80001fa7983 */ /* 0x002ea80000300a00 */
[----:B------:R-:W2:Y:S01]  /*598f0*/  LDL.LU.64 R248, [R1+0x47a0] ;  /* 0x0047a00001f87983 */ /* 0x000ea20000300a00 */
[C---:B------:R-:W-:Y:S08]  /*59900*/  HMMA.1688.F32.TF32 R92, R240.reuse, R122, R92 ;  /* 0x0000007af05c723c */ /* 0x040ff0000008105c */
[----:B------:R-:W-:Y:S01]  /*59910*/  HMMA.1688.F32.TF32 R100, R240, R126, R100 ;  /* 0x0000007ef064723c */ /* 0x000fe20000081064 */
[----:B------:R1:W-:Y:S11]  /*59920*/  STL [R1+0x44f4], R68 ;  /* 0x0044f44401007387 */ /* 0x0003f60000100800 */
[----:B------:R-:W-:Y:S03]  /*59930*/  @!UPT UIADD3 URZ, URZ, URZ, URZ ;  /* 0x0000003f3f3ff290 */ /* 0x000fe6000fffe03f */
[----:B------:R-:W-:Y:S01]  /*59940*/  STL [R1+0x3d0], R92 ;  /* 0x0003d05c01007387 */ /* 0x000fe20000100800 */
[----:B-1----:R-:W-:-:S07]  /*59950*/  IMAD.MOV.U32 R68, RZ, RZ, R93 ;  /* 0x000000ffff447224 */ /* 0x002fce00078e005d */
[----:B------:R-:W-:Y:S04]  /*59960*/  STL.64 [R1+0x1300], R100 ;  /* 0x0013006401007387 */ /* 0x000fe80000100a00 */
[----:B------:R-:W-:Y:S04]  /*59970*/  STL.64 [R1+0x1308], R102 ;  /* 0x0013086601007387 */ /* 0x000fe80000100a00 */
[----:B------:R1:W-:Y:S02]  /*59980*/  STL.64 [R1+0x3d8], R94 ;  /* 0x0003d85e01007387 */ /* 0x0003e40000100a00 */
[C---:B-1----:R-:W-:Y:S02]  /*59990*/  HMMA.1688.F32.TF32 R92, R240.reuse, R118, R88 ;  /* 0x00000076f05c723c */ /* 0x042fe40000081058 */
[----:B------:R1:W-:Y:S06]  /*599a0*/  STL [R1+0x44f8], R68 ;  /* 0x0044f84401007387 */ /* 0x0003ec0000100800 */
[----:B--2---:R-:W-:Y:S07]  /*599b0*/  HMMA.1688.F32.TF32 R88, R240, R114, R248 ;  /* 0x00000072f058723c */ /* 0x004fee00000810f8 */
[----:B------:R-:W-:Y:S01]  /*599c0*/  MOV R249, R61 ;  /* 0x0000003d00f97202 */ /* 0x000fe20000000f00 */
[----:B------:R-:W-:-:S02]  /*599d0*/  IMAD.MOV.U32 R250, RZ, RZ, R64 ;  /* 0x000000fffffa7224 */ /* 0x000fc400078e0040 */
[----:B------:R-:W-:Y:S11]  /*599e0*/  IMAD.MOV.U32 R251, RZ, RZ, R60 ;  /* 0x000000fffffb7224 */ /* 0x000ff600078e003c */
[----:B------:R-:W-:Y:S02]  /*599f0*/  @!UPT UIADD3 URZ, URZ, URZ, URZ ;  /* 0x0000003f3f3ff290 */ /* 0x000fe4000fffe03f */
[----:B------:R-:W-:Y:S04]  /*59a00*/  STL.64 [R1+0x12e0], R88 ;  /* 0x0012e05801007387 */ /* 0x000fe80000100a00 */
[----:B------:R-:W-:Y:S04]  /*59a10*/  STL.64 [R1+0x12f0], R92 ;  /* 0x0012f05c01007387 */ /* 0x000fe80000100a00 */
[----:B------:R-:W-:Y:S04]  /*59a20*/  STL.64 [R1+0x12f8], R94 ;  /* 0x0012f85e01007387 */ /* 0x000fe80000100a00 */
[----:B------:R4:W-:Y:S04]  /*59a30*/  STL [R1+0x12e8], R90 ;  /* 0x0012e85a01007387 */ /* 0x0009e80000100800 */
[----:B------:R-:W2:Y:S04]  /*59a40*/  LDL.LU R248, [R1+0x380] ;  /* 0x0003800001f87983 */ /* 0x000ea80000300800 */
[----:B------:R-:W2:Y:S04]  /*59a50*/  LDL.LU R61, [R1+0x4798] ;  /* 0x00479800013d7983 */ /* 0x000ea80000300800 */
[----:B------:R-:W3:Y:S04]  /*59a60*/  LDL.LU R64, [R1+0x4794] ;  /* 0x0047940001407983 */ /* 0x000ee80000300800 */
[----:B------:R-:W3:Y:S01]  /*59a70*/  LDL.LU R60, [R1+0x4790] ;  /* 0x00479000013c7983 */ /* 0x000ee20000300800 */
[----:B-1----:R-:W-:-:S02]  /*59a80*/  IMAD.MOV.U32 R68, RZ, RZ, R91 ;  /* 0x000000ffff447224 */ /* 0x002fc400078e005b */
[C---:B----4-:R-:W-:Y:S03]  /*59a90*/  HMMA.1688.F32.TF32 R88, R240.reuse, R110, R244 ;  /* 0x0000006ef058723c */ /* 0x050fe600000810f4 */
[----:B------:R1:W-:Y:S04]  /*59aa0*/  STL [R1+0x44fc], R68 ;  /* 0x0044fc4401007387 */ /* 0x0003e80000100800 */
[----:B------:R-:W-:Y:S02]  /*59ab0*/  MOV R244, R65 ;  /* 0x0000004100f47202 */ /* 0x000fe40000000f00 */
[----:B------:R-:W4:Y:S11]  /*59ac0*/  LDL.LU R65, [R1+0x478c] ;  /* 0x00478c0001417983 */ /* 0x000f360000300800 */
[----:B------:R-:W-:Y:S03]  /*59ad0*/  @!UPT UIADD3 URZ, URZ, URZ, URZ ;  /* 0x0000003f3f3ff290 */ /* 0x000fe6000fffe03f */
[----:B------:R-:W-:Y:S04]  /*59ae0*/  STL.64 [R1+0x12d0], R88 ;  /* 0x0012d05801007387 */ /* 0x000fe80000100a00 */
[----:B------:R-:W-:Y:S01]  /*59af0*/  STL.64 [R1+0x12d8], R90 ;  /* 0x0012d85a01007387 */ /* 0x000fe20000100a00 */
[----:B------:R-:W-:Y:S01]  /*59b00*/  HMMA.1688.F32.TF32 R28, R240, R106, R28 ;  /* 0x0000006af01c723c */ /* 0x000fe2000008101c */
[----:B--2---:R-:W-:Y:S02]  /*59b10*/  IMAD.MOV.U32 R245, RZ, RZ, R61 ;  /* 0x000000fffff57224 */ /* 0x004fe400078e003d */
[----:B------:R-:W2:Y:S01]  /*59b20*/  LDL.LU R61, [R1+0x4788] ;  /* 0x00478800013d7983 */ /* 0x000ea20000300800 */
[----:B---3--:R-:W-:-:S03]  /*59b30*/  IMAD.MOV.U32 R246, RZ, RZ, R64 ;  /* 0x000000fffff67224 */ /* 0x008fc600078e0040 */
[----:B------:R-:W3:Y:S01]  /*59b40*/  LDL.LU R64, [R1+0x4784] ;  /* 0x0047840001407983 */ /* 0x000ee20000300800 */
[----:B------:R-:W-:-:S03]  /*59b50*/  MOV R247, R60 ;  /* 0x0000003c00f77202 */ /* 0x000fc60000000f00 */
[----:B------:R-:W3:Y:S11]  /*59b60*/  LDL.LU R60, [R1+0x4780] ;  /* 0x00478000013c7983 */ /* 0x000ef60000300800 */
[----:B------:R-:W-:Y:S02]  /*59b70*/  @!UPT UIADD3 URZ, URZ, URZ, URZ ;  /* 0x0000003f3f3ff290 */ /* 0x000fe4000fffe03f */
[----:B-1----:R-:W-:Y:S01]  /*59b80*/  IMAD.MOV.U32 R68, RZ, RZ, R29 ;  /* 0x000000ffff447224 */ /* 0x002fe200078e001d */
[----:B------:R-:W-:Y:S04]  /*59b90*/  STL [R1+0x390], R28 ;  /* 0x0003901c01007387 */ /* 0x000fe80000100800 */
[----:B------:R1:W-:Y:S02]  /*59ba0*/  STL.64 [R1+0x398], R30 ;  /* 0x0003981e01007387 */ /* 0x0003e40000100a00 */
[----:B-1----:R-:W-:Y:S02]  /*59bb0*/  HMMA.1688.F32.TF32 R28, R240, R58, R32 ;  /* 0x0000003af01c723c */ /* 0x002fe40000081020 */
[----:B------:R-:W-:Y:S05]  /*59bc0*/  STL [R1+0x4500], R68 ;  /* 0x0045004401007387 */ /* 0x000fea0000100800 */
[----:B----4-:R-:W-:-:S02]  /*59bd0*/  IMAD.MOV.U32 R35, RZ, RZ, R65 ;  /* 0x000000ffff237224 */ /* 0x010fc400078e0041 */
[----:B--2---:R-:W-:Y:S02]  /*59be0*/  IMAD.MOV.U32 R32, RZ, RZ, R61 ;  /* 0x000000ffff207224 */ /* 0x004fe400078e003d */
[----:B------:R-:W2:Y:S01]  /*59bf0*/  LDL.LU R61, [R1+0x477c] ;  /* 0x00477c00013d7983 */ /* 0x000ea20000300800 */
[----:B---3--:R-:W-:-:S11]  /*59c00*/  IMAD.MOV.U32 R34, RZ, RZ, R64 ;  /* 0x000000ffff227224 */ /* 0x008fd600078e0040 */
[----:B------:R-:W-:Y:S01]  /*59c10*/  STL.64 [R1+0x12c0], R28 ;  /* 0x0012c01c01007387 */ /* 0x000fe20000100a00 */
[----:B------:R-:W-:-:S03]  /*59c20*/  MOV R33, R60 ;  /* 0x0000003c00217202 */ /* 0x000fc60000000f00 */
[----:B------:R1:W-:Y:S04]  /*59c30*/  STL.64 [R1+0x12c8], R30 ;  /* 0x0012c81e01007387 */ /* 0x0003e80000100a00 */
[----:B------:R-:W3:Y:S04]  /*59c40*/  LDL.LU R60, [R1+0x4778] ;  /* 0x00477800013c7983 */ /* 0x000ee80000300800 */
[----:B------:R-:W4:Y:S04]  /*59c50*/  LDL.LU R64, [R1+0x4774] ;  /* 0x0047740001407983 */ /* 0x000f280000300800 */
[----:B------:R-:W2:Y:S01]  /*59c60*/  LDL.LU R65, [R1+0x4770] ;  /* 0x0047700001417983 */ /* 0x000ea20000300800 */
[----:B-1----:R-:W-:Y:S11]  /*59c70*/  HMMA.1688.F32.TF32 R28, R240, R54, R80 ;  /* 0x00000036f01c723c */ /* 0x002ff60000081050 */
[----:B------:R-:W-:Y:S11]  /*59c80*/  @!UPT UIADD3 URZ, URZ, URZ, URZ ;  /* 0x0000003f3f3ff290 */ /* 0x000ff6000fffe03f */
[----:B------:R-:W-:Y:S01]  /*59c90*/  @!UPT UIADD3 URZ, URZ, URZ, URZ ;  /* 0x0000003f3f3ff290 */ /* 0x000fe2000fffe03f */
[----:B------:R1:W-:Y:S04]  /*59ca0*/  STL.64 [R1+0x12b0], R28 ;  /* 0x0012b01c01007387 */ /* 0x0003e80000100a00 */
[----:B------:R1:W-:Y:S04]  /*59cb0*/  STL [R1+0x12b8], R30 ;  /* 0x0012b81e01007387 */ /* 0x0003e80000100800 */
[----:B------:R-:W3:Y:S04]  /*59cc0*/  LDL.LU R88, [R1+0xc10] ;  /* 0x000c100001587983 */ /* 0x000ee80000300800 */
[----:B------:R-:W3:Y:S01]  /*59cd0*/  LDL.LU R89, [R1+0xc14] ;  /* 0x000c140001597983 */ /* 0x000ee20000300800 */
[----:B----4-:R-:W-:-:S03]  /*59ce0*/  IMAD.MOV.U32 R90, RZ, RZ, R64 ;  /* 0x000000ffff5a7224 */ /* 0x010fc600078e0040 */
[----:B------:R-:W4:Y:S01]  /*59cf0*/  LDL.LU R64, [R1+0x476c] ;  /* 0x00476c0001407983 */ /* 0x000f220000300800 */
[----:B--2---:R-:W-:-:S03]  /*59d00*/  IMAD.MOV.U32 R91, RZ, RZ, R65 ;  /* 0x000000ffff5b7224 */ /* 0x004fc600078e0041 */
[----:B------:R-:W2:Y:S01]  /*59d10*/  LDL.LU R65, [R1+0x4768] ;  /* 0x0047680001417983 */ /* 0x000ea20000300800 */
[----:B------:R-:W-:-:S03]  /*59d20*/  MOV R68, R31 ;  /* 0x0000001f00447202 */ /* 0x000fc60000000f00 */
[----:B-1----:R-:W2:Y:S04]  /*59d30*/  LDL.LU R28, [R1+0xd30] ;  /* 0x000d3000011c7983 */ /* 0x002ea80000300800 */
[----:B------:R-:W2:Y:S04]  /*59d40*/  LDL.LU R29, [R1+0xd34] ;  /* 0x000d3400011d7983 */ /* 0x000ea80000300800 */
[----:B------:R-:W2:Y:S04]  /*59d50*/  LDL.LU R30, [R1+0xd38] ;  /* 0x000d3800011e7983 */ /* 0x000ea80000300800 */
[----:B------:R-:W2:Y:S04]  /*59d60*/  LDL.LU R31, [R1+0xd3c] ;  /* 0x000d3c00011f7983 */ /* 0x000ea80000300800 */
[----:B------:R-:W2:Y:S04]  /*59d70*/  LDL.LU R92, [R1+0xc60] ;  /* 0x000c6000015c7983 */ /* 0x000ea80000300800 */
[----:B------:R-:W2:Y:S01]  /*59d80*/  LDL.LU R93, [R1+0xc64] ;  /* 0x000c6400015d7983 */ /* 0x000ea20000300800 */
[----:B---3--:R-:W-:Y:S01]  /*59d90*/  IMAD.MOV.U32 R82, RZ, RZ, R60 ;  /* 0x000000ffff527224 */ /* 0x008fe200078e003c */
[----:B------:R-:W-:Y:S01]  /*59da0*/  MOV R83, R61 ;  /* 0x0000003d00537202 */ /* 0x000fe20000000f00 */
[----:B----4-:R-:W-:-:S02]  /*59db0*/  IMAD.MOV.U32 R95, RZ, RZ, R64 ;  /* 0x000000ffff5f7224 */ /* 0x010fc400078e0040 */
[----:B------:R-:W3:Y:S01]  /*59dc0*/  LDL R64, [R1+0x164c] ;  /* 0x00164c0001407983 */ /* 0x000ee20000100800 */
[----:B--2---:R-:W-:-:S03]  /*59dd0*/  MOV R94, R65 ;  /* 0x00000041005e7202 */ /* 0x004fc60000000f00 */
[----:B------:R-:W2:Y:S04]  /*59de0*/  LDL R65, [R1+0x16e0] ;  /* 0x0016e00001417983 */ /* 0x000ea80000100800 */
        /* <DEDUP_REMOVED lines=9> */
[----:B------:R-:W-:Y:S01]  /*59e80*/  HMMA.1688.F32.TF32 R96, R240, R46, R96 ;  /* 0x0000002ef060723c */ /* 0x000fe20000081060 */
[----:B------:R-:W-:Y:S07]  /*59e90*/  STL [R1+0x4504], R68 ;  /* 0x0045044401007387 */ /* 0x000fee0000100800 */
[C---:B------:R-:W-:Y:S07]  /*59ea0*/  HMMA.1688.F32.TF32 R28, R72.reuse, R70, R28 ;  /* 0x00000046481c723c */ /* 0x040fee000008101c */
[----:B------:R1:W-:Y:S04]  /*59eb0*/  STL.64 [R1+0x12a0], R84 ;  /* 0x0012a05401007387 */ /* 0x0003e80000100a00 */
[----:B------:R2:W-:Y:S04]  /*59ec0*/  STL.64 [R1+0x12a8], R86 ;  /* 0x0012a85601007387 */ /* 0x0005e80000100a00 */
[----:B-1----:R-:W4:Y:S04]  /*59ed0*/  LDL.LU R84, [R1+0x5f0] ;  /* 0x0005f00001547983 */ /* 0x002f280000300800 */
[----:B------:R-:W4:Y:S01]  /*59ee0*/  LDL.LU R85, [R1+0x5f4] ;  /* 0x0005f40001557983 */ /* 0x000f220000300800 */
[----:B------:R-:W-:Y:S01]  /*59ef0*/  MOV R68, R97 ;  /* 0x0000006100447202 */ /* 0x000fe20000000f00 */
[C---:B------:R-:W-:Y:S08]  /*59f00*/  HMMA.1688.F32.TF32 R92, R72.reuse, R62, R92 ;  /* 0x0000003e485c723c */ /* 0x040ff0000008105c */
[----:B------:R-:W-:Y:S01]  /*59f10*/  HMMA.1688.F32.TF32 R88, R72, R18, R88 ;  /* 0x000000124858723c */ /* 0x000fe20000081058 */
[----:B------:R-:W-:Y:S01]  /*59f20*/  MOV R44, R28 ;  /* 0x0000001c002c7202 */ /* 0x000fe20000000f00 */
[----:B------:R-:W-:-:S06]  /*59f30*/  IMAD.MOV.U32 R45, RZ, RZ, R29 ;  /* 0x000000ffff2d7224 */ /* 0x000fcc00078e001d */
[C---:B------:R-:W-:Y:S01]  /*59f40*/  HMMA.1688.F32.TF32 R32, R72.reuse, R38, R32 ;  /* 0x000000264820723c */ /* 0x040fe20000081020 */
[----:B---3--:R-:W-:Y:S04]  /*59f50*/  LDS R28, [R64+0x23000] ;  /* 0x02300000401c7984 */ /* 0x008fe80000000800 */
[----:B--2---:R-:W-:Y:S03]  /*59f60*/  LDS R29, [R65+0x23000] ;  /* 0x02300000411d7984 */ /* 0x004fe60000000800 */
[----:B----4-:R-:W-:Y:S01]  /*59f70*/  HMMA.1688.F32.TF32 R100, R72, R66, R100 ;  /* 0x000000424864723c */ /* 0x010fe20000081064 */
[----:B------:R-:W-:Y:S02]  /*59f80*/  IMAD.MOV.U32 R86, RZ, RZ, R60 ;  /* 0x000000ffff567224 */ /* 0x000fe400078e003c */
[----:B------:R-:W2:Y:S01]  /*59f90*/  LDL.LU R60, [R1+0x475c] ;  /* 0x00475c00013c7983 */ /* 0x000ea20000300800 */
[----:B------:R-:W-:-:S03]  /*59fa0*/  IMAD.MOV.U32 R87, RZ, RZ, R61 ;  /* 0x000000ffff577224 */ /* 0x000fc600078e003d */
[----:B------:R-:W3:Y:S04]  /*59fb0*/  LDL.LU R61, [R1+0x4758] ;  /* 0x00475800013d7983 */ /* 0x000ee80000300800 */
[----:B------:R1:W-:Y:S04]  /*59fc0*/  STL [R1+0x1280], R96 ;  /* 0x0012806001007387 */ /* 0x0003e80000100800 */
[----:B------:R-:W-:Y:S04]  /*59fd0*/  STL.64 [R1+0x1288], R98 ;  /* 0x0012886201007387 */ /* 0x000fe80000100a00 */
[----:B------:R-:W4:Y:S04]  /*59fe0*/  LDL.LU R240, [R1+0xbd0] ;  /* 0x000bd00001f07983 */ /* 0x000f280000300800 */
[----:B------:R-:W4:Y:S04]  /*59ff0*/  LDL.LU R241, [R1+0xbd4] ;  /* 0x000bd40001f17983 */ /* 0x000f280000300800 */
[----:B------:R-:W4:Y:S04]  /*5a000*/  LDL.LU R242, [R1+0xbd8] ;  /* 0x000bd80001f27983 */ /* 0x000f280000300800 */
[----:B------:R-:W4:Y:S04]  /*5a010*/  LDL.LU R243, [R1+0xbdc] ;  /* 0x000bdc0001f37983 */ /* 0x000f280000300800 */
[----:B-1----:R-:W4:Y:S04]  /*5a020*/  LDL.LU R96, [R1+0x6d0] ;  /* 0x0006d00001607983 */ /* 0x002f280000300800 */
[----:B------:R-:W4:Y:S04]  /*5a030*/  LDL.LU R97, [R1+0x6d4] ;  /* 0x0006d40001617983 */ /* 0x000f280000300800 */
[----:B------:R-:W-:Y:S04]  /*5a040*/  STL [R1+0x4508], R68 ;  /* 0x0045084401007387 */ /* 0x000fe80000100800 */
[----:B------:R-:W-:Y:S04]  /*5a050*/  STL.64 [R1+0x1458], R30 ;  /* 0x0014581e01007387 */ /* 0x000fe80000100a00 */
[----:B------:R-:W-:Y:S04]  /*5a060*/  STL [R1+0x44ac], R44 ;  /* 0x0044ac2c01007387 */ /* 0x000fe80000100800 */
[----:B------:R-:W-:Y:S04]  /*5a070*/  STL [R1+0x44a8], R45 ;  /* 0x0044a82d01007387 */ /* 0x000fe80000100800 */
[----:B------:R-:W-:Y:S04]  /*5a080*/  STL.64 [R1+0x1630], R100 ;  /* 0x0016306401007387 */ /* 0x000fe80000100a00 */
[----:B------:R1:W-:Y:S01]  /*5a090*/  STL.64 [R1+0x1638], R102 ;  /* 0x0016386601007387 */ /* 0x0003e20000100a00 */
[C---:B------:R-:W-:Y:S03]  /*5a0a0*/  HMMA.1688.F32.TF32 R84, R72.reuse, R6, R84 ;  /* 0x000000064854723c */ /* 0x040fe60000081054 */
[----:B------:R-:W-:Y:S04]  /*5a0b0*/  LDS R30, [R64+0x23800] ;  /* 0x02380000401e7984 */ /* 0x000fe80000000800 */
[----:B------:R-:W2:Y:S04]  /*5a0c0*/  LDS R31, [R65+0x23800] ;  /* 0x02380000411f7984 */ /* 0x000ea80000000800 */
        /* <DEDUP_REMOVED lines=10> */
[----:B------:R-:W-:Y:S01]  /*5a170*/  HMMA.1688.F32.TF32 R80, R72, R42, R80 ;  /* 0x0000002a4850723c */ /* 0x000fe20000081050 */
[----:B--2---:R-:W-:-:S02]  /*5a180*/  IMAD.MOV.U32 R99, RZ, RZ, R60 ;  /* 0x000000ffff637224 */ /* 0x004fc400078e003c */
[----:B---3--:R-:W-:-:S05]  /*5a190*/  IMAD.MOV.U32 R98, RZ, RZ, R61 ;  /* 0x000000ffff627224 */ /* 0x008fca00078e003d */
[C---:B----4-:R-:W-:Y:S08]  /*5a1a0*/  HMMA.1688.F32.TF32 R240, R72.reuse, R14, R240 ;  /* 0x0000000e48f0723c */ /* 0x050ff000000810f0 */
[C---:B------:R-:W-:Y:S11]  /*5a1b0*/  HMMA.1688.F32.TF32 R96, R72.reuse, R10, R96 ;  /* 0x0000000a4860723c */ /* 0x040ff60000081060 */
[----:B------:R-:W-:Y:S04]  /*5a1c0*/  @!UPT UIADD3 URZ, URZ, URZ, URZ ;  /* 0x0000003f3f3ff290 */ /* 0x000fe8000fffe03f */
        /* <DEDUP_REMOVED lines=11> */
[C---:B--2---:R-:W-:Y:S08]  /*5a280*/  HMMA.1688.F32.TF32 R80, R72.reuse, R22, R248 ;  /* 0x000000164850723c */ /* 0x044ff000000810f8 */
        /* <DEDUP_REMOVED lines=47> */
[----:B------:R-:W-:Y:S04]  /*5a580*/  STL.64 [R1+0x14c8], R86 ;  /* 0x0014c85601007387 */ /* 0x000fe80000100a00 */
[----:B------:R-:W-:Y:S04]  /*5a590*/  STL.64 [R1+0x14b0], R80 ;  /* 0x0014b05001007387 */ /* 0x000fe80000100a00 */
[----:B------:R-:W-:Y:S04]  /*5a5a0*/  STL.64 [R1+0x14b8], R82 ;  /* 0x0014b85201007387 */ /* 0x000fe80000100a00 */
[----:B------:R1:W-:Y:S01]  /*5a5b0*/  STL.64 [R1+0x14a8], R34 ;  /* 0x0014a82201007387 */ /* 0x0003e20000100a00 */
[----:B------:R-:W-:Y:S01]  /*5a5c0*/  IMAD.MOV.U32 R48, RZ, RZ, R32 ;  /* 0x000000ffff307224 */ /* 0x000fe200078e0020 */
[----:B------:R-:W-:-:S02]  /*5a5d0*/  MOV R49, R33 ;  /* 0x0000002100317202 */ /* 0x000fc40000000f00 */
[----:B-1----:R-:W-:Y:S03]  /*5a5e0*/  HMMA.1688.F32.TF32 R32, R72, R106, R224 ;  /* 0x0000006a4820723c */ /* 0x002fe600000810e0 */
[----:B------:R1:W-:Y:S04]  /*5a5f0*/  STL [R1+0x4494], R49 ;  /* 0x0044943101007387 */ /* 0x0003e80000100800 */
[----:B-1----:R-:W2:Y:S04]  /*5a600*/  LDL R49, [R1+0x164c] ;  /* 0x00164c0001317983 */ /* 0x002ea80000100800 */
[----:B------:R1:W-:Y:S11]  /*5a610*/  STL [R1+0x4490], R48 ;  /* 0x0044903001007387 */ /* 0x0003f60000100800 */
[----:B------:R-:W-:Y:S02]  /*5a620*/  @!UPT UIADD3 URZ, URZ, URZ, URZ ;  /* 0x0000003f3f3ff290 */ /* 0x000fe4000fffe03f */
[----:B------:R-:W-:Y:S01]  /*5a630*/  IMAD.MOV.U32 R52, RZ, RZ, R32 ;  /* 0x000000ffff347224 */ /* 0x000fe200078e0020 */
[----:B-1----:R-:W3:Y:S01]  /*5a640*/  LDL R48, [R1+0x16e0] ;  /* 0x0016e00001307983 */ /* 0x002ee20000100800 */
[----:B------:R-:W-:-:S03]  /*5a650*/  IMAD.MOV.U32 R53, RZ, RZ, R33 ;  /* 0x000000ffff357224 */ /* 0x000fc600078e0021 */
[----:B------:R1:W-:Y:S02]  /*5a660*/  STL.64 [R1+0x1498], R34 ;  /* 0x0014982201007387 */ /* 0x0003e40000100a00 */
[C---:B-1----:R-:W-:Y:S02]  /*5a670*/  HMMA.1688.F32.TF32 R32, R72.reuse, R58, R228 ;  /* 0x0000003a4820723c */ /* 0x042fe400000810e4 */
[----:B------:R-:W-:Y:S04]  /*5a680*/  STL [R1+0x449c], R53 ;  /* 0x00449c3501007387 */ /* 0x000fe80000100800 */
[----:B------:R-:W-:Y:S11]  /*5a690*/  STL [R1+0x4498], R52 ;  /* 0x0044983401007387 */ /* 0x000ff60000100800 */
[----:B------:R-:W-:Y:S06]  /*5a6a0*/  @!UPT UIADD3 URZ, URZ, URZ, URZ ;  /* 0x0000003f3f3ff290 */ /* 0x000fec000fffe03f */
[----:B------:R1:W-:Y:S01]  /*5a6b0*/  STL.64 [R1+0x1488], R34 ;  /* 0x0014882201007387 */ /* 0x0003e20000100a00 */
[----:B------:R-:W-:Y:S01]  /*5a6c0*/  MOV R56, R32 ;  /* 0x0000002000387202 */ /* 0x000fe20000000f00 */
[----:B------:R-:W-:Y:S02]  /*5a6d0*/  IMAD.MOV.U32 R57, RZ, RZ, R33 ;  /* 0x000000ffff397224 */ /* 0x000fe400078e0021 */
[C---:B-1----:R-:W-:Y:S03]  /*5a6e0*/  HMMA.1688.F32.TF32 R32, R72.reuse, R54, R232 ;  /* 0x000000364820723c */ /* 0x042fe600000810e8 */
[----:B------:R-:W-:Y:S04]  /*5a6f0*/  STL [R1+0x4484], R57 ;  /* 0x0044843901007387 */ /* 0x000fe80000100800 */
[----:B------:R-:W-:Y:S11]  /*5a700*/  STL [R1+0x4480], R56 ;  /* 0x0044803801007387 */ /* 0x000ff60000100800 */
[----:B------:R-:W-:Y:S05]  /*5a710*/  @!UPT UIADD3 URZ, URZ, URZ, URZ ;  /* 0x0000003f3f3ff290 */ /* 0x000fea000fffe03f */
[----:B------:R1:W-:Y:S01]  /*5a720*/  STL.64 [R1+0x1478], R34 ;  /* 0x0014782201007387 */ /* 0x0003e20000100a00 */
[----:B------:R-:W-:Y:S01]  /*5a730*/  IMAD.MOV.U32 R60, RZ, RZ, R32 ;  /* 0x000000ffff3c7224 */ /* 0x000fe200078e0020 */
[----:B------:R-:W-:Y:S02]  /*5a740*/  MOV R61, R33 ;  /* 0x00000021003d7202 */ /* 0x000fe40000000f00 */
[----:B-1----:R-:W-:Y:S03]  /*5a750*/  HMMA.1688.F32.TF32 R32, R72, R50, R236 ;  /* 0x000000324820723c */ /* 0x002fe600000810ec */
[----:B------:R-:W-:Y:S04]  /*5a760*/  STL [R1+0x448c], R61 ;  /* 0x00448c3d01007387 */ /* 0x000fe80000100800 */
[----:B------:R-:W-:Y:S11]  /*5a770*/  STL [R1+0x4488], R60 ;  /* 0x0044883c01007387 */ /* 0x000ff60000100800 */
[----:B------:R-:W-:Y:S05]  /*5a780*/  @!UPT UIADD3 URZ, URZ, URZ, URZ ;  /* 0x0000003f3f3ff290 */ /* 0x000fea000fffe03f */
[----:B------:R1:W-:Y:S01]  /*5a790*/  STL.64 [R1+0x1468], R34 ;  /* 0x0014682201007387 */ /* 0x0003e20000100a00 */
[----:B------:R-:W-:-:S03]  /*5a7a0*/  IMAD.MOV.U32 R64, RZ, RZ, R32 ;  /* 0x000000ffff407224 */ /* 0x000fc600078e0020 */
[----:B------:R-:W4:Y:S01]  /*5a7b0*/  LDL.LU R244, [R1+0x500] ;  /* 0x0005000001f47983 */ /* 0x000f220000300800 */
[----:B------:R-:W-:-:S03]  /*5a7c0*/  IMAD.MOV.U32 R65, RZ, RZ, R33 ;  /* 0x000000ffff417224 */ /* 0x000fc600078e0021 */
[----:B------:R-:W4:Y:S04]  /*5a7d0*/  LDL.LU R245, [R1+0x504] ;  /* 0x0005040001f57983 */ /* 0x000f280000300800 */
[----:B------:R-:W4:Y:S04]  /*5a7e0*/  LDL.LU R246, [R1+0x508] ;  /* 0x0005080001f67983 */ /* 0x000f280000300800 */
[----:B------:R-:W4:Y:S04]  /*5a7f0*/  LDL.LU R247, [R1+0x50c] ;  /* 0x00050c0001f77983 */ /* 0x000f280000300800 */
        /* <DEDUP_REMOVED lines=77> */
[----:B------:R-:W-:Y:S11]  /*5acd0*/  STL [R1+0x44a4], R65 ;  /* 0x0044a44101007387 */ /* 0x000ff60000100800 */
[----:B------:R-:W-:Y:S10]  /*5ace0*/  @!UPT UIADD3 URZ, URZ, URZ, URZ ;  /* 0x0000003f3f3ff290 */ /* 0x000ff4000fffe03f */
        /* <DEDUP_REMOVED lines=8> */
[----:B------:R-:W-:Y:S01]  /*5ad70*/  STL [R1+0x44b0], R61 ;  /* 0x0044b03d01007387 */ /* 0x000fe20000100800 */
[C---:B--2---:R-:W-:Y:S08]  /*5ad80*/  HMMA.1688.F32.TF32 R84, R28.reuse, R150, R84 ;  /* 0x000000961c54723c */ /* 0x044ff00000081054 */
[C---:B---3--:R-:W-:Y:S08]  /*5ad90*/  HMMA.1688.F32.TF32 R88, R28.reuse, R170, R88 ;  /* 0x000000aa1c58723c */ /* 0x048ff00000081058 */
[C---:B----4-:R-:W-:Y:S08]  /*5ada0*/  HMMA.1688.F32.TF32 R172, R28.reuse, R22, R172 ;  /* 0x000000161cac723c */ /* 0x050ff000000810ac */
[C---:B------:R-:W-:Y:S01]  /*5adb0*/  HMMA.1688.F32.TF32 R72, R28.reuse, R70, R248 ;  /* 0x000000461c48723c */ /* 0x040fe200000810f8 */
[----:B------:R-:W-:Y:S04]  /*5adc0*/  LDS R248, [R49+0x23080] ;  /* 0x0230800031f87984 */ /* 0x000fe80000000800 */
[----:B------:R-:W-:Y:S03]  /*5add0*/  LDS R250, [R49+0x23880] ;  /* 0x0238800031fa7984 */ /* 0x000fe60000000800 */
[C---:B------:R-:W-:Y:S01]  /*5ade0*/  HMMA.1688.F32.TF32 R76, R28.reuse, R62, R204 ;  /* 0x0000003e1c4c723c */ /* 0x040fe200000810cc */
[----:B------:R-:W-:Y:S04]  /*5adf0*/  LDS R249, [R48+0x23080] ;  /* 0x0230800030f97984 */ /* 0x000fe80000000800 */
[----:B------:R-:W1:Y:S03]  /*5ae00*/  LDS R251, [R48+0x23880] ;  /* 0x0238800030fb7984 */ /* 0x000e660000000800 */
[C---:B------:R-:W-:Y:S07]  /*5ae10*/  HMMA.1688.F32.TF32 R208, R28.reuse, R66, R208 ;  /* 0x000000421cd0723c */ /* 0x040fee00000810d0 */
[----:B------:R-:W-:Y:S04]  /*5ae20*/  STL.64 [R1+0x50], R72 ;  /* 0x0000504801007387 */ /* 0x000fe80000100a00 */
[----:B------:R2:W-:Y:S02]  /*5ae30*/  STL.64 [R1+0x58], R74 ;  /* 0x0000584a01007387 */ /* 0x0005e40000100a00 */
[C---:B--2---:R-:W-:Y:S10]  /*5ae40*/  HMMA.1688.F32.TF32 R72, R28.reuse, R18, R200 ;  /* 0x000000121c48723c */ /* 0x044ff400000810c8 */
[----:B------:R-:W-:Y:S04]  /*5ae50*/  STL.64 [R1+0x230], R208 ;  /* 0x000230d001007387 */ /* 0x000fe80000100a00 */
[----:B------:R-:W-:Y:S01]  /*5ae60*/  STL.64 [R1+0x238], R210 ;  /* 0x000238d201007387 */ /* 0x000fe20000100a00 */
[C---:B------:R-:W-:Y:S03]  /*5ae70*/  HMMA.1688.F32.TF32 R196, R28.reuse, R14, R196 ;  /* 0x0000000e1cc4723c */ /* 0x040fe600000810c4 */
[----:B------:R-:W-:Y:S04]  /*5ae80*/  STL.64 [R1+0x220], R76 ;  /* 0x0002204c01007387 */ /* 0x000fe80000100a00 */
[----:B------:R2:W-:Y:S04]  /*5ae90*/  STL.64 [R1+0x228], R78 ;  /* 0x0002284e01007387 */ /* 0x0005e80000100a00 */
[----:B------:R-:W-:Y:S01]  /*5aea0*/  STL.64 [R1+0x210], R72 ;  /* 0x0002104801007387 */ /* 0x000fe20000100a00 */
[C---:B--2---:R-:W-:Y:S03]  /*5aeb0*/  HMMA.1688.F32.TF32 R76, R28.reuse, R10, R192 ;  /* 0x0000000a1c4c723c */ /* 0x044fe600000810c0 */
[----:B------:R2:W-:Y:S05]  /*5aec0*/  STL.64 [R1+0x218], R74 ;  /* 0x0002184a01007387 */ /* 0x0005ea0000100a00 */
[C---:B--2---:R-:W-:Y:S03]  /*5aed0*/  HMMA.1688.F32.TF32 R72, R28.reuse, R6, R188 ;  /* 0x000000061c48723c */ /* 0x044fe600000810bc */
[----:B------:R-:W-:Y:S04]  /*5aee0*/  STL.64 [R1+0x200], R196 ;  /* 0x000200c401007387 */ /* 0x000fe80000100a00 */
[----:B------:R-:W-:Y:S01]  /*5aef0*/  STL.64 [R1+0x208], R198 ;  /* 0x000208c601007387 */ /* 0x000fe20000100a00 */
[C---:B------:R-:W-:Y:S07]  /*5af00*/  HMMA.1688.F32.TF32 R184, R28.reuse, R42, R184 ;  /* 0x0000002a1cb8723c */ /* 0x040fee00000810b8 */
[----:B------:R-:W-:Y:S04]  /*5af10*/  STL.64 [R1+0x1f0], R76 ;  /* 0x0001f04c01007387 */ /* 0x000fe80000100a00 */
[----:B------:R2:W-:Y:S04]  /*5af20*/  STL.64 [R1+0x1f8], R78 ;  /* 0x0001f84e01007387 */ /* 0x0005e80000100a00 */
[----:B------:R-:W-:Y:S01]  /*5af30*/  STL.64 [R1+0x1e0], R72 ;  /* 0x0001e04801007387 */ /* 0x000fe20000100a00 */
[C---:B--2---:R-:W-:Y:S03]  /*5af40*/  HMMA.1688.F32.TF32 R76, R28.reuse, R38, R180 ;  /* 0x000000261c4c723c */ /* 0x044fe600000810b4 */
[----:B------:R2:W-:Y:S05]  /*5af50*/  STL.64 [R1+0x1e8], R74 ;  /* 0x0001e84a01007387 */ /* 0x0005ea0000100a00 */
[C---:B--2---:R-:W-:Y:S01]  /*5af60*/  HMMA.1688.F32.TF32 R72, R28.reuse, R26, R176 ;  /* 0x0000001a1c48723c */ /* 0x044fe200000810b0 */
[----:B------:R-:W-:Y:S04]  /*5af70*/  STL.64 [R1+0x1d0], R184 ;  /* 0x0001d0b801007387 */ /* 0x000fe80000100a00 */
[----:B------:R-:W-:Y:S10]  /*5af80*/  STL.64 [R1+0x1d8], R186 ;  /* 0x0001d8ba01007387 */ /* 0x000ff40000100a00 */
        /* <DEDUP_REMOVED lines=21> */
[C---:B--2---:R-:W-:Y:S08]  /*5b0e0*/  HMMA.1688.F32.TF32 R72, R28.reuse, R142, R32 ;  /* 0x0000008e1c48723c */ /* 0x044ff00000081020 */
[C---:B------:R-:W-:Y:S01]  /*5b0f0*/  HMMA.1688.F32.TF32 R32, R28.reuse, R138, R244 ;  /* 0x0000008a1c20723c */ /* 0x040fe200000810f4 */
[----:B------:R2:W-:Y:S04]  /*5b100*/  STL.64 [R1+0x140], R84 ;  /* 0x0001405401007387 */ /* 0x0005e80000100a00 */
[----:B------:R3:W-:Y:S04]  /*5b110*/  STL.64 [R1+0x148], R86 ;  /* 0x0001485601007387 */ /* 0x0007e80000100a00 */
[----:B------:R-:W-:Y:S04]  /*5b120*/  STL.64 [R1+0x130], R76 ;  /* 0x0001304c01007387 */ /* 0x000fe80000100a00 */
[----:B------:R-:W-:Y:S04]  /*5b130*/  STL.64 [R1+0x138], R78 ;  /* 0x0001384e01007387 */ /* 0x000fe80000100a00 */
[----:B------:R-:W4:Y:S04]  /*5b140*/  LDL.LU R244, [R1+0x640] ;  /* 0x0006400001f47983 */ /* 0x000f280000300800 */
[----:B------:R-:W-:Y:S04]  /*5b150*/  STL.64 [R1+0x120], R72 ;  /* 0x0001204801007387 */ /* 0x000fe80000100a00 */
[----:B------:R-:W-:Y:S04]  /*5b160*/  STL.64 [R1+0x128], R74 ;  /* 0x0001284a01007387 */ /* 0x000fe80000100a00 */
[----:B------:R1:W-:Y:S04]  /*5b170*/  STL.64 [R1+0x110], R32 ;  /* 0x0001102001007387 */ /* 0x0003e80000100a00 */
[----:B------:R1:W-:Y:S04]  /*5b180*/  STL.64 [R1+0x118], R34 ;  /* 0x0001182201007387 */ /* 0x0003e80000100a00 */
        /* <DEDUP_REMOVED lines=103> */
[----:B------:R-:W-:Y:S04]  /*5b800*/  @!UPT UIADD3 URZ, URZ, URZ, URZ ;  /* 0x0000003f3f3ff290 */ /* 0x000fe8000fffe03f */
[----:B------:R-:W-:Y:S01]  /*5b810*/  STL.64 [R1+0x100], R232 ;  /* 0x000100e801007387 */ /* 0x000fe20000100a00 */
[C---:B------:R-:W-:Y:S03]  /*5b820*/  HMMA.1688.F32.TF32 R220, R28.reuse, R122, R220 ;  /* 0x0000007a1cdc723c */ /* 0x040fe600000810dc */
[----:B------:R-:W-:Y:S04]  /*5b830*/  STL.64 [R1+0x108], R234 ;  /* 0x000108ea01007387 */ /* 0x000fe80000100a00 */
[----:B------:R-:W-:Y:S04]  /*5b840*/  STL.64 [R1+0xf0], R76 ;  /* 0x0000f04c01007387 */ /* 0x000fe80000100a00 */
[----:B------:R1:W-:Y:S04]  /*5b850*/  STL.64 [R1+0xf8], R78 ;  /* 0x0000f84e01007387 */ /* 0x0003e80000100a00 */
[----:B------:R-:W-:Y:S04]  /*5b860*/  STL.64 [R1+0xe0], R72 ;  /* 0x0000e04801007387 */ /* 0x000fe80000100a00 */
[----:B------:R2:W-:Y:S01]  /*5b870*/  STL.64 [R1+0xe8], R74 ;  /* 0x0000e84a01007387 */ /* 0x0005e20000100a00 */
[C---:B-1----:R-:W-:Y:S08]  /*5b880*/  HMMA.1688.F32.TF32 R76, R28.reuse, R118, R216 ;  /* 0x000000761c4c723c */ /* 0x042ff000000810d8 */
[C---:B--2---:R-:W-:Y:S01]  /*5b890*/  HMMA.1688.F32.TF32 R72, R28.reuse, R114, R212 ;  /* 0x000000721c48723c */ /* 0x044fe200000810d4 */
[----:B------:R-:W-:Y:S04]  /*5b8a0*/  STL.64 [R1+0xd0], R220 ;  /* 0x0000d0dc01007387 */ /* 0x000fe80000100a00 */
[----:B------:R-:W-:Y:S03]  /*5b8b0*/  STL.64 [R1+0xd8], R222 ;  /* 0x0000d8de01007387 */ /* 0x000fe60000100a00 */
[C---:B------:R-:W-:Y:S07]  /*5b8c0*/  HMMA.1688.F32.TF32 R208, R28.reuse, R110, R208 ;  /* 0x0000006e1cd0723c */ /* 0x040fee00000810d0 */
[----:B------:R-:W-:Y:S04]  /*5b8d0*/  STL.64 [R1+0xc0], R76 ;  /* 0x0000c04c01007387 */ /* 0x000fe80000100a00 */
[----:B------:R1:W-:Y:S04]  /*5b8e0*/  STL.64 [R1+0xc8], R78 ;  /* 0x0000c84e01007387 */ /* 0x0003e80000100a00 */
[----:B------:R-:W-:Y:S04]  /*5b8f0*/  STL.64 [R1+0xb0], R72 ;  /* 0x0000b04801007387 */ /* 0x000fe80000100a00 */
[----:B------:R2:W-:Y:S01]  /*5b900*/  STL.64 [R1+0xb8], R74 ;  /* 0x0000b84a01007387 */ /* 0x0005e20000100a00 */
[C---:B-1----:R-:W-:Y:S08]  /*5b910*/  HMMA.1688.F32.TF32 R76, R28.reuse, R106, R204 ;  /* 0x0000006a1c4c723c */ /* 0x042ff000000810cc */
[C---:B--2---:R-:W-:Y:S01]  /*5b920*/  HMMA.1688.F32.TF32 R72, R28.reuse, R58, R200 ;  /* 0x0000003a1c48723c */ /* 0x044fe200000810c8 */
[----:B------:R-:W-:Y:S04]  /*5b930*/  STL.64 [R1+0xa0], R208 ;  /* 0x0000a0d001007387 */ /* 0x000fe80000100a00 */
[----:B------:R-:W-:Y:S10]  /*5b940*/  STL.64 [R1+0xa8], R210 ;  /* 0x0000a8d201007387 */ /* 0x000ff40000100a00 */
[----:B------:R-:W-:Y:S04]  /*5b950*/  STL.64 [R1+0x90], R76 ;  /* 0x0000904c01007387 */ /* 0x000fe80000100a00 */
[----:B------:R1:W-:Y:S04]  /*5b960*/  STL.64 [R1+0x98], R78 ;  /* 0x0000984e01007387 */ /* 0x0003e80000100a00 */
[----:B------:R-:W-:Y:S04]  /*5b970*/  STL.64 [R1+0x80], R72 ;  /* 0x0000804801007387 */ /* 0x000fe80000100a00 */
[----:B------:R2:W-:Y:S01]  /*5b980*/  STL.64 [R1+0x88], R74 ;  /* 0x0000884a01007387 */ /* 0x0005e20000100a00 */
[C---:B-1----:R-:W-:Y:S08]  /*5b990*/  HMMA.1688.F32.TF32 R76, R28.reuse, R50, R192 ;  /* 0x000000321c4c723c */ /* 0x042ff000000810c0 */
[----:B--2---:R-:W-:Y:S08]  /*5b9a0*/  HMMA.1688.F32.TF32 R72, R28, R46, R188 ;  /* 0x0000002e1c48723c */ /* 0x004ff000000810bc */
        /* <DEDUP_REMOVED lines=8> */
[----:B------:R1:W-:Y:S01]  /*5ba30*/  STL.64 [R1+0x38], R30 ;  /* 0x0000381e01007387 */ /* 0x0003e20000100a00 */
[C---:B------:R-:W-:Y:S03]  /*5ba40*/  HMMA.1688.F32.TF32 R244, R248.reuse, R162, R244 ;  /* 0x000000a2f8f4723c */ /* 0x040fe600000810f4 */
[----:B------:R-:W-:Y:S04]  /*5ba50*/  LDS R100, [R49+0x23100] ;  /* 0x0231000031647984 */ /* 0x000fe80000000800 */
[----:B------:R-:W-:Y:S01]  /*5ba60*/  LDS R102, [R49+0x23900] ;  /* 0x0239000031667984 */ /* 0x000fe20000000800 */
[C---:B-1----:R-:W-:Y:S03]  /*5ba70*/  HMMA.1688.F32.TF32 R28, R248.reuse, R66, R184 ;  /* 0x00000042f81c723c */ /* 0x042fe600000810b8 */
[----:B------:R-:W-:Y:S04]  /*5ba80*/  LDS R101, [R48+0x23100] ;  /* 0x0231000030657984 */ /* 0x000fe80000000800 */
[----:B------:R-:W1:Y:S01]  /*5ba90*/  LDS R103, [R48+0x23900] ;  /* 0x0239000030677984 */ /* 0x000e620000000800 */
        /* <DEDUP_REMOVED lines=24> */
[----:B------:R-:W-:Y:S04]  /*5bc20*/  STL.64 [R1+0x28], R78 ;  /* 0x0000284e01007387 */ /* 0x000fe80000100a00 */
[----:B------:R-:W-:Y:S04]  /*5bc30*/  STL.64 [R1+0x10], R72 ;  /* 0x0000104801007387 */ /* 0x000fe80000100a00 */
[----:B------:R-:W-:Y:S04]  /*5bc40*/  STL.64 [R1+0x18], R74 ;  /* 0x0000184a01007387 */ /* 0x000fe80000100a00 */
[----:B------:R-:W-:Y:S04]  /*5bc50*/  STL.64 [R1+0x4520], R246 ;  /* 0x004520f601007387 */ /* 0x000fe80000100a00 */
[----:B------:R-:W-:Y:S04]  /*5bc60*/  STL.64 [R1], R28 ;  /* 0x0000001c01007387 */ /* 0x000fe80000100a00 */
[----:B------:R2:W-:Y:S04]  /*5bc70*/  STL.64 [R1+0x8], R30 ;  /* 0x0000081e01007387 */ /* 0x0005e80000100a00 */
        /* <DEDUP_REMOVED lines=45> */
[----:B------:R-:W2:Y:S08]  /*5bf50*/  LDL.LU R35, [R1+0x75c] ;  /* 0x00075c0001237983 */ /* 0x000eb00000300800 */
[----:B------:R-:W-:Y:S04]  /*5bf60*/  STL.64 [R1+0x4530], R242 ;  /* 0x004530f201007387 */ /* 0x000fe80000100a00 */
[----:B------:R-:W-:Y:S01]  /*5bf70*/  STL.64 [R1+0x4528], R240 ;  /* 0x004528f001007387 */ /* 0x000fe20000100a00 */
[C---:B---3--:R-:W-:Y:S08]  /*5bf80*/  HMMA.1688.F32.TF32 R200, R248.reuse, R126, R80 ;  /* 0x0000007ef8c8723c */ /* 0x048ff00000081050 */
[C---:B----4-:R-:W-:Y:S08]  /*5bf90*/  HMMA.1688.F32.TF32 R216, R248.reuse, R142, R92 ;  /* 0x0000008ef8d8723c */ /* 0x050ff0000008105c */
[C---:B--2---:R-:W-:Y:S08]  /*5bfa0*/  HMMA.1688.F32.TF32 R232, R248.reuse, R166, R184 ;  /* 0x000000a6f8e8723c */ /* 0x044ff000000810b8 */
[C---:B------:R-:W-:Y:S08]  /*5bfb0*/  HMMA.1688.F32.TF32 R236, R248.reuse, R170, R188 ;  /* 0x000000aaf8ec723c */ /* 0x040ff000000810bc */
[C---:B------:R-:W-:Y:S08]  /*5bfc0*/  HMMA.1688.F32.TF32 R228, R248.reuse, R154, R180 ;  /* 0x0000009af8e4723c */ /* 0x040ff000000810b4 */
[C---:B------:R-:W-:Y:S07]  /*5bfd0*/  HMMA.1688.F32.TF32 R224, R248.reuse, R150, R176 ;  /* 0x00000096f8e0723c */ /* 0x040fee00000810b0 */
[----:B------:R-:W-:Y:S01]  /*5bfe0*/  STL.64 [R1+0x4540], R238 ;  /* 0x004540ee01007387 */ /* 0x000fe20000100a00 */
[C---:B------:R-:W-:Y:S03]  /*5bff0*/  HMMA.1688.F32.TF32 R220, R248.reuse, R146, R172 ;  /* 0x00000092f8dc723c */ /* 0x040fe600000810ac */
[----:B------:R-:W-:Y:S05]  /*5c000*/  STL.64 [R1+0x4538], R236 ;  /* 0x004538ec01007387 */ /* 0x000fea0000100a00 */
        /* <DEDUP_REMOVED lines=64> */
[----:B------:R-:W2:Y:S04]  /*5c410*/  LDL.LU R178, [R1+0x1668] ;  /* 0x0016680001b27983 */ /* 0x000ea80000300800 */
[----:B------:R-:W2:Y:S04]  /*5c420*/  LDL.LU R179, [R1+0x166c] ;  /* 0x00166c0001b37983 */ /* 0x000ea80000300800 */
[----:B------:R-:W-:Y:S04]  /*5c430*/  STL.64 [R1+0x45e0], R94 ;  /* 0x0045e05e01007387 */ /* 0x000fe80000100a00 */
[----:B------:R-:W-:Y:S01]  /*5c440*/  STL.64 [R1+0x45d8], R92 ;  /* 0x0045d85c01007387 */ /* 0x000fe20000100a00 */
[C---:B---3--:R-:W-:Y:S08]  /*5c450*/  HMMA.1688.F32.TF32 R28, R248.reuse, R54, R184 ;  /* 0x00000036f81c723c */ /* 0x048ff000000810b8 */
[C---:B----4-:R-:W-:Y:S08]  /*5c460*/  HMMA.1688.F32.TF32 R84, R248.reuse, R114, R84 ;  /* 0x00000072f854723c */ /* 0x050ff00000081054 */
[C---:B--2---:R-:W-:Y:S08]  /*5c470*/  HMMA.1688.F32.TF32 R88, R248.reuse, R118, R88 ;  /* 0x00000076f858723c */ /* 0x044ff00000081058 */
[C---:B------:R-:W-:Y:S08]  /*5c480*/  HMMA.1688.F32.TF32 R80, R248.reuse, R110, R80 ;  /* 0x0000006ef850723c */ /* 0x040ff00000081050 */
[C---:B------:R-:W-:Y:S07]  /*5c490*/  HMMA.1688.F32.TF32 R76, R248.reuse, R106, R192 ;  /* 0x0000006af84c723c */ /* 0x040fee00000810c0 */
[----:B------:R-:W-:Y:S01]  /*5c4a0*/  STL.64 [R1+0x45f0], R90 ;  /* 0x0045f05a01007387 */ /* 0x000fe20000100a00 */
[C---:B------:R-:W-:Y:S03]  /*5c4b0*/  HMMA.1688.F32.TF32 R72, R248.reuse, R58, R188 ;  /* 0x0000003af848723c */ /* 0x040fe600000810bc */
[----:B------:R-:W-:Y:S04]  /*5c4c0*/  STL.64 [R1+0x45e8], R88 ;  /* 0x0045e85801007387 */ /* 0x000fe80000100a00 */
[----:B------:R-:W-:Y:S04]  /*5c4d0*/  STL.64 [R1+0x4600], R86 ;  /* 0x0046005601007387 */ /* 0x000fe80000100a00 */
[----:B------:R-:W-:Y:S04]  /*5c4e0*/  STL.64 [R1+0x45f8], R84 ;  /* 0x0045f85401007387 */ /* 0x000fe80000100a00 */
[----:B------:R-:W-:Y:S04]  /*5c4f0*/  STL.64 [R1+0x4610], R82 ;  /* 0x0046105201007387 */ /* 0x000fe80000100a00 */
[----:B------:R-:W-:Y:S01]  /*5c500*/  STL.64 [R1+0x4608], R80 ;  /* 0x0046085001007387 */ /* 0x000fe20000100a00 */
[C---:B------:R-:W-:Y:S03]  /*5c510*/  HMMA.1688.F32.TF32 R32, R248.reuse, R50, R32 ;  /* 0x00000032f820723c */ /* 0x040fe60000081020 */
[----:B------:R-:W-:Y:S04]  /*5c520*/  STL.64 [R1+0x4620], R78 ;  /* 0x0046204e01007387 */ /* 0x000fe80000100a00 */
[----:B------:R-:W-:Y:S04]  /*5c530*/  STL.64 [R1+0x4618], R76 ;  /* 0x0046184c01007387 */ /* 0x000fe80000100a00 */
[----:B------:R-:W-:Y:S01]  /*5c540*/  STL.64 [R1+0x4630], R74 ;  /* 0x0046304a01007387 */ /* 0x000fe20000100a00 */
[----:B------:R-:W-:Y:S03]  /*5c550*/  HMMA.1688.F32.TF32 R248, R248, R46, R180 ;  /* 0x0000002ef8f8723c */ /* 0x000fe600000810b4 */
[----:B------:R-:W-:Y:S04]  /*5c560*/  STL.64 [R1+0x4628], R72 ;  /* 0x0046284801007387 */ /* 0x000fe80000100a00 */
[----:B------:R-:W-:Y:S04]  /*5c570*/  STL.64 [R1+0x4640], R30 ;  /* 0x0046401e01007387 */ /* 0x000fe80000100a00 */
[----:B------:R1:W-:Y:S02]  /*5c580*/  STL.64 [R1+0x4638], R28 ;  /* 0x0046381c01007387 */ /* 0x0003e40000100a00 */
[C---:B-1----:R-:W-:Y:S02]  /*5c590*/  HMMA.1688.F32.TF32 R28, R100.reuse, R70, R96 ;  /* 0x00000046641c723c */ /* 0x042fe40000081060 */
[----:B------:R-:W-:Y:S04]  /*5c5a0*/  STL.64 [R1+0x4650], R34 ;  /* 0x0046502201007387 */ /* 0x000fe80000100a00 */
[----:B------:R1:W-:Y:S04]  /*5c5b0*/  STL.64 [R1+0x4648], R32 ;  /* 0x0046482001007387 */ /* 0x0003e80000100a00 */
[----:B------:R-:W-:Y:S04]  /*5c5c0*/  STL.64 [R1+0x4660], R250 ;  /* 0x004660fa01007387 */ /* 0x000fe80000100a00 */
[----:B------:R-:W-:Y:S01]  /*5c5d0*/  STL.64 [R1+0x4658], R248 ;  /* 0x004658f801007387 */ /* 0x000fe20000100a00 */
[C---:B-1----:R-:W-:Y:S03]  /*5c5e0*/  HMMA.1688.F32.TF32 R32, R100.reuse, R66, R176 ;  /* 0x000000426420723c */ /* 0x042fe600000810b0 */
[----:B------:R-:W-:Y:S04]  /*5c5f0*/  LDS R96, [R49+0x23180] ;  /* 0x0231800031607984 */ /* 0x000fe80000000800 */
[----:B------:R-:W-:Y:S04]  /*5c600*/  LDS R98, [R49+0x23980] ;  /* 0x0239800031627984 */ /* 0x000fe80000000800 */
[----:B------:R-:W-:Y:S04]  /*5c610*/  STL.64 [R1+0x2b0], R28 ;  /* 0x0002b01c01007387 */ /* 0x000fe80000100a00 */
[----:B------:R1:W-:Y:S04]  /*5c620*/  STL.64 [R1+0x2b8], R30 ;  /* 0x0002b81e01007387 */ /* 0x0003e80000100a00 */
[----:B------:R-:W-:Y:S04]  /*5c630*/  LDS R97, [R48+0x23180] ;  /* 0x0231800030617984 */ /* 0x000fe80000000800 */
[----:B------:R-:W2:Y:S01]  /*5c640*/  LDS R99, [R48+0x23980] ;  /* 0x0239800030637984 */ /* 0x000ea20000000800 */
[C---:B-1----:R-:W-:Y:S03]  /*5c650*/  HMMA.1688.F32.TF32 R28, R100.reuse, R62, R172 ;  /* 0x0000003e641c723c */ /* 0x042fe600000810ac */
[----:B------:R-:W3:Y:S04]  /*5c660*/  LDL.LU R172, [R1+0x8f0] ;  /* 0x0008f00001ac7983 */ /* 0x000ee80000300800 */
[----:B------:R-:W-:Y:S04]  /*5c670*/  STL.64 [R1+0x2c0], R32 ;  /* 0x0002c02001007387 */ /* 0x000fe80000100a00 */
[----:B------:R-:W-:Y:S11]  /*5c680*/  STL.64 [R1+0x2c8], R34 ;  /* 0x0002c82201007387 */ /* 0x000ff60000100a00 */
[----:B------:R-:W-:Y:S01]  /*5c690*/  @!UPT UIADD3 URZ, URZ, URZ, URZ ;  /* 0x0000003f3f3ff290 */ /* 0x000fe2000fffe03f */
        /* <DEDUP_REMOVED lines=102> */
[----:B--2---:R-:W-:Y:S11]  /*5cd00*/  HMMA.1688.F32.TF32 R32, R100, R14, R76 ;  /* 0x0000000e6420723c */ /* 0x004ff6000008104c */
[----:B------:R-:W-:Y:S04]  /*5cd10*/  @!UPT UIADD3 URZ, URZ, URZ, URZ ;  /* 0x0000003f3f3ff290 */ /* 0x000fe8000fffe03f */
[----:B------:R-:W-:Y:S01]  /*5cd20*/  STL.64 [R1+0x2e0], R28 ;  /* 0x0002e01c01007387 */ /* 0x000fe20000100a00 */
[----:B------:R-:W-:-:S03]  /*5cd30*/  IMAD.MOV.U32 R68, RZ, RZ, R31 ;  /* 0x000000ffff447224 */ /* 0x000fc600078e001f */
[----:B------:R1:W-:Y:S02]  /*5cd40*/  STL [R1+0x2e8], R30 ;  /* 0x0002e81e01007387 */ /* 0x0003e40000100800 */
[----:B-1----:R-:W-:Y:S02]  /*5cd50*/  HMMA.1688.F32.TF32 R28, R100, R10, R80 ;  /* 0x0000000a641c723c */ /* 0x002fe40000081050 */
[----:B------:R1:W-:Y:S11]  /*5cd60*/  STL [R1+0x450c], R68 ;  /* 0x00450c4401007387 */ /* 0x0003f60000100800 */
[----:B------:R-:W-:Y:S10]  /*5cd70*/  @!UPT UIADD3 URZ, URZ, URZ, URZ ;  /* 0x0000003f3f3ff290 */ /* 0x000ff4000fffe03f */
[----:B------:R-:W-:Y:S01]  /*5cd80*/  STL.64 [R1+0x300], R28 ;  /* 0x0003001c01007387 */ /* 0x000fe20000100a00 */
[----:B-1----:R-:W-:-:S03]  /*5cd90*/  IMAD.MOV.U32 R68, RZ, RZ, R31 ;  /* 0x000000ffff447224 */ /* 0x002fc600078e001f */
[----:B------:R-:W-:Y:S04]  /*5cda0*/  STL.64 [R1+0x2f0], R32 ;  /* 0x0002f02001007387 */ /* 0x000fe80000100a00 */
[----:B------:R3:W-:Y:S04]  /*5cdb0*/  STL.64 [R1+0x2f8], R34 ;  /* 0x0002f82201007387 */ /* 0x0007e80000100a00 */
[----:B------:R1:W-:Y:S01]  /*5cdc0*/  STL [R1+0x308], R30 ;  /* 0x0003081e01007387 */ /* 0x0003e20000100800 */
[C---:B---3--:R-:W-:Y:S08]  /*5cdd0*/  HMMA.1688.F32.TF32 R32, R100.reuse, R6, R84 ;  /* 0x000000066420723c */ /* 0x048ff00000081054 */
[----:B-1----:R-:W-:Y:S01]  /*5cde0*/  HMMA.1688.F32.TF32 R28, R100, R42, R88 ;  /* 0x0000002a641c723c */ /* 0x002fe20000081058 */
[----:B------:R1:W-:Y:S11]  /*5cdf0*/  STL [R1+0x4510], R68 ;  /* 0x0045104401007387 */ /* 0x0003f60000100800 */
[----:B------:R-:W-:Y:S11]  /*5ce00*/  @!UPT UIADD3 URZ, URZ, URZ, URZ ;  /* 0x0000003f3f3ff290 */ /* 0x000ff6000fffe03f */
[----:B------:R-:W-:Y:S01]  /*5ce10*/  STL [R1+0x580], R28 ;  /* 0x0005801c01007387 */ /* 0x000fe20000100800 */
[----:B-1----:R-:W-:-:S03]  /*5ce20*/  MOV R68, R29 ;  /* 0x0000001d00447202 */ /* 0x002fc60000000f00 */
[----:B------:R-:W-:Y:S04]  /*5ce30*/  STL.64 [R1+0x570], R32 ;  /* 0x0005702001007387 */ /* 0x000fe80000100a00 */
[----:B------:R1:W-:Y:S04]  /*5ce40*/  STL.64 [R1+0x578], R34 ;  /* 0x0005782201007387 */ /* 0x0003e80000100a00 */
[----:B------:R2:W-:Y:S01]  /*5ce50*/  STL.64 [R1+0x588], R30 ;  /* 0x0005881e01007387 */ /* 0x0005e20000100a00 */
[C---:B-1----:R-:W-:Y:S08]  /*5ce60*/  HMMA.1688.F32.TF32 R32, R100.reuse, R38, R92 ;  /* 0x000000266420723c */ /* 0x042ff0000008105c */
[C---:B--2---:R-:W-:Y:S01]  /*5ce70*/  HMMA.1688.F32.TF32 R28, R100.reuse, R26, R200 ;  /* 0x0000001a641c723c */ /* 0x044fe200000810c8 */
[----:B------:R1:W-:Y:S07]  /*5ce80*/  STL [R1+0x4514], R68 ;  /* 0x0045144401007387 */ /* 0x0003ee0000100800 */
[----:B------:R-:W-:Y:S11]  /*5ce90*/  HMMA.1688.F32.TF32 R72, R100, R22, R204 ;  /* 0x000000166448723c */ /* 0x000ff600000810cc */
[----:B------:R-:W-:Y:S04]  /*5cea0*/  @!UPT UIADD3 URZ, URZ, URZ, URZ ;  /* 0x0000003f3f3ff290 */ /* 0x000fe8000fffe03f */
[----:B------:R-:W-:Y:S01]  /*5ceb0*/  STL.64 [R1+0x5a0], R28 ;  /* 0x0005a01c01007387 */ /* 0x000fe20000100a00 */
[----:B-1----:R-:W-:-:S03]  /*5cec0*/  IMAD.MOV.U32 R68, RZ, RZ, R31 ;  /* 0x000000ffff447224 */ /* 0x002fc600078e001f */
[----:B------:R-:W-:Y:S04]  /*5ced0*/  STL.64 [R1+0x590], R32 ;  /* 0x0005902001007387 */ /* 0x000fe80000100a00 */
[----:B------:R1:W-:Y:S04]  /*5cee0*/  STL.64 [R1+0x598], R34 ;  /* 0x0005982201007387 */ /* 0x0003e80000100a00 */
[----:B------:R2:W-:Y:S01]  /*5cef0*/  STL [R1+0x5a8], R30 ;  /* 0x0005a81e01007387 */ /* 0x0005e20000100800 */
[C---:B-1----:R-:W-:Y:S08]  /*5cf00*/  HMMA.1688.F32.TF32 R32, R100.reuse, R162, R208 ;  /* 0x000000a26420723c */ /* 0x042ff000000810d0 */
[C---:B--2---:R-:W-:Y:S01]  /*5cf10*/  HMMA.1688.F32.TF32 R28, R100.reuse, R158, R212 ;  /* 0x0000009e641c723c */ /* 0x044fe200000810d4 */
        /* <DEDUP_REMOVED lines=8> */
[C---:B--2---:R-:W-:Y:S03]  /*5cfa0*/  HMMA.1688.F32.TF32 R28, R100.reuse, R154, R224 ;  /* 0x0000009a641c723c */ /* 0x044fe600000810e0 */
        /* <DEDUP_REMOVED lines=8> */
[C---:B----4-:R-:W-:Y:S03]  /*5d030*/  HMMA.1688.F32.TF32 R28, R100.reuse, R142, R236 ;  /* 0x0000008e641c723c */ /* 0x050fe600000810ec */
        /* <DEDUP_REMOVED lines=109> */
[----:B------:R-:W-:Y:S05]  /*5d710*/  @!UPT UIADD3 URZ, URZ, URZ, URZ ;  /* 0x0000003f3f3ff290 */ /* 0x000fea000fffe03f */
[----:B------:R-:W-:Y:S02]  /*5d720*/  IMAD.MOV.U32 R56, RZ, RZ, R30 ;  /* 0x000000ffff387224 */ /* 0x000fe400078e001e */
[----:B------:R-:W-:-:S05]  /*5d730*/  IMAD.MOV.U32 R57, RZ, RZ, R31 ;  /* 0x000000ffff397224 */ /* 0x000fca00078e001f */
[----:B------:R-:W-:Y:S04]  /*5d740*/  STL.64 [R1+0x810], R32 ;  /* 0x0008102001007387 */ /* 0x000fe80000100a00 */
[----:B------:R-:W-:Y:S04]  /*5d750*/  STL.64 [R1+0x818], R34 ;  /* 0x0008182201007387 */ /* 0x000fe80000100a00 */
[----:B------:R3:W-:Y:S02]  /*5d760*/  STL.64 [R1+0x830], R28 ;  /* 0x0008301c01007387 */ /* 0x0007e40000100a00 */
[C---:B---3--:R-:W-:Y:S11]  /*5d770*/  HMMA.1688.F32.TF32 R28, R100.reuse, R50, R208 ;  /* 0x00000032641c723c */ /* 0x048ff600000810d0 */
[----:B------:R-:W-:Y:S11]  /*5d780*/  @!UPT UIADD3 URZ, URZ, URZ, URZ ;  /* 0x0000003f3f3ff290 */ /* 0x000ff6000fffe03f */
[----:B------:R-:W-:Y:S02]  /*5d790*/  @!UPT UIADD3 URZ, URZ, URZ, URZ ;  /* 0x0000003f3f3ff290 */ /* 0x000fe4000fffe03f */
[----:B------:R-:W-:Y:S01]  /*5d7a0*/  MOV R60, R28 ;  /* 0x0000001c003c7202 */ /* 0x000fe20000000f00 */
[----:B------:R-:W-:Y:S01]  /*5d7b0*/  IMAD.MOV.U32 R61, RZ, RZ, R29 ;  /* 0x000000ffff3d7224 */ /* 0x000fe200078e001d */
[----:B------:R-:W-:Y:S01]  /*5d7c0*/  MOV R45, R31 ;  /* 0x0000001f002d7202 */ /* 0x000fe20000000f00 */
[----:B------:R-:W-:Y:S02]  /*5d7d0*/  IMAD.MOV.U32 R44, RZ, RZ, R30 ;  /* 0x000000ffff2c7224 */ /* 0x000fe400078e001e */
[----:B------:R-:W-:Y:S11]  /*5d7e0*/  HMMA.1688.F32.TF32 R28, R100, R46, R212 ;  /* 0x0000002e641c723c */ /* 0x000ff600000810d4 */
[----:B------:R-:W-:Y:S11]  /*5d7f0*/  @!UPT UIADD3 URZ, URZ, URZ, URZ ;  /* 0x0000003f3f3ff290 */ /* 0x000ff6000fffe03f */
[----:B------:R-:W-:Y:S02]  /*5d800*/  @!UPT UIADD3 URZ, URZ, URZ, URZ ;  /* 0x0000003f3f3ff290 */ /* 0x000fe4000fffe03f */
[----:B------:R-:W-:Y:S01]  /*5d810*/  IMAD.MOV.U32 R65, RZ, RZ, R28 ;  /* 0x000000ffff417224 */ /* 0x000fe200078e001c */
[----:B------:R-:W-:Y:S01]  /*5d820*/  MOV R53, R30 ;  /* 0x0000001e00357202 */ /* 0x000fe20000000f00 */
[----:B------:R-:W-:Y:S02]  /*5d830*/  IMAD.MOV.U32 R64, RZ, RZ, R29 ;  /* 0x000000ffff407224 */ /* 0x000fe400078e001d */
[----:B------:R-:W-:Y:S02]  /*5d840*/  IMAD.MOV.U32 R52, RZ, RZ, R31 ;  /* 0x000000ffff347224 */ /* 0x000fe400078e001f */
[C---:B----4-:R-:W-:Y:S01]  /*5d850*/  HMMA.1688.F32.TF32 R28, R96.reuse, R70, R216 ;  /* 0x00000046601c723c */ /* 0x050fe200000810d8 */
[----:B------:R-:W-:Y:S07]  /*5d860*/  STL.64 [R1+0x44c0], R64 ;  /* 0x0044c04001007387 */ /* 0x000fee0000100a00 */
[C---:B------:R-:W-:Y:S11]  /*5d870*/  HMMA.1688.F32.TF32 R32, R96.reuse, R66, R220 ;  /* 0x000000426020723c */ /* 0x040ff600000810dc */
[----:B------:R-:W-:Y:S04]  /*5d880*/  @!UPT UIADD3 URZ, URZ, URZ, URZ ;  /* 0x0000003f3f3ff290 */ /* 0x000fe8000fffe03f */
[----:B------:R-:W-:Y:S04]  /*5d890*/  STL.64 [R1+0x1070], R28 ;  /* 0x0010701c01007387 */ /* 0x000fe80000100a00 */
[----:B------:R1:W-:Y:S02]  /*5d8a0*/  STL.64 [R1+0x1078], R30 ;  /* 0x0010781e01007387 */ /* 0x0003e40000100a00 */
[C---:B-1----:R-:W-:Y:S02]  /*5d8b0*/  HMMA.1688.F32.TF32 R28, R96.reuse, R62, R224 ;  /* 0x0000003e601c723c */ /* 0x042fe400000810e0 */
[----:B------:R-:W-:Y:S04]  /*5d8c0*/  STL.64 [R1+0x1060], R32 ;  /* 0x0010602001007387 */ /* 0x000fe80000100a00 */
[----:B------:R1:W-:Y:S04]  /*5d8d0*/  STL.64 [R1+0x1068], R34 ;  /* 0x0010682201007387 */ /* 0x0003e80000100a00 */
[----:B------:R2:W-:Y:S01]  /*5d8e0*/  STL.64 [R1+0x44c8], R60 ;  /* 0x0044c83c01007387 */ /* 0x0005e20000100a00 */
[C---:B-1----:R-:W-:Y:S11]  /*5d8f0*/  HMMA.1688.F32.TF32 R32, R96.reuse, R14, R232 ;  /* 0x0000000e6020723c */ /* 0x042ff600000810e8 */
[----:B------:R-:W-:Y:S01]  /*5d900*/  @!UPT UIADD3 URZ, URZ, URZ, URZ ;  /* 0x0000003f3f3ff290 */ /* 0x000fe2000fffe03f */
[----:B------:R-:W-:Y:S01]  /*5d910*/  STL.64 [R1+0x1050], R28 ;  /* 0x0010501c01007387 */ /* 0x000fe20000100a00 */
[C---:B--2---:R-:W-:Y:S03]  /*5d920*/  HMMA.1688.F32.TF32 R60, R96.reuse, R18, R228 ;  /* 0x00000012603c723c */ /* 0x044fe600000810e4 */
[----:B------:R1:W-:Y:S05]  /*5d930*/  STL.64 [R1+0x1058], R30 ;  /* 0x0010581e01007387 */ /* 0x0003ea0000100a00 */
[C---:B-1----:R-:W-:Y:S11]  /*5d940*/  HMMA.1688.F32.TF32 R28, R96.reuse, R10, R236 ;  /* 0x0000000a601c723c */ /* 0x042ff600000810ec */
[----:B------:R-:W-:Y:S04]  /*5d950*/  @!UPT UIADD3 URZ, URZ, URZ, URZ ;  /* 0x0000003f3f3ff290 */ /* 0x000fe8000fffe03f */
[----:B------:R-:W-:Y:S04]  /*5d960*/  STL.64 [R1+0x1040], R60 ;  /* 0x0010403c01007387 */ /* 0x000fe80000100a00 */
[----:B------:R1:W-:Y:S04]  /*5d970*/  STL.64 [R1+0x1048], R62 ;  /* 0x0010483e01007387 */ /* 0x0003e80000100a00 */
[----:B------:R-:W-:Y:S04]  /*5d980*/  STL.64 [R1+0x1030], R32 ;  /* 0x0010302001007387 */ /* 0x000fe80000100a00 */
[----:B------:R2:W-:Y:S01]  /*5d990*/  STL.64 [R1+0x1038], R34 ;  /* 0x0010382201007387 */ /* 0x0005e20000100a00 */
[C---:B-1----:R-:W-:Y:S03]  /*5d9a0*/  HMMA.1688.F32.TF32 R60, R96.reuse, R6, R240 ;  /* 0x00000006603c723c */ /* 0x042fe600000810f0 */
[----:B------:R-:W-:Y:S04]  /*5d9b0*/  STL.64 [R1+0x1020], R28 ;  /* 0x0010201c01007387 */ /* 0x000fe80000100a00 */
[----:B------:R1:W-:Y:S01]  /*5d9c0*/  STL.64 [R1+0x1028], R30 ;  /* 0x0010281e01007387 */ /* 0x0003e20000100a00 */
[----:B--2---:R-:W-:Y:S01]  /*5d9d0*/  HMMA.1688.F32.TF32 R32, R96, R42, R244 ;  /* 0x0000002a6020723c */ /* 0x004fe200000810f4 */
[----:B------:R-:W-:Y:S01]  /*5d9e0*/  IMAD.MOV.U32 R174, RZ, RZ, R37 ;  /* 0x000000ffffae7224 */ /* 0x000fe200078e0025 */
[----:B------:R-:W-:Y:S01]  /*5d9f0*/  MOV R175, R36 ;  /* 0x0000002400af7202 */ /* 0x000fe20000000f00 */
[----:B------:R-:W-:Y:S01]  /*5da00*/  IMAD.MOV.U32 R240, RZ, RZ, R136 ;  /* 0x000000fffff07224 */ /* 0x000fe200078e0088 */
[----:B------:R-:W-:Y:S01]  /*5da10*/  MOV R241, R137 ;  /* 0x0000008900f17202 */ /* 0x000fe20000000f00 */
[----:B------:R-:W-:-:S02]  /*5da20*/  IMAD.MOV.U32 R242, RZ, RZ, R252 ;  /* 0x000000fffff27224 */ /* 0x000fc400078e00fc */
[----:B------:R-:W-:Y:S01]  /*5da30*/  IMAD.MOV.U32 R237, RZ, RZ, R141 ;  /* 0x000000ffffed7224 */ /* 0x000fe200078e008d */
[----:B------:R-:W-:Y:S01]  /*5da40*/  MOV R239, R153 ;  /* 0x0000009900ef7202 */ /* 0x000fe20000000f00 */
[C---:B-1----:R-:W-:Y:S01]  /*5da50*/  HMMA.1688.F32.TF32 R28, R96.reuse, R38, R196 ;  /* 0x00000026601c723c */ /* 0x042fe200000810c4 */
[----:B------:R-:W-:Y:S01]  /*5da60*/  IMAD.MOV.U32 R243, RZ, RZ, R157 ;  /* 0x000000fffff37224 */ /* 0x000fe200078e009d */
[----:B------:R-:W-:Y:S04]  /*5da70*/  LDS R42, [R49+0x24800] ;  /* 0x02480000312a7984 */ /* 0x000fe80000000800 */
[----:B------:R-:W-:Y:S02]  /*5da80*/  STL.64 [R1+0x10c0], R60 ;  /* 0x0010c03c01007387 */ /* 0x000fe40000100a00 */
[----:B------:R-:W-:Y:S02]  /*5da90*/  HMMA.1688.F32.TF32 R36, R96, R26, R192 ;  /* 0x0000001a6024723c */ /* 0x000fe400000810c0 */
[----:B------:R-:W-:Y:S04]  /*5daa0*/  STL.64 [R1+0x10c8], R62 ;  /* 0x0010c83e01007387 */ /* 0x000fe80000100a00 */
[----:B------:R-:W-:Y:S04]  /*5dab0*/  STL.64 [R1+0x10b0], R32 ;  /* 0x0010b02001007387 */ /* 0x000fe80000100a00 */
[----:B------:R1:W-:Y:S01]  /*5dac0*/  STL.64 [R1+0x10b8], R34 ;  /* 0x0010b82201007387 */ /* 0x0003e20000100a00 */
[----:B------:R-:W-:-:S03]  /*5dad0*/  IMAD.MOV.U32 R238, RZ, RZ, R152 ;  /* 0x000000ffffee7224 */ /* 0x000fc600078e0098 */
[----:B------:R-:W-:Y:S04]  /*5dae0*/  LDS R43, [R48+0x24800] ;  /* 0x02480000302b7984 */ /* 0x000fe80000000800 */
[----:B------:R-:W-:Y:S01]  /*5daf0*/  STL.64 [R1+0x10a0], R28 ;  /* 0x0010a01c01007387 */ /* 0x000fe20000100a00 */
[C---:B-1----:R-:W-:Y:S03]  /*5db00*/  HMMA.1688.F32.TF32 R32, R96.reuse, R22, R188 ;  /* 0x000000166020723c */ /* 0x042fe600000810bc */
[----:B------:R1:W-:Y:S05]  /*5db10*/  STL.64 [R1+0x10a8], R30 ;  /* 0x0010a81e01007387 */ /* 0x0003ea0000100a00 */
[C---:B-1----:R-:W-:Y:S01]  /*5db20*/  HMMA.1688.F32.TF32 R28, R96.reuse, R162, R184 ;  /* 0x000000a2601c723c */ /* 0x042fe200000810b8 */
[----:B------:R-:W-:Y:S04]  /*5db30*/  STL.64 [R1+0x1090], R36 ;  /* 0x0010902401007387 */ /* 0x000fe80000100a00 */
[----:B------:R1:W-:Y:S10]  /*5db40*/  STL.64 [R1+0x1098], R38 ;  /* 0x0010982601007387 */ /* 0x0003f40000100a00 */
        /* <DEDUP_REMOVED lines=8> */
[----:B------:R-:W-:Y:S01]  /*5dbd0*/  STL.64 [R1+0x1008], R38 ;  /* 0x0010082601007387 */ /* 0x000fe20000100a00 */
[----:B------:R-:W-:Y:S01]  /*5dbe0*/  IMAD.MOV.U32 R180, RZ, RZ, R149 ;  /* 0x000000ffffb47224 */ /* 0x000fe200078e0095 */
[----:B------:R-:W-:-:S02]  /*5dbf0*/  MOV R181, R148 ;  /* 0x0000009400b57202 */ /* 0x000fc40000000f00 */
[----:B------:R-:W-:Y:S04]  /*5dc00*/  LDS R37, [R140+0x24000] ;  /* 0x024000008c257984 */ /* 0x000fe80000000800 */
[----:B------:R-:W-:Y:S04]  /*5dc10*/  STL.64 [R1+0xff0], R32 ;  /* 0x000ff02001007387 */ /* 0x000fe80000100a00 */
[----:B------:R-:W-:Y:S01]  /*5dc20*/  STL.64 [R1+0xff8], R34 ;  /* 0x000ff82201007387 */ /* 0x000fe20000100a00 */
[----:B------:R-:W-:-:S03]  /*5dc30*/  IMAD.MOV.U32 R182, RZ, RZ, R145 ;  /* 0x000000ffffb67224 */ /* 0x000fc600078e0091 */
[----:B------:R1:W-:Y:S04]  /*5dc40*/  LDS R39, [R140+0x24800] ;  /* 0x024800008c277984 */ /* 0x0003e80000000800 */
[----:B------:R-:W-:Y:S04]  /*5dc50*/  STL.64 [R1+0xfe0], R28 ;  /* 0x000fe01c01007387 */ /* 0x000fe80000100a00 */
[----:B------:R2:W-:Y:S01]  /*5dc60*/  STL.64 [R1+0xfe8], R30 ;  /* 0x000fe81e01007387 */ /* 0x0005e20000100a00 */
[----:B------:R-:W-:-:S03]  /*5dc70*/  IMAD.MOV.U32 R183, RZ, RZ, R144 ;  /* 0x000000ffffb77224 */ /* 0x000fc600078e0090 */
[----:B-1----:R-:W3:Y:S01]  /*5dc80*/  LDL.LU R140, [R1+0x4724] ;  /* 0x00472400018c7983 */ /* 0x002ee20000300800 */
[----:B------:R-:W-:-:S03]  /*5dc90*/  MOV R184, R12 ;  /* 0x0000000c00b87202 */ /* 0x000fc60000000f00 */
[----:B------:R-:W4:Y:S01]  /*5dca0*/  LDL.LU R149, [R1+0x4720] ;  /* 0x0047200001957983 */ /* 0x000f220000300800 */
[----:B------:R-:W-:-:S03]  /*5dcb0*/  IMAD.MOV.U32 R185, RZ, RZ, R13 ;  /* 0x000000ffffb97224 */ /* 0x000fc600078e000d */
[----:B------:R-:W2:Y:S01]  /*5dcc0*/  LDL.LU R148, [R1+0x471c] ;  /* 0x00471c0001947983 */ /* 0x000ea20000300800 */
[----:B------:R-:W-:-:S03]  /*5dcd0*/  IMAD.MOV.U32 R186, RZ, RZ, R16 ;  /* 0x000000ffffba7224 */ /* 0x000fc600078e0010 */
[----:B------:R-:W4:Y:S01]  /*5dce0*/  LDL.LU R145, [R1+0x4718] ;  /* 0x0047180001917983 */ /* 0x000f220000300800 */
[----:B------:R-:W-:-:S03]  /*5dcf0*/  MOV R187, R17 ;  /* 0x0000001100bb7202 */ /* 0x000fc60000000f00 */
[----:B------:R-:W4:Y:S01]  /*5dd00*/  LDL.LU R144, [R1+0x4714] ;  /* 0x0047140001907983 */ /* 0x000f220000300800 */
[----:B------:R-:W-:-:S03]  /*5dd10*/  IMAD.MOV.U32 R188, RZ, RZ, R164 ;  /* 0x000000ffffbc7224 */ /* 0x000fc600078e00a4 */
        /* <DEDUP_REMOVED lines=39> */
[----:B------:R-:W-:Y:S04]  /*5df90*/  LDS R36, [R69+0x24000] ;  /* 0x0240000045247984 */ /* 0x000fe80000000800 */
[----:B------:R-:W-:Y:S01]  /*5dfa0*/  LDS R38, [R69+0x24800] ;  /* 0x0248000045267984 */ /* 0x000fe20000000800 */
[----:B---3--:R-:W-:-:S03]  /*5dfb0*/  MOV R236, R140 ;  /* 0x0000008c00ec7202 */ /* 0x008fc60000000f00 */
[----:B------:R-:W3:Y:S04]  /*5dfc0*/  LDL.LU R140, [R1+0x46b0] ;  /* 0x0046b000018c7983 */ /* 0x000ee80000300800 */
[----:B------:R-:W3:Y:S04]  /*5dfd0*/  LDL.LU R141, [R1+0x46ac] ;  /* 0x0046ac00018d7983 */ /* 0x000ee80000300800 */
[----:B------:R-:W3:Y:S01]  /*5dfe0*/  LDL.LU R152, [R1+0x46a8] ;  /* 0x0046a80001987983 */ /* 0x000ee20000300800 */
[----:B--2---:R-:W-:Y:S01]  /*5dff0*/  MOV R234, R148 ;  /* 0x0000009400ea7202 */ /* 0x004fe20000000f00 */
[----:B----4-:R-:W-:-:S02]  /*5e000*/  IMAD.MOV.U32 R233, RZ, RZ, R145 ;  /* 0x000000ffffe97224 */ /* 0x010fc400078e0091 */
[----:B------:R-:W2:Y:S01]  /*5e010*/  LDL.LU R153, [R1+0x46a4] ;  /* 0x0046a40001997983 */ /* 0x000ea20000300800 */
[----:B------:R-:W-:-:S03]  /*5e020*/  IMAD.MOV.U32 R232, RZ, RZ, R144 ;  /* 0x000000ffffe87224 */ /* 0x000fc600078e0090 */
[----:B------:R-:W4:Y:S01]  /*5e030*/  LDL.LU R144, [R1+0x46a0] ;  /* 0x0046a00001907983 */ /* 0x000f220000300800 */
[----:B------:R-:W-:-:S03]  /*5e040*/  IMAD.MOV.U32 R235, RZ, RZ, R149 ;  /* 0x000000ffffeb7224 */ /* 0x000fc600078e0095 */
[----:B------:R-:W2:Y:S04]  /*5e050*/  LDL.LU R145, [R1+0x469c] ;  /* 0x00469c0001917983 */ /* 0x000ea80000300800 */
[----:B------:R-:W2:Y:S04]  /*5e060*/  LDL.LU R148, [R1+0x4698] ;  /* 0x0046980001947983 */ /* 0x000ea80000300800 */
[----:B------:R-:W2:Y:S01]  /*5e070*/  LDL.LU R149, [R1+0x4694] ;  /* 0x0046940001957983 */ /* 0x000ea20000300800 */
[----:B------:R-:W-:Y:S02]  /*5e080*/  IMAD.MOV.U32 R227, RZ, RZ, R164 ;  /* 0x000000ffffe37224 */ /* 0x000fe400078e00a4 */
[----:B------:R-:W-:Y:S01]  /*5e090*/  IMAD.MOV.U32 R226, RZ, RZ, R161 ;  /* 0x000000ffffe27224 */ /* 0x000fe200078e00a1 */
[----:B------:R-:W-:Y:S01]  /*5e0a0*/  MOV R225, R160 ;  /* 0x000000a000e17202 */ /* 0x000fe20000000f00 */
[----:B------:R-:W-:-:S02]  /*5e0b0*/  IMAD.MOV.U32 R224, RZ, RZ, R156 ;  /* 0x000000ffffe07224 */ /* 0x000fc400078e009c */
[----:B------:R-:W2:Y:S04]  /*5e0c0*/  LDL.LU R156, [R1+0x4690] ;  /* 0x00469000019c7983 */ /* 0x000ea80000300800 */
[----:B------:R-:W2:Y:S04]  /*5e0d0*/  LDL.LU R160, [R1+0x468c] ;  /* 0x00468c0001a07983 */ /* 0x000ea80000300800 */
[----:B------:R-:W2:Y:S01]  /*5e0e0*/  LDL.LU R161, [R1+0x4688] ;  /* 0x0046880001a17983 */ /* 0x000ea20000300800 */
[----:B------:R-:W-:Y:S02]  /*5e0f0*/  IMAD.MOV.U32 R222, RZ, RZ, R169 ;  /* 0x000000ffffde7224 */ /* 0x000fe400078e00a9 */
[----:B------:R-:W-:Y:S01]  /*5e100*/  IMAD.MOV.U32 R221, RZ, RZ, R168 ;  /* 0x000000ffffdd7224 */ /* 0x000fe200078e00a8 */
[----:B------:R-:W2:Y:S01]  /*5e110*/  LDL.LU R164, [R1+0x4684] ;  /* 0x0046840001a47983 */ /* 0x000ea20000300800 */
[----:B------:R-:W-:-:S03]  /*5e120*/  MOV R220, R165 ;  /* 0x000000a500dc7202 */ /* 0x000fc60000000f00 */
[----:B------:R-:W4:Y:S04]  /*5e130*/  LDL.LU R165, [R1+0x4680] ;  /* 0x0046800001a57983 */ /* 0x000f280000300800 */
[----:B------:R-:W4:Y:S04]  /*5e140*/  LDL.LU R168, [R1+0x467c] ;  /* 0x00467c0001a87983 */ /* 0x000f280000300800 */
[----:B------:R-:W4:Y:S01]  /*5e150*/  LDL.LU R169, [R1+0x4678] ;  /* 0x0046780001a97983 */ /* 0x000f220000300800 */
[----:B------:R-:W-:Y:S01]  /*5e160*/  MOV R209, R252 ;  /* 0x000000fc00d17202 */ /* 0x000fe20000000f00 */
[----:B------:R-:W-:-:S02]  /*5e170*/  IMAD.MOV.U32 R208, RZ, RZ, R157 ;  /* 0x000000ffffd07224 */ /* 0x000fc400078e009d */
[----:B------:R-:W4:Y:S04]  /*5e180*/  LDL.LU R157, [R1+0x4674] ;  /* 0x00467400019d7983 */ /* 0x000f280000300800 */
[----:B------:R-:W4:Y:S01]  /*5e190*/  LDL.LU R252, [R1+0x4670] ;  /* 0x0046700001fc7983 */ /* 0x000f220000300800 */
[----:B------:R-:W-:Y:S02]  /*5e1a0*/  IMAD.MOV.U32 R212, RZ, RZ, R25 ;  /* 0x000000ffffd47224 */ /* 0x000fe400078e0019 */
[----:B------:R-:W-:Y:S01]  /*5e1b0*/  IMAD.MOV.U32 R213, RZ, RZ, R24 ;  /* 0x000000ffffd57224 */ /* 0x000fe200078e0018 */
[----:B------:R-:W-:Y:S01]  /*5e1c0*/  MOV R214, R21 ;  /* 0x0000001500d67202 */ /* 0x000fe20000000f00 */
[----:B------:R-:W-:Y:S01]  /*5e1d0*/  IMAD.MOV.U32 R215, RZ, RZ, R20 ;  /* 0x000000ffffd77224 */ /* 0x000fe200078e0014 */
[----:B------:R-:W-:Y:S01]  /*5e1e0*/  MOV R229, R16 ;  /* 0x0000001000e57202 */ /* 0x000fe20000000f00 */
[----:B------:R-:W-:-:S02]  /*5e1f0*/  IMAD.MOV.U32 R228, RZ, RZ, R17 ;  /* 0x000000ffffe47224 */ /* 0x000fc400078e0011 */
[----:B------:R-:W-:Y:S02]  /*5e200*/  IMAD.MOV.U32 R230, RZ, RZ, R13 ;  /* 0x000000ffffe67224 */ /* 0x000fe400078e000d */
        /* <DEDUP_REMOVED lines=8> */
[----:B---3--:R-:W-:Y:S02]  /*5e290*/  IMAD.MOV.U32 R207, RZ, RZ, R140 ;  /* 0x000000ffffcf7224 */ /* 0x008fe400078e008c */
[----:B------:R-:W-:Y:S01]  /*5e2a0*/  IMAD.MOV.U32 R206, RZ, RZ, R141 ;  /* 0x000000ffffce7224 */ /* 0x000fe200078e008d */
[----:B------:R-:W-:Y:S02]  /*5e2b0*/  MOV R205, R152 ;  /* 0x0000009800cd7202 */ /* 0x000fe40000000f00 */
[----:B--2---:R-:W-:Y:S01]  /*5e2c0*/  MOV R179, R164 ;  /* 0x000000a400b37202 */ /* 0x004fe20000000f00 */
[----:B----4-:R-:W-:Y:S02]  /*5e2d0*/  IMAD.MOV.U32 R178, RZ, RZ, R165 ;  /* 0x000000ffffb27224 */ /* 0x010fe400078e00a5 */
[----:B------:R-:W-:Y:S01]  /*5e2e0*/  IMAD.MOV.U32 R177, RZ, RZ, R168 ;  /* 0x000000ffffb17224 */ /* 0x000fe200078e00a8 */
[----:B------:R-:W-:-:S07]  /*5e2f0*/  MOV R176, R169 ;  /* 0x000000a900b07202 */ /* 0x000fce0000000f00 */
[----:B------:R-:W-:Y:S01]  /*5e300*/  HMMA.1688.F32.TF32 R28, R96, R154, R176 ;  /* 0x0000009a601c723c */ /* 0x000fe200000810b0 */
[----:B------:R-:W1:Y:S04]  /*5e310*/  LDSM.16.M88.4 R24, [R252+0x80] ;  /* 0x00008000fc18783b */ /* 0x000e680000000200 */
[----:B------:R-:W2:Y:S04]  /*5e320*/  LDSM.16.M88.4 R20, [R252+0x880] ;  /* 0x00088000fc14783b */ /* 0x000ea80000000200 */
[----:B------:R-:W3:Y:S04]  /*5e330*/  LDSM.16.M88.4 R16, [R252+0x1080] ;  /* 0x00108000fc10783b */ /* 0x000ee80000000200 */
[----:B------:R-:W4:Y:S01]  /*5e340*/  LDSM.16.M88.4 R12, [R252+0x1880] ;  /* 0x00188000fc0c783b */ /* 0x000f220000000200 */
[----:B------:R-:W-:Y:S01]  /*5e350*/  IMAD.MOV.U32 R172, RZ, RZ, R161 ;  /* 0x000000ffffac7224 */ /* 0x000fe200078e00a1 */
[----:B------:R-:W-:Y:S01]  /*5e360*/  MOV R174, R157 ;  /* 0x0000009d00ae7202 */ /* 0x000fe20000000f00 */
[----:B------:R-:W-:-:S02]  /*5e370*/  IMAD.MOV.U32 R173, RZ, RZ, R160 ;  /* 0x000000ffffad7224 */ /* 0x000fc400078e00a0 */
[----:B------:R-:W-:Y:S01]  /*5e380*/  IMAD.MOV.U32 R175, RZ, RZ, R156 ;  /* 0x000000ffffaf7224 */ /* 0x000fe200078e009c */
[----:B------:R-:W-:Y:S01]  /*5e390*/  MOV R200, R149 ;  /* 0x0000009500c87202 */ /* 0x000fe20000000f00 */
        /* <DEDUP_REMOVED lines=8> */
[----:B------:R-:W-:Y:S04]  /*5e420*/  LDSM.16.M88.4 R168, [R252+0x6880] ;  /* 0x00688000fca8783b */ /* 0x000fe80000000200 */
[----:B------:R-:W-:Y:S04]  /*5e430*/  LDSM.16.M88.4 R164, [R252+0x7080] ;  /* 0x00708000fca4783b */ /* 0x000fe80000000200 */
[----:B------:R-:W-:Y:S04]  /*5e440*/  LDSM.16.M88.4 R100, [R252+0xf080] ;  /* 0x00f08000fc64783b */ /* 0x000fe80000000200 */
[----:B-1----:R-:W-:Y:S04]  /*5e450*/  STL [R1+0x446c], R26 ;  /* 0x00446c1a01007387 */ /* 0x002fe80000100800 */
[----:B------:R-:W-:Y:S04]  /*5e460*/  STL [R1+0x4468], R27 ;  /* 0x0044681b01007387 */ /* 0x000fe80000100800 */
[----:B--2---:R-:W-:Y:S04]  /*5e470*/  STL [R1+0x4474], R22 ;  /* 0x0044741601007387 */ /* 0x004fe80000100800 */
[----:B------:R-:W-:Y:S04]  /*5e480*/  STL [R1+0x4470], R23 ;  /* 0x0044701701007387 */ /* 0x000fe80000100800 */
[----:B---3--:R-:W-:Y:S04]  /*5e490*/  STL [R1+0x447c], R18 ;  /* 0x00447c1201007387 */ /* 0x008fe80000100800 */
[----:B------:R-:W-:Y:S04]  /*5e4a0*/  STL [R1+0x4478], R19 ;  /* 0x0044781301007387 */ /* 0x000fe80000100800 */
[----:B----4-:R-:W-:Y:S04]  /*5e4b0*/  STL [R1+0x4380], R14 ;  /* 0x0043800e01007387 */ /* 0x010fe80000100800 */
[----:B------:R-:W-:Y:S04]  /*5e4c0*/  STL [R1+0x437c], R15 ;  /* 0x00437c0f01007387 */ /* 0x000fe80000100800 */
[----:B------:R-:W-:Y:S04]  /*5e4d0*/  STL.64 [R1+0xfd0], R28 ;  /* 0x000fd01c01007387 */ /* 0x000fe80000100a00 */
[----:B------:R1:W-:Y:S01]  /*5e4e0*/  STL.64 [R1+0xfd8], R30 ;  /* 0x000fd81e01007387 */ /* 0x0003e20000100a00 */
[C---:B------:R-:W-:Y:S03]  /*5e4f0*/  HMMA.1688.F32.TF32 R60, R96.reuse, R146, R200 ;  /* 0x00000092603c723c */ /* 0x040fe600000810c8 */
[----:B------:R-:W-:Y:S04]  /*5e500*/  LDSM.16.M88.4 R160, [R252+0x7880] ;  /* 0x00788000fca0783b */ /* 0x000fe80000000200 */
[----:B------:R-:W-:Y:S01]  /*5e510*/  LDSM.16.M88.4 R156, [R252+0x8080] ;  /* 0x00808000fc9c783b */ /* 0x000fe20000000200 */
[C---:B-1----:R-:W-:Y:S03]  /*5e520*/  HMMA.1688.F32.TF32 R28, R96.reuse, R150, R172 ;  /* 0x00000096601c723c */ /* 0x042fe600000810ac */
[----:B------:R-:W-:Y:S04]  /*5e530*/  LDSM.16.M88.4 R152, [R252+0x8880] ;  /* 0x00888000fc98783b */ /* 0x000fe80000000200 */
[----:B------:R-:W-:Y:S01]  /*5e540*/  LDSM.16.M88.4 R148, [R252+0x9080] ;  /* 0x00908000fc94783b */ /* 0x000fe20000000200 */
[----:B------:R-:W-:Y:S01]  /*5e550*/  HMMA.1688.F32.TF32 R32, R96, R142, R204 ;  /* 0x0000008e6020723c */ /* 0x000fe200000810cc */
[----:B------:R-:W-:Y:S01]  /*5e560*/  IMAD.MOV.U32 R173, RZ, RZ, R3 ;  /* 0x000000ffffad7224 */ /* 0x000fe200078e0003 */
[----:B------:R-:W-:Y:S01]  /*5e570*/  MOV R174, R2 ;  /* 0x0000000200ae7202 */ /* 0x000fe20000000f00 */
[----:B------:R-:W-:Y:S01]  /*5e580*/  IMAD.MOV.U32 R172, RZ, RZ, R116 ;  /* 0x000000ffffac7224 */ /* 0x000fe200078e0074 */
[----:B------:R-:W-:Y:S01]  /*5e590*/  LDSM.16.M88.4 R144, [R252+0x9880] ;  /* 0x00988000fc90783b */ /* 0x000fe20000000200 */
[----:B------:R-:W-:-:S03]  /*5e5a0*/  IMAD.MOV.U32 R175, RZ, RZ, R0 ;  /* 0x000000ffffaf7224 */ /* 0x000fc600078e0000 */
[----:B------:R-:W-:Y:S07]  /*5e5b0*/  LDSM.16.M88.4 R140, [R252+0xa080] ;  /* 0x00a08000fc8c783b */ /* 0x000fee0000000200 */
[----:B------:R-:W-:Y:S04]  /*5e5c0*/  STL.64 [R1+0xfc0], R28 ;  /* 0x000fc01c01007387 */ /* 0x000fe80000100a00 */
[----:B------:R1:W-:Y:S02]  /*5e5d0*/  STL.64 [R1+0xfc8], R30 ;  /* 0x000fc81e01007387 */ /* 0x0003e40000100a00 */
[C---:B-1----:R-:W-:Y:S02]  /*5e5e0*/  HMMA.1688.F32.TF32 R28, R96.reuse, R138, R208 ;  /* 0x0000008a601c723c */ /* 0x042fe400000810d0 */
[----:B------:R-:W-:Y:S04]  /*5e5f0*/  STL.64 [R1+0xfb0], R60 ;  /* 0x000fb03c01007387 */ /* 0x000fe80000100a00 */
[----:B------:R1:W-:Y:S04]  /*5e600*/  STL.64 [R1+0xfb8], R62 ;  /* 0x000fb83e01007387 */ /* 0x0003e80000100a00 */
[----:B------:R-:W-:Y:S01]  /*5e610*/  LDSM.16.M88.4 R136, [R252+0xa880] ;  /* 0x00a88000fc88783b */ /* 0x000fe20000000200 */
[----:B-1----:R-:W-:Y:S03]  /*5e620*/  HMMA.1688.F32.TF32 R60, R96, R134, R212 ;  /* 0x00000086603c723c */ /* 0x002fe600000810d4 */
[----:B------:R-:W-:Y:S09]  /*5e630*/  LDSM.16.M88.4 R132, [R252+0xb080] ;  /* 0x00b08000fc84783b */ /* 0x000ff20000000200 */
[----:B------:R-:W-:Y:S01]  /*5e640*/  STL.64 [R1+0xf90], R28 ;  /* 0x000f901c01007387 */ /* 0x000fe20000100a00 */
[----:B------:R-:W-:-:S03]  /*5e650*/  IMAD.MOV.U32 R3, RZ, RZ, R31 ;  /* 0x000000ffff037224 */ /* 0x000fc600078e001f */
[----:B------:R-:W-:Y:S04]  /*5e660*/  STL.64 [R1+0xfa0], R32 ;  /* 0x000fa02001007387 */ /* 0x000fe80000100a00 */
[----:B------:R-:W-:Y:S04]  /*5e670*/  STL.64 [R1+0xfa8], R34 ;  /* 0x000fa82201007387 */ /* 0x000fe80000100a00 */
[----:B------:R1:W-:Y:S02]  /*5e680*/  STL [R1+0xf98], R30 ;  /* 0x000f981e01007387 */ /* 0x0003e40000100800 */
[C---:B-1----:R-:W-:Y:S02]  /*5e690*/  HMMA.1688.F32.TF32 R28, R96.reuse, R130, R216 ;  /* 0x00000082601c723c */ /* 0x042fe400000810d8 */
[----:B------:R-:W-:Y:S04]  /*5e6a0*/  STL.64 [R1+0xf80], R60 ;  /* 0x000f803c01007387 */ /* 0x000fe80000100a00 */
[----:B------:R1:W-:Y:S02]  /*5e6b0*/  STL.64 [R1+0xf88], R62 ;  /* 0x000f883e01007387 */ /* 0x0003e40000100a00 */
[C---:B------:R-:W-:Y:S02]  /*5e6c0*/  HMMA.1688.F32.TF32 R32, R96.reuse, R126, R220 ;  /* 0x0000007e6020723c */ /* 0x040fe400000810dc */
[----:B------:R-:W-:Y:S04]  /*5e6d0*/  LDSM.16.M88.4 R128, [R252+0xb880] ;  /* 0x00b88000fc80783b */ /* 0x000fe80000000200 */
[----:B------:R-:W-:Y:S02]  /*5e6e0*/  LDSM.16.M88.4 R124, [R252+0xc080] ;  /* 0x00c08000fc7c783b */ /* 0x000fe40000000200 */
[C---:B-1----:R-:W-:Y:S02]  /*5e6f0*/  HMMA.1688.F32.TF32 R60, R96.reuse, R122, R224 ;  /* 0x0000007a603c723c */ /* 0x042fe400000810e0 */
[----:B------:R-:W-:Y:S05]  /*5e700*/  LDSM.16.M88.4 R120, [R252+0xc880] ;  /* 0x00c88000fc78783b */ /* 0x000fea0000000200 */
[----:B------:R-:W-:Y:S04]  /*5e710*/  STL.64 [R1+0xf70], R28 ;  /* 0x000f701c01007387 */ /* 0x000fe80000100a00 */
[----:B------:R1:W-:Y:S02]  /*5e720*/  STL.64 [R1+0xf78], R30 ;  /* 0x000f781e01007387 */ /* 0x0003e40000100a00 */
[C---:B-1----:R-:W-:Y:S02]  /*5e730*/  HMMA.1688.F32.TF32 R28, R96.reuse, R118, R228 ;  /* 0x00000076601c723c */ /* 0x042fe400000810e4 */
[----:B------:R-:W-:Y:S04]  /*5e740*/  STL.64 [R1+0xf60], R32 ;  /* 0x000f602001007387 */ /* 0x000fe80000100a00 */
[----:B------:R1:W-:Y:S04]  /*5e750*/  STL.64 [R1+0xf68], R34 ;  /* 0x000f682201007387 */ /* 0x0003e80000100a00 */
[----:B------:R-:W-:Y:S04]  /*5e760*/  STL.64 [R1+0xf50], R60 ;  /* 0x000f503c01007387 */ /* 0x000fe80000100a00 */
[----:B------:R2:W-:Y:S01]  /*5e770*/  STL.64 [R1+0xf58], R62 ;  /* 0x000f583e01007387 */ /* 0x0005e20000100a00 */
[C---:B-1----:R-:W-:Y:S03]  /*5e780*/  HMMA.1688.F32.TF32 R32, R96.reuse, R114, R232 ;  /* 0x000000726020723c */ /* 0x042fe600000810e8 */
[----:B------:R-:W-:Y:S05]  /*5e790*/  LDSM.16.M88.4 R116, [R252+0xd080] ;  /* 0x00d08000fc74783b */ /* 0x000fea0000000200 */
[----:B------:R-:W-:Y:S01]  /*5e7a0*/  STL.64 [R1+0xf40], R28 ;  /* 0x000f401c01007387 */ /* 0x000fe20000100a00 */
[C---:B--2---:R-:W-:Y:S03]  /*5e7b0*/  HMMA.1688.F32.TF32 R60, R96.reuse, R110, R236 ;  /* 0x0000006e603c723c */ /* 0x044fe600000810ec */
[----:B------:R1:W-:Y:S05]  /*5e7c0*/  STL.64 [R1+0xf48], R30 ;  /* 0x000f481e01007387 */ /* 0x0003ea0000100a00 */
[C---:B-1----:R-:W-:Y:S06]  /*5e7d0*/  HMMA.1688.F32.TF32 R28, R96.reuse, R106, R240 ;  /* 0x0000006a601c723c */ /* 0x042fec00000810f0 */
[----:B------:R-:W-:Y:S04]  /*5e7e0*/  STL.64 [R1+0xf30], R32 ;  /* 0x000f302001007387 */ /* 0x000fe80000100a00 */
[----:B------:R1:W-:Y:S05]  /*5e7f0*/  STL.64 [R1+0xf38], R34 ;  /* 0x000f382201007387 */ /* 0x0003ea0000100a00 */
[----:B------:R-:W-:Y:S04]  /*5e800*/  STL.64 [R1+0xf20], R60 ;  /* 0x000f203c01007387 */ /* 0x000fe80000100a00 */
[----:B------:R-:W-:Y:S01]  /*5e810*/  STL.64 [R1+0xf28], R62 ;  /* 0x000f283e01007387 */ /* 0x000fe20000100a00 */
[C---:B-1----:R-:W-:Y:S03]  /*5e820*/  HMMA.1688.F32.TF32 R32, R96.reuse, R58, R244 ;  /* 0x0000003a6020723c */ /* 0x042fe600000810f4 */
[----:B------:R-:W-:Y:S04]  /*5e830*/  STL.64 [R1+0x44d0], R56 ;  /* 0x0044d03801007387 */ /* 0x000fe80000100a00 */
[----:B------:R-:W-:Y:S04]  /*5e840*/  STL.64 [R1+0xf10], R28 ;  /* 0x000f101c01007387 */ /* 0x000fe80000100a00 */
[----:B------:R1:W-:Y:S02]  /*5e850*/  STL.64 [R1+0xf18], R30 ;  /* 0x000f181e01007387 */ /* 0x0003e40000100a00 */
[----:B-1----:R-:W-:Y:S10]  /*5e860*/  HMMA.1688.F32.TF32 R28, R96, R54, R196 ;  /* 0x00000036601c723c */ /* 0x002ff400000810c4 */
[----:B------:R-:W-:Y:S04]  /*5e870*/  STL.64 [R1+0xf00], R32 ;  /* 0x000f002001007387 */ /* 0x000fe80000100a00 */
[----:B------:R1:W-:Y:S04]  /*5e880*/  STL.64 [R1+0xf08], R34 ;  /* 0x000f082201007387 */ /* 0x0003e80000100a00 */
[----:B------:R-:W-:Y:S01]  /*5e890*/  STL.64 [R1+0x44d8], R52 ;  /* 0x0044d83401007387 */ /* 0x000fe20000100a00 */
[----:B------:R-:W-:-:S02]  /*5e8a0*/  IMAD.MOV.U32 R236, RZ, RZ, R9 ;  /* 0x000000ffffec7224 */ /* 0x000fc400078e0009 */
[----:B------:R-:W-:Y:S01]  /*5e8b0*/  IMAD.MOV.U32 R237, RZ, RZ, R8 ;  /* 0x000000ffffed7224 */ /* 0x000fe200078e0008 */
[----:B------:R-:W-:Y:S01]  /*5e8c0*/  MOV R238, R5 ;  /* 0x0000000500ee7202 */ /* 0x000fe20000000f00 */
[----:B------:R-:W2:Y:S01]  /*5e8d0*/  LDSM.16.M88.4 R8, [R252+0x2080] ;  /* 0x00208000fc08783b */ /* 0x000ea20000000200 */
[C---:B-1----:R-:W-:Y:S01]  /*5e8e0*/  HMMA.1688.F32.TF32 R32, R96.reuse, R50, R192 ;  /* 0x000000326020723c */ /* 0x042fe200000810c0 */
[----:B------:R-:W-:Y:S02]  /*5e8f0*/  IMAD.MOV.U32 R239, RZ, RZ, R4 ;  /* 0x000000ffffef7224 */ /* 0x000fe400078e0004 */
[----:B------:R-:W-:Y:S04]  /*5e900*/  LDSM.16.M88.4 R196, [R252+0x3080] ;  /* 0x00308000fcc4783b */ /* 0x000fe80000000200 */
[----:B------:R-:W-:Y:S04]  /*5e910*/  STL.64 [R1+0xef0], R28 ;  /* 0x000ef01c01007387 */ /* 0x000fe80000100a00 */
[----:B------:R1:W-:Y:S04]  /*5e920*/  STL.64 [R1+0xef8], R30 ;  /* 0x000ef81e01007387 */ /* 0x0003e80000100a00 */
[----:B------:R-:W3:Y:S04]  /*5e930*/  LDSM.16.M88.4 R4, [R252+0x2880] ;  /* 0x00288000fc04783b */ /* 0x000ee80000000200 */
[----:B------:R-:W4:Y:S01]  /*5e940*/  LDSM.16.M88.4 R192, [R252+0x3880] ;  /* 0x00388000fcc0783b */ /* 0x000f220000000200 */
[----:B-1----:R-:W-:Y:S03]  /*5e950*/  HMMA.1688.F32.TF32 R28, R96, R46, R188 ;  /* 0x0000002e601c723c */ /* 0x002fe600000810bc */
[----:B------:R-:W-:Y:S04]  /*5e960*/  STL.64 [R1+0x44e0], R44 ;  /* 0x0044e02c01007387 */ /* 0x000fe80000100a00 */
[----:B------:R-:W-:Y:S04]  /*5e970*/  STL.64 [R1+0xee0], R32 ;  /* 0x000ee02001007387 */ /* 0x000fe80000100a00 */
[----:B------:R1:W-:Y:S04]  /*5e980*/  STL.64 [R1+0xee8], R34 ;  /* 0x000ee82201007387 */ /* 0x0003e80000100a00 */
[----:B------:R-:W2:Y:S01]  /*5e990*/  LDSM.16.M88.4 R188, [R252+0x4080] ;  /* 0x00408000fcbc783b */ /* 0x000ea20000000200 */
[----:B------:R-:W-:Y:S01]  /*5e9a0*/  IMAD.MOV.U32 R240, RZ, RZ, R113 ;  /* 0x000000fffff07224 */ /* 0x000fe200078e0071 */
[----:B------:R-:W-:Y:S01]  /*5e9b0*/  MOV R241, R112 ;  /* 0x0000007000f17202 */ /* 0x000fe20000000f00 */
[----:B------:R-:W-:Y:S01]  /*5e9c0*/  IMAD.MOV.U32 R242, RZ, RZ, R109 ;  /* 0x000000fffff27224 */ /* 0x000fe200078e006d */
[----:B------:R-:W-:Y:S01]  /*5e9d0*/  LDSM.16.M88.4 R112, [R252+0xd880] ;  /* 0x00d88000fc70783b */ /* 0x000fe20000000200 */
[----:B------:R-:W-:Y:S01]  /*5e9e0*/  IMAD.MOV.U32 R243, RZ, RZ, R108 ;  /* 0x000000fffff37224 */ /* 0x000fe200078e006c */
[----:B-1----:R-:W-:Y:S02]  /*5e9f0*/  HMMA.1688.F32.TF32 R32, R36, R24, R184 ;  /* 0x000000182420723c */ /* 0x002fe400000810b8 */
[----:B------:R-:W1:Y:S04]  /*5ea00*/  LDSM.16.M88.4 R184, [R252+0x4880] ;  /* 0x00488000fcb8783b */ /* 0x000e680000000200 */
[----:B------:R-:W-:Y:S04]  /*5ea10*/  STL.64 [R1+0xea0], R28 ;  /* 0x000ea01c01007387 */ /* 0x000fe80000100a00 */
[----:B------:R3:W-:Y:S01]  /*5ea20*/  STL.64 [R1+0xea8], R30 ;  /* 0x000ea81e01007387 */ /* 0x0007e20000100a00 */
[----:B------:R-:W-:Y:S01]  /*5ea30*/  MOV R244, R105 ;  /* 0x0000006900f47202 */ /* 0x000fe20000000f00 */
[----:B------:R-:W-:-:S02]  /*5ea40*/  IMAD.MOV.U32 R245, RZ, RZ, R104 ;  /* 0x000000fffff57224 */ /* 0x000fc400078e0068 */
[----:B------:R-:W-:Y:S04]  /*5ea50*/  LDSM.16.M88.4 R108, [R252+0xe080] ;  /* 0x00e08000fc6c783b */ /* 0x000fe80000000200 */
[----:B------:R-:W-:Y:S01]  /*5ea60*/  LDSM.16.M88.4 R104, [R252+0xe880] ;  /* 0x00e88000fc68783b */ /* 0x000fe20000000200 */
[C---:B---3--:R-:W-:Y:S03]  /*5ea70*/  HMMA.1688.F32.TF32 R28, R36.reuse, R20, R180 ;  /* 0x00000014241c723c */ /* 0x048fe600000810b4 */
[----:B------:R-:W3:Y:S04]  /*5ea80*/  LDSM.16.M88.4 R180, [R252+0x5080] ;  /* 0x00508000fcb4783b */ /* 0x000ee80000000200 */
[----:B------:R-:W-:Y:S11]  /*5ea90*/  LDSM.16.M88.4 R96, [R252+0xf880] ;  /* 0x00f88000fc60783b */ /* 0x000ff60000000200 */
[----:B------:R-:W-:Y:S06]  /*5eaa0*/  @!UPT UIADD3 URZ, URZ, URZ, URZ ;  /* 0x0000003f3f3ff290 */ /* 0x000fec000fffe03f */
[----:B------:R-:W-:Y:S01]  /*5eab0*/  MOV R18, R28 ;  /* 0x0000001c00127202 */ /* 0x000fe20000000f00 */
[----:B------:R-:W-:Y:S01]  /*5eac0*/  IMAD.MOV.U32 R19, RZ, RZ, R29 ;  /* 0x000000ffff137224 */ /* 0x000fe200078e001d */
[----:B------:R-:W-:Y:S01]  /*5ead0*/  MOV R23, R31 ;  /* 0x0000001f00177202 */ /* 0x000fe20000000f00 */
[----:B------:R-:W-:Y:S02]  /*5eae0*/  IMAD.MOV.U32 R22, RZ, RZ, R30 ;  /* 0x000000ffff167224 */ /* 0x000fe400078e001e */
[C---:B------:R-:W-:Y:S01]  /*5eaf0*/  HMMA.1688.F32.TF32 R28, R36.reuse, R16, R176 ;  /* 0x00000010241c723c */ /* 0x040fe200000810b0 */
[----:B------:R-:W1:Y:S11]  /*5eb00*/  LDSM.16.M88.4 R176, [R252+0x5880] ;  /* 0x00588000fcb0783b */ /* 0x000e760000000200 */
[----:B------:R-:W-:Y:S11]  /*5eb10*/  @!UPT UIADD3 URZ, URZ, URZ, URZ ;  /* 0x0000003f3f3ff290 */ /* 0x000ff6000fffe03f */
[----:B------:R-:W-:Y:S01]  /*5eb20*/  @!UPT UIADD3 URZ, URZ, URZ, URZ ;  /* 0x0000003f3f3ff290 */ /* 0x000fe2000fffe03f */
[----:B------:R-:W-:Y:S01]  /*5eb30*/  IMAD.MOV.U32 R26, RZ, RZ, R28 ;  /* 0x000000ffff1a7224 */ /* 0x000fe200078e001c */
[----:B------:R-:W-:Y:S01]  /*5eb40*/  MOV R2, R30 ;  /* 0x0000001e00027202 */ /* 0x000fe20000000f00 */
[----:B------:R-:W-:Y:S02]  /*5eb50*/  IMAD.MOV.U32 R27, RZ, RZ, R29 ;  /* 0x000000ffff1b7224 */ /* 0x000fe400078e001d */
[----:B------:R-:W-:Y:S02]  /*5eb60*/  IMAD.MOV.U32 R0, RZ, RZ, R31 ;  /* 0x000000ffff007224 */ /* 0x000fe400078e001f */
[C---:B------:R-:W-:Y:S01]  /*5eb70*/  HMMA.1688.F32.TF32 R28, R36.reuse, R12, R172 ;  /* 0x0000000c241c723c */ /* 0x040fe200000810ac */
[----:B------:R-:W1:Y:S04]  /*5eb80*/  LDSM.16.M88.4 R172, [R252+0x6080] ;  /* 0x00608000fcac783b */ /* 0x000e680000000200 */
[----:B------:R-:W-:Y:S04]  /*5eb90*/  STL.64 [R1+0xe90], R32 ;  /* 0x000e902001007387 */ /* 0x000fe80000100a00 */
[----:B------:R-:W-:Y:S11]  /*5eba0*/  STL.64 [R1+0xe98], R34 ;  /* 0x000e982201007387 */ /* 0x000ff60000100a00 */
[----:B------:R-:W-:Y:S03]  /*5ebb0*/  @!UPT UIADD3 URZ, URZ, URZ, URZ ;  /* 0x0000003f3f3ff290 */ /* 0x000fe6000fffe03f */
[----:B------:R-:W-:Y:S04]  /*5ebc0*/  STL.64 [R1+0xeb0], R28 ;  /* 0x000eb01c01007387 */ /* 0x000fe80000100a00 */
[----:B------:R1:W-:Y:S04]  /*5ebd0*/  STL.64 [R1+0xeb8], R30 ;  /* 0x000eb81e01007387 */ /* 0x0003e80000100a00 */
[----:B------:R-:W-:Y:S04]  /*5ebe0*/  STL.64 [R1+0x4668], R48 ;  /* 0x0046683001007387 */ /* 0x000fe80000100a00 */
[----:B--2---:R-:W-:Y:S04]  /*5ebf0*/  STL [R1+0x4378], R10 ;  /* 0x0043780a01007387 */ /* 0x004fe80000100800 */
[----:B------:R-:W-:Y:S04]  /*5ec00*/  STL [R1+0x4374], R11 ;  /* 0x0043740b01007387 */ /* 0x000fe80000100800 */
[----:B------:R-:W-:Y:S04]  /*5ec10*/  STL [R1+0x436c], R6 ;  /* 0x00436c0601007387 */ /* 0x000fe80000100800 */
[----:B------:R-:W-:Y:S04]  /*5ec20*/  STL [R1+0x4368], R7 ;  /* 0x0043680701007387 */ /* 0x000fe80000100800 */
[----:B------:R-:W-:Y:S04]  /*5ec30*/  STL [R1+0x4384], R198 ;  /* 0x004384c601007387 */ /* 0x000fe80000100800 */
[----:B------:R-:W-:Y:S04]  /*5ec40*/  STL [R1+0x4370], R199 ;  /* 0x004370c701007387 */ /* 0x000fe80000100800 */
[----:B----4-:R-:W-:Y:S04]  /*5ec50*/  STL [R1+0x438c], R194 ;  /* 0x00438cc201007387 */ /* 0x010fe80000100800 */
[----:B------:R-:W-:Y:S04]  /*5ec60*/  STL [R1+0x4388], R195 ;  /* 0x004388c301007387 */ /* 0x000fe80000100800 */
[----:B------:R-:W-:Y:S04]  /*5ec70*/  STL [R1+0x4394], R190 ;  /* 0x004394be01007387 */ /* 0x000fe80000100800 */
[----:B------:R-:W-:Y:S04]  /*5ec80*/  STL [R1+0x4390], R191 ;  /* 0x004390bf01007387 */ /* 0x000fe80000100800 */
[----:B-1----:R-:W-:Y:S04]  /*5ec90*/  STL [R1+0x439c], R186 ;  /* 0x00439cba01007387 */ /* 0x002fe80000100800 */
[----:B------:R-:W-:Y:S04]  /*5eca0*/  STL [R1+0x4398], R187 ;  /* 0x004398bb01007387 */ /* 0x000fe80000100800 */
[----:B---3--:R-:W-:Y:S04]  /*5ecb0*/  STL [R1+0x43a4], R182 ;  /* 0x0043a4b601007387 */ /* 0x008fe80000100800 */
        /* <DEDUP_REMOVED lines=18> */
[----:B------:R-:W-:Y:S03]  /*5ede0*/  HMMA.1688.F32.TF32 R28, R36, R8, R236 ;  /* 0x00000008241c723c */ /* 0x000fe600000810ec */
        /* <DEDUP_REMOVED lines=25> */
[----:B------:R-:W2:Y:S04]  /*5ef80*/  LDL.LU R232, [R1+0xb80] ;  /* 0x000b800001e87983 */ /* 0x000ea80000300800 */
[----:B------:R-:W-:Y:S04]  /*5ef90*/  STL.64 [R1+0xe80], R28 ;  /* 0x000e801c01007387 */ /* 0x000fe80000100a00 */
[----:B------:R1:W-:Y:S04]  /*5efa0*/  STL.64 [R1+0xe88], R30 ;  /* 0x000e881e01007387 */ /* 0x0003e80000100a00 */
[----:B------:R-:W2:Y:S04]  /*5efb0*/  LDL.LU R233, [R1+0xb84] ;  /* 0x000b840001e97983 */ /* 0x000ea80000300800 */
[----:B------:R-:W2:Y:S04]  /*5efc0*/  LDL.LU R234, [R1+0xb88] ;  /* 0x000b880001ea7983 */ /* 0x000ea80000300800 */
[----:B------:R-:W2:Y:S01]  /*5efd0*/  LDL.LU R235, [R1+0xb8c] ;  /* 0x000b8c0001eb7983 */ /* 0x000ea20000300800 */
[----:B------:R-:W-:Y:S01]  /*5efe0*/  IMAD.MOV.U32 R246, RZ, RZ, R41 ;  /* 0x000000fffff67224 */ /* 0x000fe200078e0029 */
[----:B------:R-:W-:-:S02]  /*5eff0*/  MOV R247, R40 ;  /* 0x0000002800f77202 */ /* 0x000fc40000000f00 */
[----:B------:R-:W3:Y:S04]  /*5f000*/  LDL R252, [R1+0x1648] ;  /* 0x0016480001fc7983 */ /* 0x000ee80000100800 */
[----:B------:R-:W-:Y:S01]  /*5f010*/  LDS R40, [R49+0x24000] ;  /* 0x0240000031287984 */ /* 0x000fe20000000800 */
[----:B-1----:R-:W-:Y:S03]  /*5f020*/  HMMA.1688.F32.TF32 R28, R36, R4, R244 ;  /* 0x00000004241c723c */ /* 0x002fe600000810f4 */
[----:B------:R-:W4:Y:S04]  /*5f030*/  LDL.LU R244, [R1+0xb70] ;  /* 0x000b700001f47983 */ /* 0x000f280000300800 */
[----:B------:R-:W4:Y:S04]  /*5f040*/  LDL.LU R245, [R1+0xb74] ;  /* 0x000b740001f57983 */ /* 0x000f280000300800 */
[----:B------:R-:W4:Y:S04]  /*5f050*/  LDL.LU R246, [R1+0xb78] ;  /* 0x000b780001f67983 */ /* 0x000f280000300800 */
[----:B------:R-:W4:Y:S04]  /*5f060*/  LDL.LU R247, [R1+0xb7c] ;  /* 0x000b7c0001f77983 */ /* 0x000f280000300800 */
[----:B------:R-:W1:Y:S05]  /*5f070*/  LDS R41, [R48+0x24000] ;  /* 0x0240000030297984 */ /* 0x000e6a0000000800 */
[----:B------:R-:W-:Y:S01]  /*5f080*/  IMAD.MOV.U32 R171, RZ, RZ, R31 ;  /* 0x000000ffffab7224 */ /* 0x000fe200078e001f */
[----:B------:R-:W-:Y:S01]  /*5f090*/  MOV R167, R29 ;  /* 0x0000001d00a77202 */ /* 0x000fe20000000f00 */
[----:B------:R-:W-:-:S02]  /*5f0a0*/  IMAD.MOV.U32 R170, RZ, RZ, R30 ;  /* 0x000000ffffaa7224 */ /* 0x000fc400078e001e */
[----:B------:R-:W-:Y:S01]  /*5f0b0*/  IMAD.MOV.U32 R166, RZ, RZ, R28 ;  /* 0x000000ffffa67224 */ /* 0x000fe200078e001c */
[----:B------:R1:W-:Y:S04]  /*5f0c0*/  STL [R1+0x4404], R171 ;  /* 0x004404ab01007387 */ /* 0x0003e80000100800 */
[----:B------:R1:W-:Y:S04]  /*5f0d0*/  STL [R1+0x4400], R170 ;  /* 0x004400aa01007387 */ /* 0x0003e80000100800 */
[----:B------:R-:W-:Y:S04]  /*5f0e0*/  STL [R1+0x43fc], R167 ;  /* 0x0043fca701007387 */ /* 0x000fe80000100800 */
[----:B------:R1:W-:Y:S04]  /*5f0f0*/  STL [R1+0x43f8], R166 ;  /* 0x0043f8a601007387 */ /* 0x0003e80000100800 */
        /* <DEDUP_REMOVED lines=8> */
[----:B------:R-:W3:Y:S09]  /*5f180*/  LDL.LU R243, [R1+0xb5c] ;  /* 0x000b5c0001f37983 */ /* 0x000ef20000300800 */
[----:B------:R-:W-:Y:S01]  /*5f190*/  MOV R174, R28 ;  /* 0x0000001c00ae7202 */ /* 0x000fe20000000f00 */
[----:B------:R-:W-:Y:S01]  /*5f1a0*/  IMAD.MOV.U32 R175, RZ, RZ, R29 ;  /* 0x000000ffffaf7224 */ /* 0x000fe200078e001d */
[----:B------:R-:W-:Y:S01]  /*5f1b0*/  MOV R179, R31 ;  /* 0x0000001f00b37202 */ /* 0x000fe20000000f00 */
[----:B------:R-:W-:-:S04]  /*5f1c0*/  IMAD.MOV.U32 R178, RZ, RZ, R30 ;  /* 0x000000ffffb27224 */ /* 0x000fc800078e001e */
[----:B------:R1:W-:Y:S04]  /*5f1d0*/  STL [R1+0x4414], R179 ;  /* 0x004414b301007387 */ /* 0x0003e80000100800 */
[----:B------:R1:W-:Y:S04]  /*5f1e0*/  STL [R1+0x4410], R178 ;  /* 0x004410b201007387 */ /* 0x0003e80000100800 */
        /* <DEDUP_REMOVED lines=9> */
[----:B------:R2:W-:Y:S01]  /*5f280*/  STL [R1+0x4424], R187 ;  /* 0x004424bb01007387 */ /* 0x0005e20000100800 */
[----:B----4-:R-:W-:Y:S03]  /*5f290*/  HMMA.1688.F32.TF32 R28, R36, R188, R244 ;  /* 0x000000bc241c723c */ /* 0x010fe600000810f4 */
[----:B------:R4:W-:Y:S04]  /*5f2a0*/  STL [R1+0x4420], R186 ;  /* 0x004420ba01007387 */ /* 0x0009e80000100800 */
[----:B------:R-:W-:Y:S04]  /*5f2b0*/  STL [R1+0x441c], R183 ;  /* 0x00441cb701007387 */ /* 0x000fe80000100800 */
[----:B------:R1:W-:Y:S04]  /*5f2c0*/  STL [R1+0x4418], R182 ;  /* 0x004418b601007387 */ /* 0x0003e80000100800 */
[----:B------:R-:W2:Y:S04]  /*5f2d0*/  LDL.LU R244, [R1+0xb40] ;  /* 0x000b400001f47983 */ /* 0x000ea80000300800 */
[----:B------:R-:W2:Y:S04]  /*5f2e0*/  LDL.LU R245, [R1+0xb44] ;  /* 0x000b440001f57983 */ /* 0x000ea80000300800 */
[----:B------:R-:W2:Y:S04]  /*5f2f0*/  LDL.LU R246, [R1+0xb48] ;  /* 0x000b480001f67983 */ /* 0x000ea80000300800 */
[----:B------:R-:W2:Y:S01]  /*5f300*/  LDL.LU R247, [R1+0xb4c] ;  /* 0x000b4c0001f77983 */ /* 0x000ea20000300800 */
[----:B------:R-:W-:Y:S01]  /*5f310*/  IMAD.MOV.U32 R158, RZ, RZ, R28 ;  /* 0x000000ffff9e7224 */ /* 0x000fe200078e001c */
[----:B------:R-:W-:Y:S01]  /*5f320*/  MOV R159, R29 ;  /* 0x0000001d009f7202 */ /* 0x000fe20000000f00 */
[----:B------:R-:W-:-:S02]  /*5f330*/  IMAD.MOV.U32 R162, RZ, RZ, R30 ;  /* 0x000000ffffa27224 */ /* 0x000fc400078e001e */
[----:B------:R-:W-:Y:S02]  /*5f340*/  IMAD.MOV.U32 R163, RZ, RZ, R31 ;  /* 0x000000ffffa37224 */ /* 0x000fe400078e001f */
[----:B---3--:R-:W-:Y:S03]  /*5f350*/  HMMA.1688.F32.TF32 R28, R36, R184, R236 ;  /* 0x000000b8241c723c */ /* 0x008fe600000810ec */
[----:B------:R3:W-:Y:S04]  /*5f360*/  STL [R1+0x4434], R163 ;  /* 0x004434a301007387 */ /* 0x0007e80000100800 */
[----:B------:R-:W-:Y:S04]  /*5f370*/  STL [R1+0x4430], R162 ;  /* 0x004430a201007387 */ /* 0x000fe80000100800 */
[----:B------:R1:W-:Y:S04]  /*5f380*/  STL [R1+0x442c], R159 ;  /* 0x00442c9f01007387 */ /* 0x0003e80000100800 */
[----:B------:R1:W-:Y:S09]  /*5f390*/  STL [R1+0x4428], R158 ;  /* 0x0044289e01007387 */ /* 0x0003f20000100800 */
[----:B------:R-:W-:Y:S01]  /*5f3a0*/  MOV R195, R31 ;  /* 0x0000001f00c37202 */ /* 0x000fe20000000f00 */
[----:B------:R-:W-:Y:S01]  /*5f3b0*/  IMAD.MOV.U32 R194, RZ, RZ, R30 ;  /* 0x000000ffffc27224 */ /* 0x000fe200078e001e */
[----:B------:R-:W-:Y:S01]  /*5f3c0*/  MOV R190, R28 ;  /* 0x0000001c00be7202 */ /* 0x000fe20000000f00 */
[----:B------:R-:W-:-:S02]  /*5f3d0*/  IMAD.MOV.U32 R191, RZ, RZ, R29 ;  /* 0x000000ffffbf7224 */ /* 0x000fc400078e001d */
[----:B------:R1:W-:Y:S04]  /*5f3e0*/  STL [R1+0x4444], R195 ;  /* 0x004444c301007387 */ /* 0x0003e80000100800 */
[----:B------:R1:W-:Y:S04]  /*5f3f0*/  STL [R1+0x4440], R194 ;  /* 0x004440c201007387 */ /* 0x0003e80000100800 */
[----:B------:R-:W-:Y:S04]  /*5f400*/  STL [R1+0x443c], R191 ;  /* 0x00443cbf01007387 */ /* 0x000fe80000100800 */
        /* <DEDUP_REMOVED lines=9> */
[C---:B------:R-:W-:Y:S11]  /*5f4a0*/  HMMA.1688.F32.TF32 R28, R36.reuse, R180, R240 ;  /* 0x000000b4241c723c */ /* 0x040ff600000810f0 */
[----:B------:R-:W-:Y:S11]  /*5f4b0*/  @!UPT UIADD3 URZ, URZ, URZ, URZ ;  /* 0x0000003f3f3ff290 */ /* 0x000ff6000fffe03f */
[----:B------:R-:W-:Y:S02]  /*5f4c0*/  @!UPT UIADD3 URZ, URZ, URZ, URZ ;  /* 0x0000003f3f3ff290 */ /* 0x000fe4000fffe03f */
[----:B------:R-:W-:Y:S01]  /*5f4d0*/  IMAD.MOV.U32 R155, RZ, RZ, R31 ;  /* 0x000000ffff9b7224 */ /* 0x000fe200078e001f */
[----:B------:R-:W-:Y:S01]  /*5f4e0*/  MOV R154, R30 ;  /* 0x0000001e009a7202 */ /* 0x000fe20000000f00 */
[----:B------:R-:W-:Y:S02]  /*5f4f0*/  IMAD.MOV.U32 R151, RZ, RZ, R29 ;  /* 0x000000ffff977224 */ /* 0x000fe400078e001d */
[----:B------:R-:W-:Y:S01]  /*5f500*/  IMAD.MOV.U32 R150, RZ, RZ, R28 ;  /* 0x000000ffff967224 */ /* 0x000fe200078e001c */
[----:B------:R1:W-:Y:S04]  /*5f510*/  STL [R1+0x4454], R155 ;  /* 0x0044549b01007387 */ /* 0x0003e80000100800 */
[----:B------:R-:W-:Y:S04]  /*5f520*/  STL [R1+0x4450], R154 ;  /* 0x0044509a01007387 */ /* 0x000fe80000100800 */
[----:B------:R1:W-:Y:S04]  /*5f530*/  STL [R1+0x444c], R151 ;  /* 0x00444c9701007387 */ /* 0x0003e80000100800 */
[----:B------:R1:W-:Y:S04]  /*5f540*/  STL [R1+0x4448], R150 ;  /* 0x0044489601007387 */ /* 0x0003e80000100800 */
        /* <DEDUP_REMOVED lines=16> */
[----:B--2---:R-:W-:Y:S03]  /*5f650*/  HMMA.1688.F32.TF32 R28, R36, R176, R244 ;  /* 0x000000b0241c723c */ /* 0x004fe600000810f4 */
[----:B------:R-:W2:Y:S04]  /*5f660*/  LDL.LU R244, [R1+0xad0] ;  /* 0x000ad00001f47983 */ /* 0x000ea80000300800 */
[----:B------:R-:W2:Y:S04]  /*5f670*/  LDL.LU R245, [R1+0xad4] ;  /* 0x000ad40001f57983 */ /* 0x000ea80000300800 */
[----:B------:R-:W2:Y:S04]  /*5f680*/  LDL.LU R246, [R1+0xad8] ;  /* 0x000ad80001f67983 */ /* 0x000ea80000300800 */
[----:B------:R-:W2:Y:S09]  /*5f690*/  LDL.LU R247, [R1+0xadc] ;  /* 0x000adc0001f77983 */ /* 0x000eb20000300800 */
[----:B------:R-:W-:Y:S01]  /*5f6a0*/  IMAD.MOV.U32 R142, RZ, RZ, R28 ;  /* 0x000000ffff8e7224 */ /* 0x000fe200078e001c */
[----:B------:R-:W-:Y:S01]  /*5f6b0*/  MOV R143, R29 ;  /* 0x0000001d008f7202 */ /* 0x000fe20000000f00 */
[----:B------:R-:W-:-:S02]  /*5f6c0*/  IMAD.MOV.U32 R146, RZ, RZ, R30 ;  /* 0x000000ffff927224 */ /* 0x000fc400078e001e */
[----:B------:R-:W-:Y:S02]  /*5f6d0*/  IMAD.MOV.U32 R147, RZ, RZ, R31 ;  /* 0x000000ffff937224 */ /* 0x000fe400078e001f */
[C---:B---3--:R-:W-:Y:S11]  /*5f6e0*/  HMMA.1688.F32.TF32 R28, R36.reuse, R172, R220 ;  /* 0x000000ac241c723c */ /* 0x048ff600000810dc */
[----:B------:R-:W-:Y:S11]  /*5f6f0*/  @!UPT UIADD3 URZ, URZ, URZ, URZ ;  /* 0x0000003f3f3ff290 */ /* 0x000ff6000fffe03f */
[----:B------:R-:W-:Y:S02]  /*5f700*/  @!UPT UIADD3 URZ, URZ, URZ, URZ ;  /* 0x0000003f3f3ff290 */ /* 0x000fe4000fffe03f */
[----:B-1----:R-:W-:Y:S01]  /*5f710*/  MOV R171, R28 ;  /* 0x0000001c00ab7202 */ /* 0x002fe20000000f00 */
        /* <DEDUP_REMOVED lines=24> */
[C---:B------:R-:W-:Y:S01]  /*5f8a0*/  HMMA.1688.F32.TF32 R28, R36.reuse, R156, R236 ;  /* 0x0000009c241c723c */ /* 0x040fe200000810ec */
[----:B------:R1:W-:Y:S11]  /*5f8b0*/  STL [R1+0x4464], R147 ;  /* 0x0044649301007387 */ /* 0x0003f60000100800 */
[----:B------:R-:W-:Y:S11]  /*5f8c0*/  @!UPT UIADD3 URZ, URZ, URZ, URZ ;  /* 0x0000003f3f3ff290 */ /* 0x000ff6000fffe03f */
[----:B------:R-:W-:Y:S01]  /*5f8d0*/  @!UPT UIADD3 URZ, URZ, URZ, URZ ;  /* 0x0000003f3f3ff290 */ /* 0x000fe2000fffe03f */
[----:B------:R-:W-:Y:S01]  /*5f8e0*/  IMAD.MOV.U32 R163, RZ, RZ, R28 ;  /* 0x000000ffffa37224 */ /* 0x000fe200078e001c */
[----:B------:R-:W-:Y:S01]  /*5f8f0*/  MOV R159, R30 ;  /* 0x0000001e009f7202 */ /* 0x000fe20000000f00 */
[----:B------:R-:W-:Y:S02]  /*5f900*/  IMAD.MOV.U32 R162, RZ, RZ, R29 ;  /* 0x000000ffffa27224 */ /* 0x000fe400078e001d */
[----:B------:R-:W-:Y:S02]  /*5f910*/  IMAD.MOV.U32 R158, RZ, RZ, R31 ;  /* 0x000000ffff9e7224 */ /* 0x000fe400078e001f */
[C---:B------:R-:W-:Y:S01]  /*5f920*/  HMMA.1688.F32.TF32 R28, R36.reuse, R152, R240 ;  /* 0x00000098241c723c */ /* 0x040fe200000810f0 */
[----:B------:R3:W-:Y:S04]  /*5f930*/  STL [R1+0x4460], R146 ;  /* 0x0044609201007387 */ /* 0x0007e80000100800 */
[----:B------:R4:W-:Y:S04]  /*5f940*/  STL [R1+0x445c], R143 ;  /* 0x00445c8f01007387 */ /* 0x0009e80000100800 */
[----:B------:R1:W-:Y:S11]  /*5f950*/  STL [R1+0x4458], R142 ;  /* 0x0044588e01007387 */ /* 0x0003f60000100800 */
[----:B------:R-:W-:Y:S04]  /*5f960*/  @!UPT UIADD3 URZ, URZ, URZ, URZ ;  /* 0x0000003f3f3ff290 */ /* 0x000fe8000fffe03f */
[----:B------:R-:W-:Y:S01]  /*5f970*/  IMAD.MOV.U32 R11, RZ, RZ, R28 ;  /* 0x000000ffff0b7224 */ /* 0x000fe200078e001c */
[----:B------:R-:W-:Y:S01]  /*5f980*/  MOV R199, R29 ;  /* 0x0000001d00c77202 */ /* 0x000fe20000000f00 */
[----:B------:R-:W-:Y:S02]  /*5f990*/  IMAD.MOV.U32 R6, RZ, RZ, R30 ;  /* 0x000000ffff067224 */ /* 0x000fe400078e001e */
[----:B------:R-:W-:Y:S02]  /*5f9a0*/  IMAD.MOV.U32 R7, RZ, RZ, R31 ;  /* 0x000000ffff077224 */ /* 0x000fe400078e001f */
[C---:B--2---:R-:W-:Y:S01]  /*5f9b0*/  HMMA.1688.F32.TF32 R28, R36.reuse, R148, R244 ;  /* 0x00000094241c723c */ /* 0x044fe200000810f4 */
        /* <DEDUP_REMOVED lines=51> */
[----:B------:R-:W-:Y:S01]  /*5fcf0*/  IMAD.MOV.U32 R191, RZ, RZ, R30 ;  /* 0x000000ffffbf7224 */ /* 0x000fe200078e001e */
        /* <DEDUP_REMOVED lines=16> */
[----:B-1----:R-:W-:Y:S01]  /*5fe00*/  IMAD.MOV.U32 R147, RZ, RZ, R28 ;  /* 0x000000ffff937224 */ /* 0x002fe200078e001c */
[----:B------:R-:W-:Y:S01]  /*5fe10*/  MOV R146, R29 ;  /* 0x0000001d00927202 */ /* 0x000fe20000000f00 */
[----:B----4-:R-:W-:Y:S02]  /*5fe20*/  IMAD.MOV.U32 R143, RZ, RZ, R30 ;  /* 0x000000ffff8f7224 */ /* 0x010fe400078e001e */
[----:B------:R-:W-:Y:S02]  /*5fe30*/  IMAD.MOV.U32 R142, RZ, RZ, R31 ;  /* 0x000000ffff8e7224 */ /* 0x000fe400078e001f */
[C---:B------:R-:W-:Y:S01]  /*5fe40*/  HMMA.1688.F32.TF32 R28, R36.reuse, R132, R240 ;  /* 0x00000084241c723c */ /* 0x040fe200000810f0 */
[----:B------:R-:W3:Y:S07]  /*5fe50*/  LDL.LU R240, [R1+0x230] ;  /* 0x0002300001f07983 */ /* 0x000eee0000300800 */
[C---:B------:R-:W-:Y:S11]  /*5fe60*/  HMMA.1688.F32.TF32 R32, R36.reuse, R136, R200 ;  /* 0x000000882420723c */ /* 0x040ff600000810c8 */
[----:B------:R-:W-:Y:S11]  /*5fe70*/  @!UPT UIADD3 URZ, URZ, URZ, URZ ;  /* 0x0000003f3f3ff290 */ /* 0x000ff6000fffe03f */
[----:B------:R-:W-:Y:S01]  /*5fe80*/  @!UPT UIADD3 URZ, URZ, URZ, URZ ;  /* 0x0000003f3f3ff290 */ /* 0x000fe2000fffe03f */
[----:B------:R-:W-:Y:S04]  /*5fe90*/  STL.64 [R1+0xd70], R32 ;  /* 0x000d702001007387 */ /* 0x000fe80000100a00 */
[----:B------:R1:W-:Y:S04]  /*5fea0*/  STL.64 [R1+0xd78], R34 ;  /* 0x000d782201007387 */ /* 0x0003e80000100a00 */
[----:B------:R-:W-:Y:S04]  /*5feb0*/  STL.64 [R1+0xd60], R28 ;  /* 0x000d601c01007387 */ /* 0x000fe80000100a00 */
[----:B------:R4:W-:Y:S01]  /*5fec0*/  STL.64 [R1+0xd68], R30 ;  /* 0x000d681e01007387 */ /* 0x0009e20000100a00 */
[C---:B-1----:R-:W-:Y:S03]  /*5fed0*/  HMMA.1688.F32.TF32 R32, R36.reuse, R128, R204 ;  /* 0x000000802420723c */ /* 0x042fe600000810cc */
[----:B------:R-:W3:Y:S04]  /*5fee0*/  LDL.LU R241, [R1+0x234] ;  /* 0x0002340001f17983 */ /* 0x000ee80000300800 */
[----:B------:R-:W3:Y:S01]  /*5fef0*/  LDL.LU R242, [R1+0x238] ;  /* 0x0002380001f27983 */ /* 0x000ee20000300800 */
[C---:B----4-:R-:W-:Y:S03]  /*5ff00*/  HMMA.1688.F32.TF32 R28, R36.reuse, R124, R208 ;  /* 0x0000007c241c723c */ /* 0x050fe600000810d0 */
[----:B------:R-:W3:Y:S05]  /*5ff10*/  LDL.LU R243, [R1+0x23c] ;  /* 0x00023c0001f37983 */ /* 0x000eea0000300800 */
[C---:B------:R-:W-:Y:S07]  /*5ff20*/  HMMA.1688.F32.TF32 R44, R36.reuse, R120, R212 ;  /* 0x00000078242c723c */ /* 0x040fee00000810d4 */
[----:B------:R-:W-:Y:S04]  /*5ff30*/  STL.64 [R1+0xd50], R32 ;  /* 0x000d502001007387 */ /* 0x000fe80000100a00 */
[----:B------:R1:W-:Y:S04]  /*5ff40*/  STL.64 [R1+0xd58], R34 ;  /* 0x000d582201007387 */ /* 0x0003e80000100a00 */
[----:B------:R-:W-:Y:S04]  /*5ff50*/  STL.64 [R1+0xd40], R28 ;  /* 0x000d401c01007387 */ /* 0x000fe80000100a00 */
[----:B------:R4:W-:Y:S01]  /*5ff60*/  STL.64 [R1+0xd48], R30 ;  /* 0x000d481e01007387 */ /* 0x0009e20000100a00 */
[C---:B-1----:R-:W-:Y:S08]  /*5ff70*/  HMMA.1688.F32.TF32 R32, R36.reuse, R116, R216 ;  /* 0x000000742420723c */ /* 0x042ff000000810d8 */
[C---:B----4-:R-:W-:Y:S01]  /*5ff80*/  HMMA.1688.F32.TF32 R28, R36.reuse, R112, R220 ;  /* 0x00000070241c723c */ /* 0x050fe200000810dc */
        /* <DEDUP_REMOVED lines=10> */
[----:B------:R-:W-:Y:S04]  /*60030*/  STL.64 [R1+0xd08], R46 ;  /* 0x000d082e01007387 */ /* 0x000fe80000100a00 */
[----:B------:R-:W4:Y:S04]  /*60040*/  LDL.LU R232, [R1+0x220] ;  /* 0x0002200001e87983 */ /* 0x000f280000300800 */
[----:B------:R-:W-:Y:S04]  /*60050*/  STL.64 [R1+0xcf0], R32 ;  /* 0x000cf02001007387 */ /* 0x000fe80000100a00 */
[----:B------:R-:W-:Y:S04]  /*60060*/  STL.64 [R1+0xcf8], R34 ;  /* 0x000cf82201007387 */ /* 0x000fe80000100a00 */
[----:B------:R-:W-:Y:S04]  /*60070*/  STL.64 [R1+0xce0], R28 ;  /* 0x000ce01c01007387 */ /* 0x000fe80000100a00 */
[----:B------:R1:W-:Y:S04]  /*60080*/  STL.64 [R1+0xce8], R30 ;  /* 0x000ce81e01007387 */ /* 0x0003e80000100a00 */
[----:B------:R-:W4:Y:S04]  /*60090*/  LDL.LU R233, [R1+0x224] ;  /* 0x0002240001e97983 */ /* 0x000f280000300800 */
[----:B------:R-:W4:Y:S04]  /*600a0*/  LDL.LU R234, [R1+0x228] ;  /* 0x0002280001ea7983 */ /* 0x000f280000300800 */
[----:B------:R-:W4:Y:S04]  /*600b0*/  LDL.LU R235, [R1+0x22c] ;  /* 0x00022c0001eb7983 */ /* 0x000f280000300800 */
[----:B------:R-:W4:Y:S04]  /*600c0*/  LDL.LU R244, [R1+0x210] ;  /* 0x0002100001f47983 */ /* 0x000f280000300800 */
[----:B------:R-:W4:Y:S04]  /*600d0*/  LDL.LU R245, [R1+0x214] ;  /* 0x0002140001f57983 */ /* 0x000f280000300800 */
[----:B------:R-:W4:Y:S04]  /*600e0*/  LDL.LU R246, [R1+0x218] ;  /* 0x0002180001f67983 */ /* 0x000f280000300800 */
[----:B------:R-:W4:Y:S01]  /*600f0*/  LDL.LU R247, [R1+0x21c] ;  /* 0x00021c0001f77983 */ /* 0x000f220000300800 */
[----:B-1----:R-:W-:Y:S03]  /*60100*/  HMMA.1688.F32.TF32 R28, R36, R96, R228 ;  /* 0x00000060241c723c */ /* 0x002fe600000810e4 */
[----:B------:R-:W-:Y:S04]  /*60110*/  LDS R36, [R69+0x24080] ;  /* 0x0240800045247984 */ /* 0x000fe80000000800 */
[----:B------:R-:W-:Y:S04]  /*60120*/  LDS R38, [R69+0x24880] ;  /* 0x0248800045267984 */ /* 0x000fe80000000800 */
[----:B------:R-:W-:Y:S04]  /*60130*/  LDS R37, [R252+0x24080] ;  /* 0x02408000fc257984 */ /* 0x000fe80000000800 */
[----:B------:R-:W1:Y:S08]  /*60140*/  LDS R39, [R252+0x24880] ;  /* 0x02488000fc277984 */ /* 0x000e700000000800 */
[----:B------:R2:W-:Y:S01]  /*60150*/  STL.64 [R1+0xcd0], R28 ;  /* 0x000cd01c01007387 */ /* 0x0005e20000100a00 */
[----:B------:R-:W-:Y:S01]  /*60160*/  MOV R98, R30 ;  /* 0x0000001e00627202 */ /* 0x000fe20000000f00 */
[----:B------:R-:W-:-:S02]  /*60170*/  IMAD.MOV.U32 R99, RZ, RZ, R31 ;  /* 0x000000ffff637224 */ /* 0x000fc400078e001f */
[C---:B--2---:R-:W-:Y:S03]  /*60180*/  HMMA.1688.F32.TF32 R28, R40.reuse, R24, R236 ;  /* 0x00000018281c723c */ /* 0x044fe600000810ec */
[----:B------:R-:W-:Y:S04]  /*60190*/  STL [R1+0x42d4], R99 ;  /* 0x0042d46301007387 */ /* 0x000fe80000100800 */
[----:B------:R-:W-:Y:S04]  /*601a0*/  STL [R1+0x42d0], R98 ;  /* 0x0042d06201007387 */ /* 0x000fe80000100800 */
[----:B------:R-:W2:Y:S11]  /*601b0*/  LDL.LU R236, [R1+0x200] ;  /* 0x0002000001ec7983 */ /* 0x000eb60000300800 */
[----:B------:R-:W-:Y:S01]  /*601c0*/  @!UPT UIADD3 URZ, URZ, URZ, URZ ;  /* 0x0000003f3f3ff290 */ /* 0x000fe2000fffe03f */
[----:B------:R-:W-:Y:S04]  /*601d0*/  STL.64 [R1+0xcc0], R28 ;  /* 0x000cc01c01007387 */ /* 0x000fe80000100a00 */
[----:B------:R3:W-:Y:S04]  /*601e0*/  STL.64 [R1+0xcc8], R30 ;  /* 0x000cc81e01007387 */ /* 0x0007e80000100a00 */
        /* <DEDUP_REMOVED lines=11> */
[----:B------:R-:W-:-:S05]  /*602a0*/  IMAD.MOV.U32 R107, RZ, RZ, R31 ;  /* 0x000000ffff6b7224 */ /* 0x000fca00078e001f */
[----:B------:R-:W-:Y:S04]  /*602b0*/  STL [R1+0x42e4], R107 ;  /* 0x0042e46b01007387 */ /* 0x000fe80000100800 */
[----:B------:R-:W-:Y:S04]  /*602c0*/  STL [R1+0x42e0], R106 ;  /* 0x0042e06a01007387 */ /* 0x000fe80000100800 */
[----:B------:R-:W-:Y:S04]  /*602d0*/  STL [R1+0x42dc], R103 ;  /* 0x0042dc6701007387 */ /* 0x000fe80000100800 */
[----:B------:R-:W-:Y:S01]  /*602e0*/  STL [R1+0x42d8], R102 ;  /* 0x0042d86601007387 */ /* 0x000fe20000100800 */
[C---:B----4-:R-:W-:Y:S11]  /*602f0*/  HMMA.1688.F32.TF32 R28, R40.reuse, R16, R232 ;  /* 0x00000010281c723c */ /* 0x050ff600000810e8 */
[----:B------:R-:W-:Y:S11]  /*60300*/  @!UPT UIADD3 URZ, URZ, URZ, URZ ;  /* 0x0000003f3f3ff290 */ /* 0x000ff6000fffe03f */
[----:B------:R-:W-:Y:S02]  /*60310*/  @!UPT UIADD3 URZ, URZ, URZ, URZ ;  /* 0x0000003f3f3ff290 */ /* 0x000fe4000fffe03f */
[----:B------:R-:W-:Y:S01]  /*60320*/  IMAD.MOV.U32 R98, RZ, RZ, R31 ;  /* 0x000000ffff627224 */ /* 0x000fe200078e001f */
[----:B------:R-:W-:Y:S01]  /*60330*/  MOV R99, R30 ;  /* 0x0000001e00637202 */ /* 0x000fe20000000f00 */
[----:B------:R4:W-:Y:S04]  /*60340*/  STL.64 [R1+0xca0], R28 ;  /* 0x000ca01c01007387 */ /* 0x0009e80000100a00 */
[----:B------:R-:W-:Y:S04]  /*60350*/  STL [R1+0x42ec], R98 ;  /* 0x0042ec6201007387 */ /* 0x000fe80000100800 */
[----:B------:R1:W-:Y:S01]  /*60360*/  STL [R1+0x42e8], R99 ;  /* 0x0042e86301007387 */ /* 0x0003e20000100800 */
[----:B----4-:R-:W-:Y:S03]  /*60370*/  HMMA.1688.F32.TF32 R28, R40, R12, R244 ;  /* 0x0000000c281c723c */ /* 0x010fe600000810f4 */
[----:B------:R-:W4:Y:S04]  /*60380*/  LDL.LU R244, [R1+0x1e0] ;  /* 0x0001e00001f47983 */ /* 0x000f280000300800 */
[----:B------:R-:W4:Y:S04]  /*60390*/  LDL.LU R245, [R1+0x1e4] ;  /* 0x0001e40001f57983 */ /* 0x000f280000300800 */
[----:B------:R-:W4:Y:S04]  /*603a0*/  LDL.LU R246, [R1+0x1e8] ;  /* 0x0001e80001f67983 */ /* 0x000f280000300800 */
[----:B------:R-:W4:Y:S09]  /*603b0*/  LDL.LU R247, [R1+0x1ec] ;  /* 0x0001ec0001f77983 */ /* 0x000f320000300800 */
[----:B------:R-:W-:Y:S01]  /*603c0*/  IMAD.MOV.U32 R110, RZ, RZ, R28 ;  /* 0x000000ffff6e7224 */ /* 0x000fe200078e001c */
[----:B------:R-:W-:Y:S01]  /*603d0*/  MOV R111, R29 ;  /* 0x0000001d006f7202 */ /* 0x000fe20000000f00 */
[----:B------:R-:W-:-:S02]  /*603e0*/  IMAD.MOV.U32 R114, RZ, RZ, R30 ;  /* 0x000000ffff727224 */ /* 0x000fc400078e001e */
[----:B------:R-:W-:-:S05]  /*603f0*/  IMAD.MOV.U32 R115, RZ, RZ, R31 ;  /* 0x000000ffff737224 */ /* 0x000fca00078e001f */
[----:B------:R-:W-:Y:S04]  /*60400*/  STL [R1+0x42fc], R115 ;  /* 0x0042fc7301007387 */ /* 0x000fe80000100800 */
[----:B------:R-:W-:Y:S04]  /*60410*/  STL [R1+0x42f8], R114 ;  /* 0x0042f87201007387 */ /* 0x000fe80000100800 */
[----:B------:R-:W-:Y:S04]  /*60420*/  STL [R1+0x42f4], R111 ;  /* 0x0042f46f01007387 */ /* 0x000fe80000100800 */
[----:B------:R1:W-:Y:S04]  /*60430*/  STL [R1+0x42f0], R110 ;  /* 0x0042f06e01007387 */ /* 0x0003e80000100800 */
[----:B------:R-:W4:Y:S04]  /*60440*/  LDL.LU R232, [R1+0x1d0] ;  /* 0x0001d00001e87983 */ /* 0x000f280000300800 */
[----:B------:R-:W4:Y:S04]  /*60450*/  LDL.LU R233, [R1+0x1d4] ;  /* 0x0001d40001e97983 */ /* 0x000f280000300800 */
[----:B------:R-:W4:Y:S04]  /*60460*/  LDL.LU R234, [R1+0x1d8] ;  /* 0x0001d80001ea7983 */ /* 0x000f280000300800 */
[----:B------:R-:W4:Y:S01]  /*60470*/  LDL.LU R235, [R1+0x1dc] ;  /* 0x0001dc0001eb7983 */ /* 0x000f220000300800 */
[C---:B--2---:R-:W-:Y:S11]  /*60480*/  HMMA.1688.F32.TF32 R28, R40.reuse, R8, R236 ;  /* 0x00000008281c723c */ /* 0x044ff600000810ec */
[----:B------:R-:W-:Y:S11]  /*60490*/  @!UPT UIADD3 URZ, URZ, URZ, URZ ;  /* 0x0000003f3f3ff290 */ /* 0x000ff6000fffe03f */
[----:B------:R-:W-:Y:S02]  /*604a0*/  @!UPT UIADD3 URZ, URZ, URZ, URZ ;  /* 0x0000003f3f3ff290 */ /* 0x000fe4000fffe03f */
[----:B------:R-:W-:Y:S01]  /*604b0*/  MOV R102, R31 ;  /* 0x0000001f00667202 */ /* 0x000fe20000000f00 */
[----:B------:R-:W-:Y:S01]  /*604c0*/  IMAD.MOV.U32 R103, RZ, RZ, R30 ;  /* 0x000000ffff677224 */ /* 0x000fe200078e001e */
[----:B------:R-:W-:Y:S01]  /*604d0*/  MOV R107, R28 ;  /* 0x0000001c006b7202 */ /* 0x000fe20000000f00 */
[----:B------:R-:W-:Y:S02]  /*604e0*/  IMAD.MOV.U32 R106, RZ, RZ, R29 ;  /* 0x000000ffff6a7224 */ /* 0x000fe400078e001d */
        /* <DEDUP_REMOVED lines=8> */
[----:B---3--:R-:W-:Y:S03]  /*60570*/  HMMA.1688.F32.TF32 R28, R40, R4, R240 ;  /* 0x00000004281c723c */ /* 0x008fe600000810f0 */
[----:B------:R-:W3:Y:S04]  /*60580*/  LDL.LU R240, [R1+0x1b0] ;  /* 0x0001b00001f07983 */ /* 0x000ee80000300800 */
[----:B------:R-:W3:Y:S04]  /*60590*/  LDL.LU R241, [R1+0x1b4] ;  /* 0x0001b40001f17983 */ /* 0x000ee80000300800 */
[----:B------:R-:W3:Y:S04]  /*605a0*/  LDL.LU R242, [R1+0x1b8] ;  /* 0x0001b80001f27983 */ /* 0x000ee80000300800 */
[----:B------:R-:W3:Y:S09]  /*605b0*/  LDL.LU R243, [R1+0x1bc] ;  /* 0x0001bc0001f37983 */ /* 0x000ef20000300800 */
[----:B-1----:R-:W-:Y:S01]  /*605c0*/  IMAD.MOV.U32 R99, RZ, RZ, R31 ;  /* 0x000000ffff637224 */ /* 0x002fe200078e001f */
[----:B------:R-:W-:Y:S01]  /*605d0*/  MOV R98, R30 ;  /* 0x0000001e00627202 */ /* 0x000fe20000000f00 */
[----:B------:R-:W-:-:S02]  /*605e0*/  IMAD.MOV.U32 R110, RZ, RZ, R29 ;  /* 0x000000ffff6e7224 */ /* 0x000fc400078e001d */
[----:B------:R-:W-:Y:S01]  /*605f0*/  IMAD.MOV.U32 R111, RZ, RZ, R28 ;  /* 0x000000ffff6f7224 */ /* 0x000fe200078e001c */
[----:B------:R-:W-:Y:S04]  /*60600*/  STL [R1+0x431c], R99 ;  /* 0x00431c6301007387 */ /* 0x000fe80000100800 */
[----:B------:R-:W-:Y:S04]  /*60610*/  STL [R1+0x4318], R98 ;  /* 0x0043186201007387 */ /* 0x000fe80000100800 */
[----:B------:R1:W-:Y:S04]  /*60620*/  STL [R1+0x4314], R110 ;  /* 0x0043146e01007387 */ /* 0x0003e80000100800 */
[----:B------:R1:W-:Y:S01]  /*60630*/  STL [R1+0x4310], R111 ;  /* 0x0043106f01007387 */ /* 0x0003e20000100800 */
[----:B----4-:R-:W-:Y:S03]  /*60640*/  HMMA.1688.F32.TF32 R28, R40, R196, R244 ;  /* 0x000000c4281c723c */ /* 0x010fe600000810f4 */
[----:B------:R-:W4:Y:S04]  /*60650*/  LDL.LU R244, [R1+0x1a0] ;  /* 0x0001a00001f47983 */ /* 0x000f280000300800 */
[----:B------:R-:W4:Y:S04]  /*60660*/  LDL.LU R245, [R1+0x1a4] ;  /* 0x0001a40001f57983 */ /* 0x000f280000300800 */
[----:B------:R-:W4:Y:S04]  /*60670*/  LDL.LU R246, [R1+0x1a8] ;  /* 0x0001a80001f67983 */ /* 0x000f280000300800 */
[----:B------:R-:W4:Y:S09]  /*60680*/  LDL.LU R247, [R1+0x1ac] ;  /* 0x0001ac0001f77983 */ /* 0x000f320000300800 */
[----:B--2---:R-:W-:Y:S01]  /*60690*/  IMAD.MOV.U32 R106, RZ, RZ, R28 ;  /* 0x000000ffff6a7224 */ /* 0x004fe200078e001c */
[----:B------:R-:W-:Y:S01]  /*606a0*/  MOV R107, R29 ;  /* 0x0000001d006b7202 */ /* 0x000fe20000000f00 */
[----:B------:R-:W-:-:S02]  /*606b0*/  IMAD.MOV.U32 R115, RZ, RZ, R30 ;  /* 0x000000ffff737224 */ /* 0x000fc400078e001e */
        /* <DEDUP_REMOVED lines=9> */
[----:B------:R-:W-:Y:S04]  /*60750*/  STL [R1+0x432c], R114 ;  /* 0x00432c7201007387 */ /* 0x000fe80000100800 */
[----:B------:R-:W-:Y:S11]  /*60760*/  STL [R1+0x4328], R115 ;  /* 0x0043287301007387 */ /* 0x000ff60000100800 */
[----:B------:R-:W-:Y:S08]  /*60770*/  @!UPT UIADD3 URZ, URZ, URZ, URZ ;  /* 0x0000003f3f3ff290 */ /* 0x000ff0000fffe03f */
[----:B-1----:R-:W-:Y:S01]  /*60780*/  IMAD.MOV.U32 R110, RZ, RZ, R28 ;  /* 0x000000ffff6e7224 */ /* 0x002fe200078e001c */
[----:B------:R-:W-:Y:S01]  /*60790*/  MOV R102, R30 ;  /* 0x0000001e00667202 */ /* 0x000fe20000000f00 */
[----:B------:R-:W-:Y:S02]  /*607a0*/  IMAD.MOV.U32 R111, RZ, RZ, R29 ;  /* 0x000000ffff6f7224 */ /* 0x000fe400078e001d */
[----:B------:R-:W-:Y:S01]  /*607b0*/  IMAD.MOV.U32 R103, RZ, RZ, R31 ;  /* 0x000000ffff677224 */ /* 0x000fe200078e001f */
[----:B------:R-:W-:Y:S01]  /*607c0*/  STL [R1+0x4324], R107 ;  /* 0x0043246b01007387 */ /* 0x000fe20000100800 */
[----:B---3--:R-:W-:Y:S03]  /*607d0*/  HMMA.1688.F32.TF32 R28, R40, R184, R240 ;  /* 0x000000b8281c723c */ /* 0x008fe600000810f0 */
[----:B------:R1:W-:Y:S04]  /*607e0*/  STL [R1+0x4320], R106 ;  /* 0x0043206a01007387 */ /* 0x0003e80000100800 */
[----:B------:R-:W-:Y:S04]  /*607f0*/  STL [R1+0x433c], R123 ;  /* 0x00433c7b01007387 */ /* 0x000fe80000100800 */
[----:B------:R-:W-:Y:S04]  /*60800*/  STL [R1+0x4338], R122 ;  /* 0x0043387a01007387 */ /* 0x000fe80000100800 */
[----:B------:R2:W-:Y:S04]  /*60810*/  STL [R1+0x4334], R119 ;  /* 0x0043347701007387 */ /* 0x0005e80000100800 */
[----:B------:R3:W-:Y:S04]  /*60820*/  STL [R1+0x4330], R118 ;  /* 0x0043307601007387 */ /* 0x0007e80000100800 */
[----:B------:R-:W-:Y:S01]  /*60830*/  STL [R1+0x434c], R103 ;  /* 0x00434c6701007387 */ /* 0x000fe20000100800 */
[----:B------:R-:W-:-:S03]  /*60840*/  IMAD.MOV.U32 R98, RZ, RZ, R31 ;  /* 0x000000ffff627224 */ /* 0x000fc600078e001f */
[----:B------:R-:W-:Y:S01]  /*60850*/  STL [R1+0x4348], R102 ;  /* 0x0043486601007387 */ /* 0x000fe20000100800 */
[----:B------:R-:W-:Y:S01]  /*60860*/  IMAD.MOV.U32 R99, RZ, RZ, R30 ;  /* 0x000000ffff637224 */ /* 0x000fe200078e001e */
[----:B-1----:R-:W-:Y:S01]  /*60870*/  MOV R106, R29 ;  /* 0x0000001d006a7202 */ /* 0x002fe20000000f00 */
[----:B------:R-:W-:Y:S01]  /*60880*/  IMAD.MOV.U32 R107, RZ, RZ, R28 ;  /* 0x000000ffff6b7224 */ /* 0x000fe200078e001c */
[----:B------:R1:W-:Y:S04]  /*60890*/  STL [R1+0x4344], R111 ;  /* 0x0043446f01007387 */ /* 0x0003e80000100800 */
[----:B------:R1:W-:Y:S04]  /*608a0*/  STL [R1+0x4340], R110 ;  /* 0x0043406e01007387 */ /* 0x0003e80000100800 */
        /* <DEDUP_REMOVED lines=49> */
[----:B--2---:R-:W-:Y:S01]  /*60bc0*/  MOV R119, R28 ;  /* 0x0000001c00777202 */ /* 0x004fe20000000f00 */
[----:B---3--:R-:W-:Y:S01]  /*60bd0*/  IMAD.MOV.U32 R118, RZ, RZ, R29 ;  /* 0x000000ffff767224 */ /* 0x008fe200078e001d */
[----:B------:R-:W-:Y:S01]  /*60be0*/  MOV R115, R31 ;  /* 0x0000001f00737202 */ /* 0x000fe20000000f00 */
[----:B------:R-:W-:-:S03]  /*60bf0*/  IMAD.MOV.U32 R114, RZ, RZ, R30 ;  /* 0x000000ffff727224 */ /* 0x000fc600078e001e */
[----:B------:R2:W-:Y:S04]  /*60c00*/  STL [R1+0x4364], R118 ;  /* 0x0043647601007387 */ /* 0x0005e80000100800 */
[----:B------:R3:W-:Y:S01]  /*60c10*/  STL [R1+0x4360], R119 ;  /* 0x0043607701007387 */ /* 0x0007e20000100800 */
        /* <DEDUP_REMOVED lines=10> */
[----:B-1----:R-:W-:Y:S01]  /*60cc0*/  IMAD.MOV.U32 R111, RZ, RZ, R28 ;  /* 0x000000ffff6f7224 */ /* 0x002fe200078e001c */
        /* <DEDUP_REMOVED lines=13> */
[----:B--2---:R-:W-:Y:S01]  /*60da0*/  IMAD.MOV.U32 R118, RZ, RZ, R28 ;  /* 0x000000ffff767224 */ /* 0x004fe200078e001c */
[----:B------:R-:W-:Y:S01]  /*60db0*/  MOV R98, R30 ;  /* 0x0000001e00627202 */ /* 0x000fe20000000f00 */
[----:B---3--:R-:W-:Y:S02]  /*60dc0*/  IMAD.MOV.U32 R119, RZ, RZ, R29 ;  /* 0x000000ffff777224 */ /* 0x008fe400078e001d */
[----:B------:R-:W-:Y:S02]  /*60dd0*/  IMAD.MOV.U32 R99, RZ, RZ, R31 ;  /* 0x000000ffff637224 */ /* 0x000fe400078e001f */
[C---:B------:R-:W-:Y:S08]  /*60de0*/  HMMA.1688.F32.TF32 R28, R40.reuse, R160, R220 ;  /* 0x000000a0281c723c */ /* 0x040ff000000810dc */
        /* <DEDUP_REMOVED lines=70> */
[----:B-1----:R-:W2:Y:S04]  /*61250*/  LDL.LU R28, [R1+0x60] ;  /* 0x00006000011c7983 */ /* 0x002ea80000300800 */
[----:B------:R-:W2:Y:S04]  /*61260*/  LDL.LU R29, [R1+0x64] ;  /* 0x00006400011d7983 */ /* 0x000ea80000300800 */
[----:B---3--:R-:W3:Y:S04]  /*61270*/  LDL.LU R30, [R1+0x68] ;  /* 0x00006800011e7983 */ /* 0x008ee80000300800 */
        /* <DEDUP_REMOVED lines=59> */
[C---:B----4-:R-:W-:Y:S11]  /*61630*/  HMMA.1688.F32.TF32 R44, R40.reuse, R124, R44 ;  /* 0x0000007c282c723c */ /* 0x050ff6000008102c */
[----:B------:R-:W-:Y:S04]  /*61640*/  @!UPT UIADD3 URZ, URZ, URZ, URZ ;  /* 0x0000003f3f3ff290 */ /* 0x000fe8000fffe03f */
[----:B------:R1:W-:Y:S04]  /*61650*/  STL.64 [R1+0xb60], R48 ;  /* 0x000b603001007387 */ /* 0x0003e80000100a00 */
[----:B------:R-:W-:Y:S04]  /*61660*/  STL.64 [R1+0xb68], R50 ;  /* 0x000b683201007387 */ /* 0x000fe80000100a00 */
[----:B-1----:R-:W2:Y:S04]  /*61670*/  LDL.LU.64 R48, [R1+0x4668] ;  /* 0x0046680001307983 */ /* 0x002ea80000300a00 */
[----:B------:R-:W-:Y:S04]  /*61680*/  STL.64 [R1+0xb50], R248 ;  /* 0x000b50f801007387 */ /* 0x000fe80000100a00 */
[----:B------:R1:W-:Y:S04]  /*61690*/  STL.64 [R1+0xb58], R250 ;  /* 0x000b58fa01007387 */ /* 0x0003e80000100a00 */
[----:B-1----:R-:W3:Y:S04]  /*616a0*/  LDL.LU.64 R250, [R1+0x4660] ;  /* 0x0046600001fa7983 */ /* 0x002ee80000300a00 */
[----:B------:R-:W3:Y:S04]  /*616b0*/  LDL.LU.64 R248, [R1+0x4658] ;  /* 0x0046580001f87983 */ /* 0x000ee80000300a00 */
[----:B------:R-:W-:Y:S04]  /*616c0*/  STL.64 [R1+0xb40], R44 ;  /* 0x000b402c01007387 */ /* 0x000fe80000100a00 */
[----:B------:R1:W-:Y:S02]  /*616d0*/  STL.64 [R1+0xb48], R46 ;  /* 0x000b482e01007387 */ /* 0x0003e40000100a00 */
[C---:B-1----:R-:W-:Y:S08]  /*616e0*/  HMMA.1688.F32.TF32 R44, R40.reuse, R120, R52 ;  /* 0x00000078282c723c */ /* 0x042ff00000081034 */
[C---:B------:R-:W-:Y:S11]  /*616f0*/  HMMA.1688.F32.TF32 R52, R40.reuse, R116, R56 ;  /* 0x000000742834723c */ /* 0x040ff60000081038 */
[----:B------:R-:W-:Y:S04]  /*61700*/  @!UPT UIADD3 URZ, URZ, URZ, URZ ;  /* 0x0000003f3f3ff290 */ /* 0x000fe8000fffe03f */
        /* <DEDUP_REMOVED lines=8> */
[----:B------:R1:W-:Y:S01]  /*61790*/  STL.64 [R1+0xb18], R46 ;  /* 0x000b182e01007387 */ /* 0x0003e20000100a00 */
[C---:B------:R-:W-:Y:S08]  /*617a0*/  HMMA.1688.F32.TF32 R32, R40.reuse, R96, R72 ;  /* 0x000000602820723c */ /* 0x040ff00000081048 */
[----:B-1----:R-:W-:Y:S08]  /*617b0*/  HMMA.1688.F32.TF32 R44, R40, R100, R28 ;  /* 0x00000064282c723c */ /* 0x002ff0000008101c */
        /* <DEDUP_REMOVED lines=23> */
[C---:B----4-:R-:W-:Y:S03]  /*61930*/  HMMA.1688.F32.TF32 R32, R36.reuse, R196, R204 ;  /* 0x000000c42420723c */ /* 0x050fe600000810cc */
        /* <DEDUP_REMOVED lines=8> */
[C---:B----4-:R-:W-:Y:S01]  /*619c0*/  HMMA.1688.F32.TF32 R32, R36.reuse, R184, R216 ;  /* 0x000000b82420723c */ /* 0x050fe200000810d8 */
[----:B------:R1:W-:Y:S07]  /*619d0*/  STL.64 [R1+0xa78], R30 ;  /* 0x000a781e01007387 */ /* 0x0003ee0000100a00 */
[C---:B-1----:R-:W-:Y:S07]  /*619e0*/  HMMA.1688.F32.TF32 R28, R36.reuse, R180, R220 ;  /* 0x000000b4241c723c */ /* 0x042fee00000810dc */
[----:B------:R-:W-:Y:S04]  /*619f0*/  STL.64 [R1+0xa60], R44 ;  /* 0x000a602c01007387 */ /* 0x000fe80000100a00 */
[----:B------:R1:W-:Y:S04]  /*61a00*/  STL.64 [R1+0xa68], R46 ;  /* 0x000a682e01007387 */ /* 0x0003e80000100a00 */
[----:B------:R-:W-:Y:S04]  /*61a10*/  STL.64 [R1+0xa50], R32 ;  /* 0x000a502001007387 */ /* 0x000fe80000100a00 */
[----:B------:R4:W-:Y:S01]  /*61a20*/  STL.64 [R1+0xa58], R34 ;  /* 0x000a582201007387 */ /* 0x0009e20000100a00 */
[C---:B-1----:R-:W-:Y:S03]  /*61a30*/  HMMA.1688.F32.TF32 R44, R36.reuse, R176, R224 ;  /* 0x000000b0242c723c */ /* 0x042fe600000810e0 */
[----:B--2---:R-:W-:Y:S04]  /*61a40*/  LDS R40, [R49+0x24080] ;  /* 0x0240800031287984 */ /* 0x004fe80000000800 */
[----:B------:R-:W-:Y:S01]  /*61a50*/  LDS R42, [R49+0x24880] ;  /* 0x02488000312a7984 */ /* 0x000fe20000000800 */
[C---:B----4-:R-:W-:Y:S03]  /*61a60*/  HMMA.1688.F32.TF32 R32, R36.reuse, R172, R228 ;  /* 0x000000ac2420723c */ /* 0x050fe600000810e4 */
[----:B------:R-:W-:Y:S04]  /*61a70*/  STL.64 [R1+0xa40], R28 ;  /* 0x000a401c01007387 */ /* 0x000fe80000100a00 */
[----:B------:R1:W-:Y:S04]  /*61a80*/  STL.64 [R1+0xa48], R30 ;  /* 0x000a481e01007387 */ /* 0x0003e80000100a00 */
[----:B------:R-:W-:Y:S04]  /*61a90*/  LDS R41, [R48+0x24080] ;  /* 0x0240800030297984 */ /* 0x000fe80000000800 */
[----:B------:R-:W2:Y:S01]  /*61aa0*/  LDS R43, [R48+0x24880] ;  /* 0x02488000302b7984 */ /* 0x000ea20000000800 */
[C---:B-1----:R-:W-:Y:S03]  /*61ab0*/  HMMA.1688.F32.TF32 R28, R36.reuse, R168, R232 ;  /* 0x000000a8241c723c */ /* 0x042fe600000810e8 */
[----:B------:R-:W-:Y:S04]  /*61ac0*/  STL.64 [R1+0xa30], R44 ;  /* 0x000a302c01007387 */ /* 0x000fe80000100a00 */
[----:B------:R1:W-:Y:S04]  /*61ad0*/  STL.64 [R1+0xa38], R46 ;  /* 0x000a382e01007387 */ /* 0x0003e80000100a00 */
[----:B------:R-:W-:Y:S04]  /*61ae0*/  STL.64 [R1+0xa20], R32 ;  /* 0x000a202001007387 */ /* 0x000fe80000100a00 */
[----:B------:R4:W-:Y:S01]  /*61af0*/  STL.64 [R1+0xa28], R34 ;  /* 0x000a282201007387 */ /* 0x0009e20000100a00 */
[C---:B-1----:R-:W-:Y:S07]  /*61b00*/  HMMA.1688.F32.TF32 R44, R36.reuse, R164, R236 ;  /* 0x000000a4242c723c */ /* 0x042fee00000810ec */
[----:B------:R-:W-:Y:S01]  /*61b10*/  STL.64 [R1+0xa10], R28 ;  /* 0x000a101c01007387 */ /* 0x000fe20000100a00 */
[C---:B----4-:R-:W-:Y:S03]  /*61b20*/  HMMA.1688.F32.TF32 R32, R36.reuse, R160, R240 ;  /* 0x000000a02420723c */ /* 0x050fe600000810f0 */
[----:B------:R1:W-:Y:S05]  /*61b30*/  STL.64 [R1+0xa18], R30 ;  /* 0x000a181e01007387 */ /* 0x0003ea0000100a00 */
[C---:B-1----:R-:W-:Y:S07]  /*61b40*/  HMMA.1688.F32.TF32 R28, R36.reuse, R156, R244 ;  /* 0x0000009c241c723c */ /* 0x042fee00000810f4 */
        /* <DEDUP_REMOVED lines=102> */
[----:B------:R-:W4:Y:S04]  /*621b0*/  LDL.LU R64, [R1] ;  /* 0x0000000001407983 */ /* 0x000f280000300800 */
        /* <DEDUP_REMOVED lines=44> */
[----:B------:R-:W-:Y:S03]  /*62480*/  HMMA.1688.F32.TF32 R36, R36, R96, R224 ;  /* 0x000000602424723c */ /* 0x000fe600000810e0 */
        /* <DEDUP_REMOVED lines=30> */
[----:B------:R-:W2:Y:S04]  /*62670*/  LDL.LU.64 R226, [R1+0x4570] ;  /* 0x0045700001e27983 */ /* 0x000ea80000300a00 */
[----:B------:R-:W2:Y:S04]  /*62680*/  LDL.LU.64 R224, [R1+0x4568] ;  /* 0x0045680001e07983 */ /* 0x000ea80000300a00 */
[----:B------:R1:W-:Y:S04]  /*62690*/  STL.64 [R1+0x8d0], R36 ;  /* 0x0008d02401007387 */ /* 0x0003e80000100a00 */
[----:B------:R3:W-:Y:S04]  /*626a0*/  STL.64 [R1+0x8d8], R38 ;  /* 0x0008d82601007387 */ /* 0x0007e80000100a00 */
[----:B-1----:R-:W2:Y:S04]  /*626b0*/  LDL.LU R36, [R1+0x30] ;  /* 0x0000300001247983 */ /* 0x002ea80000300800 */
[----:B------:R-:W2:Y:S04]  /*626c0*/  LDL.LU R37, [R1+0x34] ;  /* 0x0000340001257983 */ /* 0x000ea80000300800 */
[----:B---3--:R-:W2:Y:S04]  /*626d0*/  LDL.LU R38, [R1+0x38] ;  /* 0x0000380001267983 */ /* 0x008ea80000300800 */
[----:B------:R-:W2:Y:S01]  /*626e0*/  LDL.LU R39, [R1+0x3c] ;  /* 0x00003c0001277983 */ /* 0x000ea20000300800 */
[C---:B------:R-:W-:Y:S08]  /*626f0*/  HMMA.1688.F32.TF32 R228, R40.reuse, R20, R228 ;  /* 0x0000001428e4723c */ /* 0x040ff000000810e4 */
[C---:B------:R-:W-:Y:S08]  /*62700*/  HMMA.1688.F32.TF32 R232, R40.reuse, R16, R232 ;  /* 0x0000001028e8723c */ /* 0x040ff000000810e8 */
[C---:B------:R-:W-:Y:S08]  /*62710*/  HMMA.1688.F32.TF32 R236, R40.reuse, R12, R236 ;  /* 0x0000000c28ec723c */ /* 0x040ff000000810ec */
[C---:B------:R-:W-:Y:S08]  /*62720*/  HMMA.1688.F32.TF32 R240, R40.reuse, R8, R240 ;  /* 0x0000000828f0723c */ /* 0x040ff000000810f0 */
[C---:B------:R-:W-:Y:S08]  /*62730*/  HMMA.1688.F32.TF32 R244, R40.reuse, R4, R244 ;  /* 0x0000000428f4723c */ /* 0x040ff000000810f4 */
[C---:B--2---:R-:W-:Y:S11]  /*62740*/  HMMA.1688.F32.TF32 R36, R40.reuse, R24, R36 ;  /* 0x000000182824723c */ /* 0x044ff60000081024 */
[----:B------:R-:W-:Y:S11]  /*62750*/  @!UPT UIADD3 URZ, URZ, URZ, URZ ;  /* 0x0000003f3f3ff290 */ /* 0x000ff6000fffe03f */
[----:B------:R-:W-:Y:S01]  /*62760*/  @!UPT UIADD3 URZ, URZ, URZ, URZ ;  /* 0x0000003f3f3ff290 */ /* 0x000fe2000fffe03f */
[----:B------:R-:W-:Y:S04]  /*62770*/  STL.64 [R1+0x8c0], R36 ;  /* 0x0008c02401007387 */ /* 0x000fe80000100a00 */
[----:B------:R-:W-:Y:S04]  /*62780*/  STL.64 [R1+0x8c8], R38 ;  /* 0x0008c82601007387 */ /* 0x000fe80000100a00 */
[----:B------:R-:W-:Y:S04]  /*62790*/  STL [R1+0x44e8], R69 ;  /* 0x0044e84501007387 */ /* 0x000fe80000100800 */
        /* <DEDUP_REMOVED lines=8> */
[----:B------:R1:W-:Y:S04]  /*62820*/  STL.64 [R1+0x8a8], R234 ;  /* 0x0008a8ea01007387 */ /* 0x0003e80000100a00 */
[----:B------:R-:W-:Y:S04]  /*62830*/  LDS R37, [R252+0x24100] ;  /* 0x02410000fc257984 */ /* 0x000fe80000000800 */
[----:B------:R-:W3:Y:S04]  /*62840*/  LDS R39, [R252+0x24900] ;  /* 0x02490000fc277984 */ /* 0x000ee80000000800 */
        /* <DEDUP_REMOVED lines=23> */
[----:B------:R-:W-:Y:S02]  /*629c0*/  STL.64 [R1+0x808], R54 ;  /* 0x0008083601007387 */ /* 0x000fe40000100a00 */
[C---:B------:R-:W-:Y:S11]  /*629d0*/  HMMA.1688.F32.TF32 R56, R40.reuse, R180, R64 ;  /* 0x000000b42838723c */ /* 0x040ff60000081040 */
[----:B------:R-:W-:Y:S04]  /*629e0*/  @!UPT UIADD3 URZ, URZ, URZ, URZ ;  /* 0x0000003f3f3ff290 */ /* 0x000fe8000fffe03f */
[----:B------:R-:W-:Y:S04]  /*629f0*/  STL.64 [R1+0x7e0], R44 ;  /* 0x0007e02c01007387 */ /* 0x000fe80000100a00 */
[----:B------:R-:W-:Y:S04]  /*62a00*/  STL.64 [R1+0x7e8], R46 ;  /* 0x0007e82e01007387 */ /* 0x000fe80000100a00 */
[----:B------:R-:W-:Y:S04]  /*62a10*/  STL.64 [R1+0x7d0], R56 ;  /* 0x0007d03801007387 */ /* 0x000fe80000100a00 */
[----:B------:R2:W-:Y:S02]  /*62a20*/  STL.64 [R1+0x7d8], R58 ;  /* 0x0007d83a01007387 */ /* 0x0005e40000100a00 */
[C---:B--2---:R-:W-:Y:S08]  /*62a30*/  HMMA.1688.F32.TF32 R56, R40.reuse, R168, R236 ;  /* 0x000000a82838723c */ /* 0x044ff000000810ec */
[C---:B---3--:R-:W-:Y:S08]  /*62a40*/  HMMA.1688.F32.TF32 R44, R40.reuse, R172, R240 ;  /* 0x000000ac282c723c */ /* 0x048ff000000810f0 */
[C---:B----4-:R-:W-:Y:S11]  /*62a50*/  HMMA.1688.F32.TF32 R52, R40.reuse, R176, R244 ;  /* 0x000000b02834723c */ /* 0x050ff600000810f4 */
[----:B------:R-:W-:Y:S11]  /*62a60*/  @!UPT UIADD3 URZ, URZ, URZ, URZ ;  /* 0x0000003f3f3ff290 */ /* 0x000ff6000fffe03f */
[----:B------:R-:W-:Y:S01]  /*62a70*/  @!UPT UIADD3 URZ, URZ, URZ, URZ ;  /* 0x0000003f3f3ff290 */ /* 0x000fe2000fffe03f */
[----:B------:R-:W-:Y:S04]  /*62a80*/  STL.64 [R1+0x7c0], R52 ;  /* 0x0007c03401007387 */ /* 0x000fe80000100a00 */
[----:B------:R1:W-:Y:S04]  /*62a90*/  STL.64 [R1+0x7c8], R54 ;  /* 0x0007c83601007387 */ /* 0x0003e80000100a00 */
[----:B------:R-:W-:Y:S04]  /*62aa0*/  STL.64 [R1+0x7b0], R44 ;  /* 0x0007b02c01007387 */ /* 0x000fe80000100a00 */
[----:B------:R2:W-:Y:S01]  /*62ab0*/  STL.64 [R1+0x7b8], R46 ;  /* 0x0007b82e01007387 */ /* 0x0005e20000100a00 */
        /* <DEDUP_REMOVED lines=39> */
[----:B-1----:R-:W3:Y:S04]  /*62d30*/  LDL.LU R56, [R1+0x1380] ;  /* 0x0013800001387983 */ /* 0x002ee80000300800 */
[----:B------:R-:W3:Y:S04]  /*62d40*/  LDL.LU R57, [R1+0x1384] ;  /* 0x0013840001397983 */ /* 0x000ee80000300800 */
[----:B--2---:R-:W3:Y:S04]  /*62d50*/  LDL.LU R58, [R1+0x1388] ;  /* 0x00138800013a7983 */ /* 0x004ee80000300800 */
[----:B------:R-:W3:Y:S04]  /*62d60*/  LDL.LU R59, [R1+0x138c] ;  /* 0x00138c00013b7983 */ /* 0x000ee80000300800 */
[----:B----4-:R-:W2:Y:S04]  /*62d70*/  LDL.LU R52, [R1+0x1390] ;  /* 0x0013900001347983 */ /* 0x010ea80000300800 */
        /* <DEDUP_REMOVED lines=57> */
[C---:B------:R-:W-:Y:S08]  /*63110*/  HMMA.1688.F32.TF32 R80, R40.reuse, R112, R76 ;  /* 0x000000702850723c */ /* 0x040ff0000008104c */
[C---:B------:R-:W-:Y:S08]  /*63120*/  HMMA.1688.F32.TF32 R76, R40.reuse, R108, R72 ;  /* 0x0000006c284c723c */ /* 0x040ff00000081048 */
[C---:B------:R-:W-:Y:S08]  /*63130*/  HMMA.1688.F32.TF32 R72, R40.reuse, R104, R28 ;  /* 0x000000682848723c */ /* 0x040ff0000008101c */
        /* <DEDUP_REMOVED lines=14> */
[----:B------:R1:W-:Y:S04]  /*63220*/  STL.64 [R1+0x548], R30 ;  /* 0x0005481e01007387 */ /* 0x0003e80000100a00 */
[----:B------:R-:W-:Y:S04]  /*63230*/  STL.64 [R1+0x4258], R248 ;  /* 0x004258f801007387 */ /* 0x000fe80000100a00 */
[----:B------:R-:W-:Y:S04]  /*63240*/  LDS R40, [R49+0x24100] ;  /* 0x0241000031287984 */ /* 0x000fe80000000800 */
[----:B------:R-:W-:Y:S04]  /*63250*/  LDS R42, [R49+0x24900] ;  /* 0x02490000312a7984 */ /* 0x000fe80000000800 */
[----:B------:R-:W-:Y:S04]  /*63260*/  LDS R41, [R48+0x24100] ;  /* 0x0241000030297984 */ /* 0x000fe80000000800 */
[----:B------:R-:W1:Y:S01]  /*63270*/  LDS R43, [R48+0x24900] ;  /* 0x02490000302b7984 */ /* 0x000e620000000800 */
[C---:B--2---:R-:W-:Y:S08]  /*63280*/  HMMA.1688.F32.TF32 R244, R36.reuse, R24, R244 ;  /* 0x0000001824f4723c */ /* 0x044ff000000810f4 */
[C---:B---3--:R-:W-:Y:S08]  /*63290*/  HMMA.1688.F32.TF32 R32, R36.reuse, R16, R208 ;  /* 0x000000102420723c */ /* 0x048ff000000810d0 */
[C---:B----4-:R-:W-:Y:S08]  /*632a0*/  HMMA.1688.F32.TF32 R72, R36.reuse, R20, R204 ;  /* 0x000000142448723c */ /* 0x050ff000000810cc */
[C---:B-1----:R-:W-:Y:S01]  /*632b0*/  HMMA.1688.F32.TF32 R28, R36.reuse, R12, R212 ;  /* 0x0000000c241c723c */ /* 0x042fe200000810d4 */
[----:B------:R-:W-:Y:S04]  /*632c0*/  STL.64 [R1+0x4270], R246 ;  /* 0x004270f601007387 */ /* 0x000fe80000100a00 */
[----:B------:R-:W-:Y:S10]  /*632d0*/  STL.64 [R1+0x4268], R244 ;  /* 0x004268f401007387 */ /* 0x000ff40000100a00 */
        /* <DEDUP_REMOVED lines=35> */
[----:B--2---:R-:W-:Y:S01]  /*63510*/  HMMA.1688.F32.TF32 R28, R36, R160, R64 ;  /* 0x000000a0241c723c */ /* 0x004fe20000081040 */
[----:B------:R-:W-:Y:S04]  /*63520*/  STL.64 [R1+0x470], R44 ;  /* 0x0004702c01007387 */ /* 0x000fe80000100a00 */
[----:B------:R-:W-:Y:S04]  /*63530*/  STL.64 [R1+0x478], R46 ;  /* 0x0004782e01007387 */ /* 0x000fe80000100a00 */
[----:B------:R-:W2:Y:S06]  /*63540*/  LDL.LU R236, [R1+0x5a0] ;  /* 0x0005a00001ec7983 */ /* 0x000eac0000300800 */
[----:B------:R-:W-:Y:S04]  /*63550*/  STL.64 [R1+0x460], R32 ;  /* 0x0004602001007387 */ /* 0x000fe80000100a00 */
[----:B------:R-:W-:Y:S01]  /*63560*/  STL.64 [R1+0x468], R34 ;  /* 0x0004682201007387 */ /* 0x000fe20000100a00 */
[----:B------:R-:W-:-:S03]  /*63570*/  MOV R239, R68 ;  /* 0x0000004400ef7202 */ /* 0x000fc60000000f00 */
[----:B------:R1:W-:Y:S04]  /*63580*/  STL.64 [R1+0x450], R28 ;  /* 0x0004501c01007387 */ /* 0x0003e80000100a00 */
[----:B------:R3:W-:Y:S04]  /*63590*/  STL.64 [R1+0x458], R30 ;  /* 0x0004581e01007387 */ /* 0x0007e80000100a00 */
[----:B------:R-:W2:Y:S04]  /*635a0*/  LDL.LU R237, [R1+0x5a4] ;  /* 0x0005a40001ed7983 */ /* 0x000ea80000300800 */
[----:B------:R-:W2:Y:S04]  /*635b0*/  LDL.LU R238, [R1+0x5a8] ;  /* 0x0005a80001ee7983 */ /* 0x000ea80000300800 */
[----:B------:R-:W4:Y:S04]  /*635c0*/  LDL.LU R68, [R1+0x4514] ;  /* 0x0045140001447983 */ /* 0x000f280000300800 */
[----:B------:R-:W2:Y:S04]  /*635d0*/  LDL.LU R232, [R1+0x590] ;  /* 0x0005900001e87983 */ /* 0x000ea80000300800 */
[----:B------:R-:W2:Y:S04]  /*635e0*/  LDL.LU R233, [R1+0x594] ;  /* 0x0005940001e97983 */ /* 0x000ea80000300800 */
[----:B------:R-:W2:Y:S04]  /*635f0*/  LDL.LU R234, [R1+0x598] ;  /* 0x0005980001ea7983 */ /* 0x000ea80000300800 */
[----:B------:R-:W2:Y:S04]  /*63600*/  LDL.LU R235, [R1+0x59c] ;  /* 0x00059c0001eb7983 */ /* 0x000ea80000300800 */
[----:B------:R-:W2:Y:S01]  /*63610*/  LDL.LU R228, [R1+0x580] ;  /* 0x0005800001e47983 */ /* 0x000ea20000300800 */
[----:B----4-:R-:W-:-:S03]  /*63620*/  IMAD.MOV.U32 R229, RZ, RZ, R68 ;  /* 0x000000ffffe57224 */ /* 0x010fc600078e0044 */
        /* <DEDUP_REMOVED lines=12> */
[----:B------:R-:W2:Y:S04]  /*636f0*/  LDL.LU R212, [R1+0x2e0] ;  /* 0x0002e00001d47983 */ /* 0x000ea80000300800 */
[----:B------:R-:W2:Y:S04]  /*63700*/  LDL.LU R213, [R1+0x2e4] ;  /* 0x0002e40001d57983 */ /* 0x000ea80000300800 */
[----:B------:R-:W2:Y:S01]  /*63710*/  LDL.LU R214, [R1+0x2e8] ;  /* 0x0002e80001d67983 */ /* 0x000ea20000300800 */
[----:B----4-:R-:W-:-:S03]  /*63720*/  MOV R215, R68 ;  /* 0x0000004400d77202 */ /* 0x010fc60000000f00 */
        /* <DEDUP_REMOVED lines=24> */
[----:B-1----:R-:W2:Y:S04]  /*638b0*/  LDL.LU R28, [R1+0x12e0] ;  /* 0x0012e000011c7983 */ /* 0x002ea80000300800 */
[----:B------:R-:W2:Y:S04]  /*638c0*/  LDL.LU R29, [R1+0x12e4] ;  /* 0x0012e400011d7983 */ /* 0x000ea80000300800 */
[----:B---3--:R-:W2:Y:S01]  /*638d0*/  LDL.LU R30, [R1+0x12e8] ;  /* 0x0012e800011e7983 */ /* 0x008ea20000300800 */
[----:B----4-:R-:W-:-:S03]  /*638e0*/  IMAD.MOV.U32 R31, RZ, RZ, R68 ;  /* 0x000000ffff1f7224 */ /* 0x010fc600078e0044 */
[----:B------:R-:W3:Y:S04]  /*638f0*/  LDL.LU R68, [R1+0x44f8] ;  /* 0x0044f80001447983 */ /* 0x000ee80000300800 */
[----:B------:R-:W4:Y:S04]  /*63900*/  LDL.LU R32, [R1+0x12f0] ;  /* 0x0012f00001207983 */ /* 0x000f280000300800 */
[----:B------:R-:W4:Y:S04]  /*63910*/  LDL.LU R33, [R1+0x12f4] ;  /* 0x0012f40001217983 */ /* 0x000f280000300800 */
[----:B------:R-:W4:Y:S04]  /*63920*/  LDL.LU R34, [R1+0x12f8] ;  /* 0x0012f80001227983 */ /* 0x000f280000300800 */
[----:B------:R-:W4:Y:S04]  /*63930*/  LDL.LU R35, [R1+0x12fc] ;  /* 0x0012fc0001237983 */ /* 0x000f280000300800 */
[----:B------:R-:W2:Y:S01]  /*63940*/  LDL.LU R248, [R1+0x3d0] ;  /* 0x0003d00001f87983 */ /* 0x000ea20000300800 */
[----:B---3--:R-:W-:-:S03]  /*63950*/  IMAD.MOV.U32 R249, RZ, RZ, R68 ;  /* 0x000000fffff97224 */ /* 0x008fc600078e0044 */
[----:B------:R-:W3:Y:S04]  /*63960*/  LDL.LU R68, [R1+0x44f4] ;  /* 0x0044f40001447983 */ /* 0x000ee80000300800 */
[----:B------:R-:W2:Y:S04]  /*63970*/  LDL.LU R250, [R1+0x3d8] ;  /* 0x0003d80001fa7983 */ /* 0x000ea80000300800 */
[----:B------:R-:W2:Y:S04]  /*63980*/  LDL.LU R251, [R1+0x3dc] ;  /* 0x0003dc0001fb7983 */ /* 0x000ea80000300800 */
[----:B------:R-:W2:Y:S04]  /*63990*/  LDL.LU R64, [R1+0x1310] ;  /* 0x0013100001407983 */ /* 0x000ea80000300800 */
[----:B------:R-:W2:Y:S04]  /*639a0*/  LDL.LU R65, [R1+0x1314] ;  /* 0x0013140001417983 */ /* 0x000ea80000300800 */
[----:B------:R-:W2:Y:S01]  /*639b0*/  LDL.LU R66, [R1+0x1318] ;  /* 0x0013180001427983 */ /* 0x000ea20000300800 */
[----:B---3--:R-:W-:-:S03]  /*639c0*/  MOV R67, R68 ;  /* 0x0000004400437202 */ /* 0x008fc60000000f00 */
[----:B------:R-:W3:Y:S04]  /*639d0*/  LDL.LU R68, [R1+0x44f0] ;  /* 0x0044f00001447983 */ /* 0x000ee80000300800 */
[----:B------:R-:W2:Y:S04]  /*639e0*/  LDL.LU R60, [R1+0x1320] ;  /* 0x00132000013c7983 */ /* 0x000ea80000300800 */
[----:B------:R-:W2:Y:S04]  /*639f0*/  LDL.LU R61, [R1+0x1324] ;  /* 0x00132400013d7983 */ /* 0x000ea80000300800 */
[----:B------:R-:W2:Y:S04]  /*63a00*/  LDL.LU R62, [R1+0x1328] ;  /* 0x00132800013e7983 */ /* 0x000ea80000300800 */
[----:B------:R-:W2:Y:S04]  /*63a10*/  LDL.LU R63, [R1+0x132c] ;  /* 0x00132c00013f7983 */ /* 0x000ea80000300800 */
[----:B------:R-:W2:Y:S04]  /*63a20*/  LDL.LU R56, [R1+0x1330] ;  /* 0x0013300001387983 */ /* 0x000ea80000300800 */
[----:B------:R-:W2:Y:S01]  /*63a30*/  LDL.LU R57, [R1+0x1334] ;  /* 0x0013340001397983 */ /* 0x000ea20000300800 */
[----:B---3--:R-:W-:-:S03]  /*63a40*/  IMAD.MOV.U32 R58, RZ, RZ, R68 ;  /* 0x000000ffff3a7224 */ /* 0x008fc600078e0044 */
        /* <DEDUP_REMOVED lines=42> */
[C---:B------:R-:W-:Y:S08]  /*63cf0*/  HMMA.1688.F32.TF32 R64, R36.reuse, R136, R64 ;  /* 0x000000882440723c */ /* 0x040ff00000081040 */
[C---:B------:R-:W-:Y:S08]  /*63d00*/  HMMA.1688.F32.TF32 R248, R36.reuse, R128, R248 ;  /* 0x0000008024f8723c */ /* 0x040ff000000810f8 */
[C---:B---3--:R-:W-:Y:S08]  /*63d10*/  HMMA.1688.F32.TF32 R56, R36.reuse, R144, R56 ;  /* 0x000000902438723c */ /* 0x048ff00000081038 */
[C---:B----4-:R-:W-:Y:S08]  /*63d20*/  HMMA.1688.F32.TF32 R44, R36.reuse, R152, R44 ;  /* 0x00000098242c723c */ /* 0x050ff0000008102c */
[C---:B------:R-:W-:Y:S08]  /*63d30*/  HMMA.1688.F32.TF32 R68, R36.reuse, R156, R68 ;  /* 0x0000009c2444723c */ /* 0x040ff00000081044 */
[C---:B------:R-:W-:Y:S11]  /*63d40*/  HMMA.1688.F32.TF32 R52, R36.reuse, R148, R52 ;  /* 0x000000942434723c */ /* 0x040ff60000081034 */
[----:B------:R-:W-:Y:S04]  /*63d50*/  @!UPT UIADD3 URZ, URZ, URZ, URZ ;  /* 0x0000003f3f3ff290 */ /* 0x000fe8000fffe03f */
[----:B------:R1:W-:Y:S01]  /*63d60*/  STL.64 [R1+0x440], R68 ;  /* 0x0004404401007387 */ /* 0x0003e20000100a00 */
[C---:B------:R-:W-:Y:S03]  /*63d70*/  HMMA.1688.F32.TF32 R244, R36.reuse, R132, R244 ;  /* 0x0000008424f4723c */ /* 0x040fe600000810f4 */
[----:B------:R-:W-:Y:S04]  /*63d80*/  STL.64 [R1+0x448], R70 ;  /* 0x0004484601007387 */ /* 0x000fe80000100a00 */
[----:B-1----:R-:W2:Y:S04]  /*63d90*/  LDL.LU R69, [R1+0x44e8] ;  /* 0x0044e80001457983 */ /* 0x002ea80000300800 */
[----:B------:R1:W-:Y:S04]  /*63da0*/  STL.64 [R1+0x430], R44 ;  /* 0x0004302c01007387 */ /* 0x0003e80000100a00 */
[----:B------:R-:W-:Y:S04]  /*63db0*/  STL.64 [R1+0x438], R46 ;  /* 0x0004382e01007387 */ /* 0x000fe80000100a00 */
[----:B------:R-:W-:Y:S04]  /*63dc0*/  LDS R71, [R252+0x24980] ;  /* 0x02498000fc477984 */ /* 0x000fe80000000800 */
[----:B-1----:R-:W3:Y:S04]  /*63dd0*/  LDL.LU.64 R44, [R1+0x44e0] ;  /* 0x0044e000012c7983 */ /* 0x002ee80000300a00 */
[----:B------:R1:W-:Y:S04]  /*63de0*/  STL.64 [R1+0x420], R52 ;  /* 0x0004203401007387 */ /* 0x0003e80000100a00 */
[----:B------:R-:W-:Y:S04]  /*63df0*/  STL.64 [R1+0x428], R54 ;  /* 0x0004283601007387 */ /* 0x000fe80000100a00 */
[----:B-1----:R-:W4:Y:S04]  /*63e00*/  LDL.LU.64 R52, [R1+0x44d8] ;  /* 0x0044d80001347983 */ /* 0x002f280000300a00 */
[----:B------:R1:W-:Y:S04]  /*63e10*/  STL.64 [R1+0x410], R56 ;  /* 0x0004103801007387 */ /* 0x0003e80000100a00 */
[----:B------:R-:W-:Y:S04]  /*63e20*/  STL.64 [R1+0x418], R58 ;  /* 0x0004183a01007387 */ /* 0x000fe80000100a00 */
[----:B-1----:R-:W3:Y:S04]  /*63e30*/  LDL.LU.64 R56, [R1+0x44d0] ;  /* 0x0044d00001387983 */ /* 0x002ee80000300a00 */
[----:B------:R1:W-:Y:S04]  /*63e40*/  STL.64 [R1+0x400], R60 ;  /* 0x0004003c01007387 */ /* 0x0003e80000100a00 */
[----:B------:R-:W-:Y:S04]  /*63e50*/  STL.64 [R1+0x408], R62 ;  /* 0x0004083e01007387 */ /* 0x000fe80000100a00 */
[----:B-1----:R-:W3:Y:S04]  /*63e60*/  LDL.LU.64 R60, [R1+0x44c8] ;  /* 0x0044c800013c7983 */ /* 0x002ee80000300a00 */
[----:B------:R1:W-:Y:S04]  /*63e70*/  STL.64 [R1+0x3f0], R64 ;  /* 0x0003f04001007387 */ /* 0x0003e80000100a00 */
[----:B------:R-:W-:Y:S04]  /*63e80*/  STL.64 [R1+0x3f8], R66 ;  /* 0x0003f84201007387 */ /* 0x000fe80000100a00 */
[----:B-1----:R-:W3:Y:S04]  /*63e90*/  LDL.LU.64 R64, [R1+0x44c0] ;  /* 0x0044c00001407983 */ /* 0x002ee80000300a00 */
[----:B------:R-:W-:Y:S04]  /*63ea0*/  STL.64 [R1+0x3e0], R244 ;  /* 0x0003e0f401007387 */ /* 0x000fe80000100a00 */
[----:B------:R1:W-:Y:S02]  /*63eb0*/  STL.64 [R1+0x3e8], R246 ;  /* 0x0003e8f601007387 */ /* 0x0003e40000100a00 */
[C---:B-1----:R-:W-:Y:S08]  /*63ec0*/  HMMA.1688.F32.TF32 R244, R36.reuse, R124, R32 ;  /* 0x0000007c24f4723c */ /* 0x042ff00000081020 */
        /* <DEDUP_REMOVED lines=20> */
[----:B-1----:R-:W-:Y:S08]  /*64010*/  HMMA.1688.F32.TF32 R32, R36, R96, R92 ;  /* 0x000000602420723c */ /* 0x002ff0000008105c */
[C---:B------:R-:W-:Y:S02]  /*64020*/  HMMA.1688.F32.TF32 R28, R40.reuse, R24, R200 ;  /* 0x00000018281c723c */ /* 0x040fe400000810c8 */
[----:B------:R-:W-:Y:S04]  /*64030*/  STL.64 [R1+0x360], R72 ;  /* 0x0003604801007387 */ /* 0x000fe80000100a00 */
[----:B------:R-:W-:Y:S09]  /*64040*/  STL.64 [R1+0x368], R74 ;  /* 0x0003684a01007387 */ /* 0x000ff20000100a00 */
[----:B------:R-:W-:Y:S04]  /*64050*/  STL.64 [R1+0x10], R32 ;  /* 0x0000102001007387 */ /* 0x000fe80000100a00 */
[----:B------:R-:W-:Y:S04]  /*64060*/  STL.64 [R1+0x18], R34 ;  /* 0x0000182201007387 */ /* 0x000fe80000100a00 */
[----:B------:R-:W-:Y:S04]  /*64070*/  STL.64 [R1], R28 ;  /* 0x0000001c01007387 */ /* 0x000fe80000100a00 */
        /* <DEDUP_REMOVED lines=14> */
[----:B------:R1:W-:Y:S04]  /*64160*/  STL.64 [R1+0x328], R30 ;  /* 0x0003281e01007387 */ /* 0x0003e80000100a00 */
[----:B------:R-:W-:Y:S04]  /*64170*/  LDS R68, [R69+0x24180] ;  /* 0x0241800045447984 */ /* 0x000fe80000000800 */
[----:B------:R-:W-:Y:S01]  /*64180*/  LDS R70, [R69+0x24980] ;  /* 0x0249800045467984 */ /* 0x000fe20000000800 */
[C---:B-1----:R-:W-:Y:S03]  /*64190*/  HMMA.1688.F32.TF32 R28, R40.reuse, R192, R228 ;  /* 0x000000c0281c723c */ /* 0x042fe600000810e4 */
[----:B------:R-:W-:Y:S04]  /*641a0*/  STL.64 [R1+0x310], R36 ;  /* 0x0003102401007387 */ /* 0x000fe80000100a00 */
[----:B------:R1:W-:Y:S04]  /*641b0*/  STL.64 [R1+0x318], R38 ;  /* 0x0003182601007387 */ /* 0x0003e80000100a00 */
[----:B------:R-:W-:Y:S04]  /*641c0*/  STL.64 [R1+0x300], R32 ;  /* 0x0003002001007387 */ /* 0x000fe80000100a00 */
[----:B------:R2:W-:Y:S01]  /*641d0*/  STL.64 [R1+0x308], R34 ;  /* 0x0003082201007387 */ /* 0x0005e20000100a00 */
[C---:B-1----:R-:W-:Y:S03]  /*641e0*/  HMMA.1688.F32.TF32 R36, R40.reuse, R188, R232 ;  /* 0x000000bc2824723c */ /* 0x042fe600000810e8 */
[----:B------:R-:W1:Y:S04]  /*641f0*/  LDS R69, [R252+0x24180] ;  /* 0x02418000fc457984 */ /* 0x000e680000000800 */
[----:B------:R-:W-:Y:S01]  /*64200*/  STL.64 [R1+0x2f0], R28 ;  /* 0x0002f01c01007387 */ /* 0x000fe20000100a00 */
[C---:B--2---:R-:W-:Y:S03]  /*64210*/  HMMA.1688.F32.TF32 R32, R40.reuse, R184, R236 ;  /* 0x000000b82820723c */ /* 0x044fe600000810ec */
[----:B------:R2:W-:Y:S05]  /*64220*/  STL.64 [R1+0x2f8], R30 ;  /* 0x0002f81e01007387 */ /* 0x0005ea0000100a00 */
[----:B--2---:R-:W-:Y:S07]  /*64230*/  HMMA.1688.F32.TF32 R28, R40, R180, R240 ;  /* 0x000000b4281c723c */ /* 0x004fee00000810f0 */
        /* <DEDUP_REMOVED lines=80> */
[----:B---3--:R-:W-:Y:S01]  /*64740*/  IMAD.MOV.U32 R234, RZ, RZ, R56 ;  /* 0x000000ffffea7224 */ /* 0x008fe200078e0038 */
[----:B------:R-:W-:Y:S01]  /*64750*/  MOV R235, R57 ;  /* 0x0000003900eb7202 */ /* 0x000fe20000000f00 */
[----:B------:R-:W-:Y:S01]  /*64760*/  IMAD.MOV.U32 R236, RZ, RZ, R60 ;  /* 0x000000ffffec7224 */ /* 0x000fe200078e003c */
[----:B------:R-:W3:Y:S01]  /*64770*/  LDL.LU R56, [R1+0x44bc] ;  /* 0x0044bc0001387983 */ /* 0x000ee20000300800 */
[----:B------:R-:W-:Y:S01]  /*64780*/  IMAD.MOV.U32 R237, RZ, RZ, R61 ;  /* 0x000000ffffed7224 */ /* 0x000fe200078e003d */
[----:B------:R-:W-:-:S02]  /*64790*/  MOV R238, R44 ;  /* 0x0000002c00ee7202 */ /* 0x000fc40000000f00 */
[----:B------:R-:W3:Y:S01]  /*647a0*/  LDL.LU R57, [R1+0x44b8] ;  /* 0x0044b80001397983 */ /* 0x000ee20000300800 */
[----:B------:R-:W-:-:S03]  /*647b0*/  IMAD.MOV.U32 R239, RZ, RZ, R45 ;  /* 0x000000ffffef7224 */ /* 0x000fc600078e002d */
[----:B------:R-:W3:Y:S01]  /*647c0*/  LDL.LU R60, [R1+0x44b4] ;  /* 0x0044b400013c7983 */ /* 0x000ee20000300800 */
[----:B------:R-:W-:-:S03]  /*647d0*/  IMAD.MOV.U32 R240, RZ, RZ, R65 ;  /* 0x000000fffff07224 */ /* 0x000fc600078e0041 */
[----:B------:R-:W3:Y:S01]  /*647e0*/  LDL.LU R61, [R1+0x44b0] ;  /* 0x0044b000013d7983 */ /* 0x000ee20000300800 */
[----:B------:R-:W-:-:S03]  /*647f0*/  MOV R241, R64 ;  /* 0x0000004000f17202 */ /* 0x000fc60000000f00 */
[----:B------:R-:W3:Y:S01]  /*64800*/  LDL.LU R44, [R1+0x44ac] ;  /* 0x0044ac00012c7983 */ /* 0x000ee20000300800 */
[----:B----4-:R-:W-:-:S03]  /*64810*/  IMAD.MOV.U32 R242, RZ, RZ, R53 ;  /* 0x000000fffff27224 */ /* 0x010fc600078e0035 */
[----:B------:R-:W3:Y:S01]  /*64820*/  LDL.LU R45, [R1+0x44a8] ;  /* 0x0044a800012d7983 */ /* 0x000ee20000300800 */
[----:B------:R-:W-:-:S03]  /*64830*/  IMAD.MOV.U32 R243, RZ, RZ, R52 ;  /* 0x000000fffff37224 */ /* 0x000fc600078e0034 */
[----:B------:R-:W4:Y:S04]  /*64840*/  LDL.LU R65, [R1+0x44a4] ;  /* 0x0044a40001417983 */ /* 0x000f280000300800 */
[----:B------:R-:W4:Y:S04]  /*64850*/  LDL.LU R64, [R1+0x44a0] ;  /* 0x0044a00001407983 */ /* 0x000f280000300800 */
[----:B------:R-:W3:Y:S04]  /*64860*/  LDL.LU R53, [R1+0x449c] ;  /* 0x00449c0001357983 */ /* 0x000ee80000300800 */
[----:B------:R-:W3:Y:S01]  /*64870*/  LDL.LU R52, [R1+0x4498] ;  /* 0x0044980001347983 */ /* 0x000ee20000300800 */
[C---:B--2---:R-:W-:Y:S08]  /*64880*/  HMMA.1688.F32.TF32 R36, R40.reuse, R176, R244 ;  /* 0x000000b02824723c */ /* 0x044ff000000810f4 */
[C---:B------:R-:W-:Y:S11]  /*64890*/  HMMA.1688.F32.TF32 R248, R40.reuse, R172, R248 ;  /* 0x000000ac28f8723c */ /* 0x040ff600000810f8 */
[----:B------:R-:W-:Y:S04]  /*648a0*/  @!UPT UIADD3 URZ, URZ, URZ, URZ ;  /* 0x0000003f3f3ff290 */ /* 0x000fe8000fffe03f */
[----:B------:R-:W-:Y:S04]  /*648b0*/  STL.64 [R1+0x120], R36 ;  /* 0x0001202401007387 */ /* 0x000fe80000100a00 */
[----:B------:R1:W-:Y:S04]  /*648c0*/  STL.64 [R1+0x128], R38 ;  /* 0x0001282601007387 */ /* 0x0003e80000100a00 */
[----:B------:R-:W3:Y:S01]  /*648d0*/  LDL.LU R46, [R1+0x1458] ;  /* 0x00145800012e7983 */ /* 0x000ee20000300800 */
[C---:B------:R-:W-:Y:S03]  /*648e0*/  HMMA.1688.F32.TF32 R244, R40.reuse, R168, R32 ;  /* 0x000000a828f4723c */ /* 0x040fe60000081020 */
[----:B------:R-:W3:Y:S05]  /*648f0*/  LDL.LU R47, [R1+0x145c] ;  /* 0x00145c00012f7983 */ /* 0x000eea0000300800 */
[C---:B-1----:R-:W-:Y:S08]  /*64900*/  HMMA.1688.F32.TF32 R36, R40.reuse, R164, R28 ;  /* 0x000000a42824723c */ /* 0x042ff0000008101c */
[C---:B------:R-:W-:Y:S08]  /*64910*/  HMMA.1688.F32.TF32 R32, R40.reuse, R160, R72 ;  /* 0x000000a02820723c */ /* 0x040ff00000081048 */
[C---:B------:R-:W-:Y:S01]  /*64920*/  HMMA.1688.F32.TF32 R28, R40.reuse, R156, R76 ;  /* 0x0000009c281c723c */ /* 0x040fe2000008104c */
        /* <DEDUP_REMOVED lines=41> */
[----:B------:R1:W-:Y:S11]  /*64bc0*/  STL.64 [R1+0x38], R38 ;  /* 0x0000382601007387 */ /* 0x0003f60000100a00 */
[----:B------:R-:W-:Y:S01]  /*64bd0*/  @!UPT UIADD3 URZ, URZ, URZ, URZ ;  /* 0x0000003f3f3ff290 */ /* 0x000fe2000fffe03f */
[----:B------:R-:W-:Y:S04]  /*64be0*/  STL.64 [R1+0x41b0], R30 ;  /* 0x0041b01e01007387 */ /* 0x000fe80000100a00 */
[----:B------:R-:W-:Y:S01]  /*64bf0*/  STL.64 [R1+0x20], R32 ;  /* 0x0000202001007387 */ /* 0x000fe20000100a00 */
[C---:B-1----:R-:W-:Y:S03]  /*64c00*/  HMMA.1688.F32.TF32 R36, R40.reuse, R100, R236 ;  /* 0x000000642824723c */ /* 0x042fe600000810ec */
[----:B------:R1:W-:Y:S04]  /*64c10*/  STL.64 [R1+0x28], R34 ;  /* 0x0000282201007387 */ /* 0x0003e80000100a00 */
[----:B------:R-:W-:Y:S04]  /*64c20*/  LDS R236, [R49+0x24180] ;  /* 0x0241800031ec7984 */ /* 0x000fe80000000800 */
[----:B------:R2:W-:Y:S01]  /*64c30*/  LDS R238, [R49+0x24980] ;  /* 0x0249800031ee7984 */ /* 0x0005e20000000800 */
[C---:B-1----:R-:W-:Y:S03]  /*64c40*/  HMMA.1688.F32.TF32 R32, R40.reuse, R104, R232 ;  /* 0x000000682820723c */ /* 0x042fe600000810e8 */
[----:B------:R-:W-:Y:S04]  /*64c50*/  LDS R237, [R48+0x24180] ;  /* 0x0241800030ed7984 */ /* 0x000fe80000000800 */
[----:B------:R1:W1:Y:S01]  /*64c60*/  LDS R239, [R48+0x24980] ;  /* 0x0249800030ef7984 */ /* 0x0002620000000800 */
[----:B------:R-:W-:Y:S03]  /*64c70*/  HMMA.1688.F32.TF32 R40, R40, R96, R240 ;  /* 0x000000602828723c */ /* 0x000fe600000810f0 */
[----:B------:R-:W-:Y:S11]  /*64c80*/  STL.64 [R1+0x41a8], R28 ;  /* 0x0041a81c01007387 */ /* 0x000ff60000100a00 */
[----:B------:R-:W-:Y:S01]  /*64c90*/  @!UPT UIADD3 URZ, URZ, URZ, URZ ;  /* 0x0000003f3f3ff290 */ /* 0x000fe2000fffe03f */
[----:B------:R-:W-:Y:S04]  /*64ca0*/  STL.64 [R1+0x41c0], R34 ;  /* 0x0041c02201007387 */ /* 0x000fe80000100a00 */
[----:B------:R1:W-:Y:S04]  /*64cb0*/  STL.64 [R1+0x41b8], R32 ;  /* 0x0041b82001007387 */ /* 0x0003e80000100a00 */
[----:B------:R-:W-:Y:S04]  /*64cc0*/  STL.64 [R1+0x41d0], R38 ;  /* 0x0041d02601007387 */ /* 0x000fe80000100a00 */
[----:B------:R1:W-:Y:S04]  /*64cd0*/  STL.64 [R1+0x41c8], R36 ;  /* 0x0041c82401007387 */ /* 0x0003e80000100a00 */
[----:B------:R-:W-:Y:S04]  /*64ce0*/  STL [R1+0x4194], R40 ;  /* 0x0041942801007387 */ /* 0x000fe80000100800 */
[----:B------:R-:W-:Y:S04]  /*64cf0*/  STL [R1+0x4190], R41 ;  /* 0x0041902901007387 */ /* 0x000fe80000100800 */
[----:B------:R-:W-:Y:S04]  /*64d00*/  STL [R1+0x418c], R42 ;  /* 0x00418c2a01007387 */ /* 0x000fe80000100800 */
        /* <DEDUP_REMOVED lines=49> */
[C---:B---3--:R-:W-:Y:S03]  /*65020*/  HMMA.1688.F32.TF32 R44, R68.reuse, R24, R44 ;  /* 0x00000018442c723c */ /* 0x048fe6000008102c */
        /* <DEDUP_REMOVED lines=8> */
[----:B------:R-:W-:Y:S04]  /*650b0*/  STL [R1+0x4164], R44 ;  /* 0x0041642c01007387 */ /* 0x000fe80000100800 */
[----:B------:R-:W-:Y:S04]  /*650c0*/  STL [R1+0x4160], R45 ;  /* 0x0041602d01007387 */ /* 0x000fe80000100800 */
[----:B------:R-:W-:Y:S04]  /*650d0*/  STL [R1+0x415c], R46 ;  /* 0x00415c2e01007387 */ /* 0x000fe80000100800 */
[----:B------:R-:W-:Y:S04]  /*650e0*/  STL [R1+0x4158], R47 ;  /* 0x0041582f01007387 */ /* 0x000fe80000100800 */
[----:B--2---:R-:W2:Y:S04]  /*650f0*/  LDL.LU R49, [R1+0x4494] ;  /* 0x0044940001317983 */ /* 0x004ea80000300800 */
[----:B-1----:R-:W2:Y:S01]  /*65100*/  LDL.LU R48, [R1+0x4490] ;  /* 0x0044900001307983 */ /* 0x002ea20000300800 */
[C---:B----4-:R-:W-:Y:S08]  /*65110*/  HMMA.1688.F32.TF32 R32, R68.reuse, R16, R84 ;  /* 0x000000104420723c */ /* 0x050ff00000081054 */
[C---:B------:R-:W-:Y:S08]  /*65120*/  HMMA.1688.F32.TF32 R36, R68.reuse, R20, R80 ;  /* 0x000000144424723c */ /* 0x040ff00000081050 */
[C---:B------:R-:W-:Y:S11]  /*65130*/  HMMA.1688.F32.TF32 R28, R68.reuse, R12, R88 ;  /* 0x0000000c441c723c */ /* 0x040ff60000081058 */
        /* <DEDUP_REMOVED lines=8> */
[C---:B----4-:R-:W-:Y:S08]  /*651c0*/  HMMA.1688.F32.TF32 R32, R68.reuse, R4, R200 ;  /* 0x000000044420723c */ /* 0x050ff000000810c8 */
[C---:B-1----:R-:W-:Y:S07]  /*651d0*/  HMMA.1688.F32.TF32 R28, R68.reuse, R196, R228 ;  /* 0x000000c4441c723c */ /* 0x042fee00000810e4 */
[----:B------:R-:W-:Y:S04]  /*651e0*/  STL.64 [R1+0x2a0], R36 ;  /* 0x0002a02401007387 */ /* 0x000fe80000100a00 */
[----:B------:R-:W-:Y:S04]  /*651f0*/  STL.64 [R1+0x2a8], R38 ;  /* 0x0002a82601007387 */ /* 0x000fe80000100a00 */
[----:B------:R-:W4:Y:S04]  /*65200*/  LDL.LU R228, [R1+0x1550] ;  /* 0x0015500001e47983 */ /* 0x000f280000300800 */
[----:B------:R-:W-:Y:S04]  /*65210*/  STL.64 [R1+0x290], R32 ;  /* 0x0002902001007387 */ /* 0x000fe80000100a00 */
[----:B------:R1:W-:Y:S04]  /*65220*/  STL.64 [R1+0x298], R34 ;  /* 0x0002982201007387 */ /* 0x0003e80000100a00 */
[----:B------:R-:W-:Y:S04]  /*65230*/  STL.64 [R1+0x280], R28 ;  /* 0x0002801c01007387 */ /* 0x000fe80000100a00 */
[----:B------:R3:W-:Y:S01]  /*65240*/  STL.64 [R1+0x288], R30 ;  /* 0x0002881e01007387 */ /* 0x0007e20000100a00 */
[C---:B-1----:R-:W-:Y:S03]  /*65250*/  HMMA.1688.F32.TF32 R32, R68.reuse, R192, R204 ;  /* 0x000000c04420723c */ /* 0x042fe600000810cc */
[----:B------:R-:W4:Y:S04]  /*65260*/  LDL.LU R229, [R1+0x1554] ;  /* 0x0015540001e57983 */ /* 0x000f280000300800 */
[----:B------:R-:W4:Y:S01]  /*65270*/  LDL.LU R230, [R1+0x1558] ;  /* 0x0015580001e67983 */ /* 0x000f220000300800 */
[C---:B---3--:R-:W-:Y:S03]  /*65280*/  HMMA.1688.F32.TF32 R28, R68.reuse, R188, R208 ;  /* 0x000000bc441c723c */ /* 0x048fe600000810d0 */
[----:B------:R-:W4:Y:S05]  /*65290*/  LDL.LU R231, [R1+0x155c] ;  /* 0x00155c0001e77983 */ /* 0x000f2a0000300800 */
        /* <DEDUP_REMOVED lines=8> */
[----:B------:R-:W-:Y:S04]  /*65320*/  STL.64 [R1+0x258], R38 ;  /* 0x0002582601007387 */ /* 0x000fe80000100a00 */
[----:B------:R-:W3:Y:S06]  /*65330*/  LDL.LU R240, [R1+0x1540] ;  /* 0x0015400001f07983 */ /* 0x000eec0000300800 */
[----:B------:R-:W-:Y:S04]  /*65340*/  STL.64 [R1+0x240], R32 ;  /* 0x0002402001007387 */ /* 0x000fe80000100a00 */
[----:B------:R1:W-:Y:S04]  /*65350*/  STL.64 [R1+0x248], R34 ;  /* 0x0002482201007387 */ /* 0x0003e80000100a00 */
[----:B------:R-:W-:Y:S04]  /*65360*/  STL.64 [R1+0x230], R28 ;  /* 0x0002301c01007387 */ /* 0x000fe80000100a00 */
[----:B------:R1:W-:Y:S04]  /*65370*/  STL.64 [R1+0x238], R30 ;  /* 0x0002381e01007387 */ /* 0x0003e80000100a00 */
[----:B------:R-:W3:Y:S04]  /*65380*/  LDL.LU R241, [R1+0x1544] ;  /* 0x0015440001f17983 */ /* 0x000ee80000300800 */
[----:B------:R-:W3:Y:S04]  /*65390*/  LDL.LU R242, [R1+0x1548] ;  /* 0x0015480001f27983 */ /* 0x000ee80000300800 */
[----:B------:R-:W3:Y:S01]  /*653a0*/  LDL.LU R243, [R1+0x154c] ;  /* 0x00154c0001f37983 */ /* 0x000ee20000300800 */
[C---:B-1----:R-:W-:Y:S08]  /*653b0*/  HMMA.1688.F32.TF32 R32, R68.reuse, R172, R220 ;  /* 0x000000ac4420723c */ /* 0x042ff000000810dc */
[C---:B------:R-:W-:Y:S01]  /*653c0*/  HMMA.1688.F32.TF32 R28, R68.reuse, R168, R232 ;  /* 0x000000a8441c723c */ /* 0x040fe200000810e8 */
[----:B------:R-:W2:Y:S11]  /*653d0*/  LDL.LU R232, [R1+0x1530] ;  /* 0x0015300001e87983 */ /* 0x000eb60000300800 */
[----:B------:R-:W-:Y:S03]  /*653e0*/  @!UPT UIADD3 URZ, URZ, URZ, URZ ;  /* 0x0000003f3f3ff290 */ /* 0x000fe6000fffe03f */
[----:B------:R-:W-:Y:S04]  /*653f0*/  STL.64 [R1+0x220], R32 ;  /* 0x0002202001007387 */ /* 0x000fe80000100a00 */
[----:B------:R-:W-:Y:S04]  /*65400*/  STL.64 [R1+0x228], R34 ;  /* 0x0002282201007387 */ /* 0x000fe80000100a00 */
[----:B------:R-:W-:Y:S04]  /*65410*/  STL.64 [R1+0x210], R28 ;  /* 0x0002101c01007387 */ /* 0x000fe80000100a00 */
[----:B------:R1:W-:Y:S04]  /*65420*/  STL.64 [R1+0x218], R30 ;  /* 0x0002181e01007387 */ /* 0x0003e80000100a00 */
[----:B------:R-:W2:Y:S04]  /*65430*/  LDL.LU R233, [R1+0x1534] ;  /* 0x0015340001e97983 */ /* 0x000ea80000300800 */
[----:B------:R-:W2:Y:S01]  /*65440*/  LDL.LU R234, [R1+0x1538] ;  /* 0x0015380001ea7983 */ /* 0x000ea20000300800 */
[----:B-1----:R-:W-:Y:S03]  /*65450*/  HMMA.1688.F32.TF32 R28, R68, R164, R224 ;  /* 0x000000a4441c723c */ /* 0x002fe600000810e0 */
[----:B------:R-:W2:Y:S11]  /*65460*/  LDL.LU R235, [R1+0x153c] ;  /* 0x00153c0001eb7983 */ /* 0x000eb60000300800 */
[----:B------:R-:W-:Y:S09]  /*65470*/  @!UPT UIADD3 URZ, URZ, URZ, URZ ;  /* 0x0000003f3f3ff290 */ /* 0x000ff2000fffe03f */
[----:B------:R-:W-:Y:S04]  /*65480*/  STL.64 [R1+0x200], R28 ;  /* 0x0002001c01007387 */ /* 0x000fe80000100a00 */
[----:B------:R4:W-:Y:S04]  /*65490*/  STL [R1+0x208], R30 ;  /* 0x0002081e01007387 */ /* 0x0009e80000100800 */
[----:B------:R-:W2:Y:S04]  /*654a0*/  LDL.LU R212, [R1+0x1520] ;  /* 0x0015200001d47983 */ /* 0x000ea80000300800 */
[----:B------:R-:W2:Y:S04]  /*654b0*/  LDL.LU R213, [R1+0x1524] ;  /* 0x0015240001d57983 */ /* 0x000ea80000300800 */
[----:B------:R-:W2:Y:S04]  /*654c0*/  LDL.LU R214, [R1+0x1528] ;  /* 0x0015280001d67983 */ /* 0x000ea80000300800 */
[----:B------:R-:W2:Y:S01]  /*654d0*/  LDL.LU R215, [R1+0x152c] ;  /* 0x00152c0001d77983 */ /* 0x000ea20000300800 */
[----:B------:R-:W-:-:S03]  /*654e0*/  MOV R44, R31 ;  /* 0x0000001f002c7202 */ /* 0x000fc60000000f00 */
        /* <DEDUP_REMOVED lines=8> */
[----:B------:R-:W-:Y:S04]  /*65570*/  STL [R1+0x4168], R44 ;  /* 0x0041682c01007387 */ /* 0x000fe80000100800 */
[----:B------:R-:W2:Y:S01]  /*65580*/  LDL.LU R224, [R1+0x14f0] ;  /* 0x0014f00001e07983 */ /* 0x000ea20000300800 */
[C---:B----4-:R-:W-:Y:S11]  /*65590*/  HMMA.1688.F32.TF32 R28, R68.reuse, R160, R228 ;  /* 0x000000a0441c723c */ /* 0x050ff600000810e4 */
[----:B------:R-:W-:Y:S11]  /*655a0*/  @!UPT UIADD3 URZ, URZ, URZ, URZ ;  /* 0x0000003f3f3ff290 */ /* 0x000ff6000fffe03f */
[----:B------:R-:W-:Y:S01]  /*655b0*/  @!UPT UIADD3 URZ, URZ, URZ, URZ ;  /* 0x0000003f3f3ff290 */ /* 0x000fe2000fffe03f */
        /* <DEDUP_REMOVED lines=9> */
[----:B---3--:R-:W-:Y:S11]  /*65650*/  HMMA.1688.F32.TF32 R28, R68, R156, R240 ;  /* 0x0000009c441c723c */ /* 0x008ff600000810f0 */
[----:B------:R-:W-:Y:S11]  /*65660*/  @!UPT UIADD3 URZ, URZ, URZ, URZ ;  /* 0x0000003f3f3ff290 */ /* 0x000ff6000fffe03f */
[----:B------:R-:W-:Y:S01]  /*65670*/  @!UPT UIADD3 URZ, URZ, URZ, URZ ;  /* 0x0000003f3f3ff290 */ /* 0x000fe2000fffe03f */
[----:B------:R-:W-:Y:S04]  /*65680*/  STL.64 [R1+0x1e0], R28 ;  /* 0x0001e01c01007387 */ /* 0x000fe80000100a00 */
[----:B------:R2:W-:Y:S04]  /*65690*/  STL [R1+0x1e8], R30 ;  /* 0x0001e81e01007387 */ /* 0x0005e80000100800 */
[----:B------:R-:W3:Y:S04]  /*656a0*/  LDL.LU R240, [R1+0x14d0] ;  /* 0x0014d00001f07983 */ /* 0x000ee80000300800 */
[----:B------:R-:W3:Y:S04]  /*656b0*/  LDL.LU R241, [R1+0x14d4] ;  /* 0x0014d40001f17983 */ /* 0x000ee80000300800 */
[----:B------:R-:W3:Y:S04]  /*656c0*/  LDL.LU R242, [R1+0x14d8] ;  /* 0x0014d80001f27983 */ /* 0x000ee80000300800 */
[----:B------:R-:W3:Y:S01]  /*656d0*/  LDL.LU R243, [R1+0x14dc] ;  /* 0x0014dc0001f37983 */ /* 0x000ee20000300800 */
[----:B------:R-:W-:-:S02]  /*656e0*/  IMAD.MOV.U32 R44, RZ, RZ, R31 ;  /* 0x000000ffff2c7224 */ /* 0x000fc400078e001f */
[C---:B--2---:R-:W-:Y:S03]  /*656f0*/  HMMA.1688.F32.TF32 R28, R68.reuse, R152, R232 ;  /* 0x00000098441c723c */ /* 0x044fe600000810e8 */
[----:B------:R-:W-:Y:S04]  /*65700*/  STL [R1+0x416c], R44 ;  /* 0x00416c2c01007387 */ /* 0x000fe80000100800 */
[----:B------:R-:W2:Y:S11]  /*65710*/  LDL.LU R232, [R1+0x14c0] ;  /* 0x0014c00001e87983 */ /* 0x000eb60000300800 */
[----:B------:R-:W-:Y:S05]  /*65720*/  @!UPT UIADD3 URZ, URZ, URZ, URZ ;  /* 0x0000003f3f3ff290 */ /* 0x000fea000fffe03f */
[----:B------:R-:W-:Y:S04]  /*65730*/  STL.64 [R1+0x1d0], R28 ;  /* 0x0001d01c01007387 */ /* 0x000fe80000100a00 */
[----:B------:R1:W-:Y:S04]  /*65740*/  STL.64 [R1+0x1d8], R30 ;  /* 0x0001d81e01007387 */ /* 0x0003e80000100a00 */
[----:B------:R-:W2:Y:S04]  /*65750*/  LDL.LU R233, [R1+0x14c4] ;  /* 0x0014c40001e97983 */ /* 0x000ea80000300800 */
[----:B------:R-:W2:Y:S04]  /*65760*/  LDL.LU R234, [R1+0x14c8] ;  /* 0x0014c80001ea7983 */ /* 0x000ea80000300800 */
[----:B------:R-:W2:Y:S01]  /*65770*/  LDL.LU R235, [R1+0x14cc] ;  /* 0x0014cc0001eb7983 */ /* 0x000ea20000300800 */
[C---:B-1----:R-:W-:Y:S08]  /*65780*/  HMMA.1688.F32.TF32 R28, R68.reuse, R148, R212 ;  /* 0x00000094441c723c */ /* 0x042ff000000810d4 */
[C---:B------:R-:W-:Y:S11]  /*65790*/  HMMA.1688.F32.TF32 R32, R68.reuse, R144, R216 ;  /* 0x000000904420723c */ /* 0x040ff600000810d8 */
[----:B------:R-:W-:Y:S04]  /*657a0*/  @!UPT UIADD3 URZ, URZ, URZ, URZ ;  /* 0x0000003f3f3ff290 */ /* 0x000fe8000fffe03f */
[----:B------:R1:W-:Y:S01]  /*657b0*/  STL [R1+0x1cc], R31 ;  /* 0x0001cc1f01007387 */ /* 0x0003e20000100800 */
[----:B------:R-:W-:Y:S01]  /*657c0*/  IMAD.MOV.U32 R45, RZ, RZ, R28 ;  /* 0x000000ffff2d7224 */ /* 0x000fe200078e001c */
[----:B------:R-:W-:Y:S01]  /*657d0*/  MOV R46, R29 ;  /* 0x0000001d002e7202 */ /* 0x000fe20000000f00 */
[----:B------:R-:W-:Y:S02]  /*657e0*/  IMAD.MOV.U32 R47, RZ, RZ, R30 ;  /* 0x000000ffff2f7224 */ /* 0x000fe400078e001e */
[----:B-1----:R-:W-:Y:S03]  /*657f0*/  HMMA.1688.F32.TF32 R28, R68, R140, R220 ;  /* 0x0000008c441c723c */ /* 0x002fe600000810dc */
[----:B------:R1:W-:Y:S04]  /*65800*/  STL [R1+0x4178], R47 ;  /* 0x0041782f01007387 */ /* 0x0003e80000100800 */
[----:B------:R1:W-:Y:S04]  /*65810*/  STL [R1+0x4174], R46 ;  /* 0x0041742e01007387 */ /* 0x0003e80000100800 */
[----:B------:R1:W-:Y:S04]  /*65820*/  STL [R1+0x4170], R45 ;  /* 0x0041702d01007387 */ /* 0x0003e80000100800 */
[----:B------:R-:W-:Y:S04]  /*65830*/  STL.64 [R1+0x1b0], R32 ;  /* 0x0001b02001007387 */ /* 0x000fe80000100a00 */
[----:B------:R4:W-:Y:S05]  /*65840*/  STL.64 [R1+0x1b8], R34 ;  /* 0x0001b82201007387 */ /* 0x0009ea0000100a00 */
[----:B-1----:R-:W-:Y:S01]  /*65850*/  IMAD.MOV.U32 R47, RZ, RZ, R28 ;  /* 0x000000ffff2f7224 */ /* 0x002fe200078e001c */
[----:B------:R-:W-:Y:S01]  /*65860*/  MOV R46, R29 ;  /* 0x0000001d002e7202 */ /* 0x000fe20000000f00 */
[----:B------:R-:W-:-:S02]  /*65870*/  IMAD.MOV.U32 R45, RZ, RZ, R30 ;  /* 0x000000ffff2d7224 */ /* 0x000fc400078e001e */
[----:B------:R-:W-:Y:S01]  /*65880*/  IMAD.MOV.U32 R44, RZ, RZ, R31 ;  /* 0x000000ffff2c7224 */ /* 0x000fe200078e001f */
[----:B------:R-:W-:Y:S04]  /*65890*/  STL [R1+0x4198], R47 ;  /* 0x0041982f01007387 */ /* 0x000fe80000100800 */
[----:B------:R-:W-:Y:S04]  /*658a0*/  STL [R1+0x4184], R46 ;  /* 0x0041842e01007387 */ /* 0x000fe80000100800 */
[----:B------:R-:W-:Y:S04]  /*658b0*/  STL [R1+0x4180], R45 ;  /* 0x0041802d01007387 */ /* 0x000fe80000100800 */
[----:B------:R-:W-:Y:S01]  /*658c0*/  STL [R1+0x417c], R44 ;  /* 0x00417c2c01007387 */ /* 0x000fe20000100800 */
[C---:B----4-:R-:W-:Y:S08]  /*658d0*/  HMMA.1688.F32.TF32 R32, R68.reuse, R136, R224 ;  /* 0x000000884420723c */ /* 0x050ff000000810e0 */
[----:B------:R-:W-:Y:S11]  /*658e0*/  HMMA.1688.F32.TF32 R28, R68, R132, R228 ;  /* 0x00000084441c723c */ /* 0x000ff600000810e4 */
[----:B------:R-:W-:Y:S04]  /*658f0*/  @!UPT UIADD3 URZ, URZ, URZ, URZ ;  /* 0x0000003f3f3ff290 */ /* 0x000fe8000fffe03f */
[----:B------:R-:W-:Y:S04]  /*65900*/  STL.64 [R1+0x190], R32 ;  /* 0x0001902001007387 */ /* 0x000fe80000100a00 */
[----:B------:R-:W-:Y:S04]  /*65910*/  STL.64 [R1+0x198], R34 ;  /* 0x0001982201007387 */ /* 0x000fe80000100a00 */
[----:B------:R3:W-:Y:S01]  /*65920*/  STL [R1+0x18c], R31 ;  /* 0x00018c1f01007387 */ /* 0x0007e20000100800 */
[----:B------:R-:W-:Y:S01]  /*65930*/  MOV R41, R28 ;  /* 0x0000001c00297202 */ /* 0x000fe20000000f00 */
[----:B------:R-:W-:-:S02]  /*65940*/  IMAD.MOV.U32 R42, RZ, RZ, R29 ;  /* 0x000000ffff2a7224 */ /* 0x000fc400078e001d */
[----:B------:R-:W-:-:S05]  /*65950*/  IMAD.MOV.U32 R43, RZ, RZ, R30 ;  /* 0x000000ffff2b7224 */ /* 0x000fca00078e001e */
[----:B------:R-:W-:Y:S04]  /*65960*/  STL [R1+0x41a4], R43 ;  /* 0x0041a42b01007387 */ /* 0x000fe80000100800 */
[----:B------:R-:W-:Y:S04]  /*65970*/  STL [R1+0x41a0], R41 ;  /* 0x0041a02901007387 */ /* 0x000fe80000100800 */
[----:B------:R-:W-:Y:S01]  /*65980*/  STL [R1+0x419c], R42 ;  /* 0x00419c2a01007387 */ /* 0x000fe20000100800 */
[----:B---3--:R-:W-:Y:S11]  /*65990*/  HMMA.1688.F32.TF32 R28, R68, R128, R240 ;  /* 0x00000080441c723c */ /* 0x008ff600000810f0 */
[----:B------:R-:W-:Y:S11]  /*659a0*/  @!UPT UIADD3 URZ, URZ, URZ, URZ ;  /* 0x0000003f3f3ff290 */ /* 0x000ff6000fffe03f */
[----:B------:R-:W-:Y:S01]  /*659b0*/  @!UPT UIADD3 URZ, URZ, URZ, URZ ;  /* 0x0000003f3f3ff290 */ /* 0x000fe2000fffe03f */
[----:B------:R2:W-:Y:S04]  /*659c0*/  STL.64 [R1+0x170], R28 ;  /* 0x0001701c01007387 */ /* 0x0005e80000100a00 */
[----:B------:R-:W3:Y:S04]  /*659d0*/  LDL.LU R240, [R1+0x14b0] ;  /* 0x0014b00001f07983 */ /* 0x000ee80000300800 */
[----:B------:R-:W3:Y:S04]  /*659e0*/  LDL.LU R241, [R1+0x14b4] ;  /* 0x0014b40001f17983 */ /* 0x000ee80000300800 */
[----:B------:R-:W3:Y:S04]  /*659f0*/  LDL.LU R242, [R1+0x14b8] ;  /* 0x0014b80001f27983 */ /* 0x000ee80000300800 */
[----:B------:R-:W3:Y:S01]  /*65a00*/  LDL.LU R243, [R1+0x14bc] ;  /* 0x0014bc0001f37983 */ /* 0x000ee20000300800 */
[----:B------:R-:W-:Y:S01]  /*65a10*/  MOV R47, R30 ;  /* 0x0000001e002f7202 */ /* 0x000fe20000000f00 */
[----:B------:R-:W-:-:S02]  /*65a20*/  IMAD.MOV.U32 R40, RZ, RZ, R31 ;  /* 0x000000ffff287224 */ /* 0x000fc400078e001f */
[----:B--2---:R-:W-:Y:S01]  /*65a30*/  HMMA.1688.F32.TF32 R28, R68, R124, R232 ;  /* 0x0000007c441c723c */ /* 0x004fe200000810e8 */
[----:B------:R-:W-:Y:S01]  /*65a40*/  IMAD.MOV.U32 R228, RZ, RZ, R61 ;  /* 0x000000ffffe47224 */ /* 0x000fe200078e003d */
[----:B------:R-:W-:Y:S01]  /*65a50*/  MOV R229, R60 ;  /* 0x0000003c00e57202 */ /* 0x000fe20000000f00 */
[----:B------:R-:W-:Y:S02]  /*65a60*/  IMAD.MOV.U32 R230, RZ, RZ, R57 ;  /* 0x000000ffffe67224 */ /* 0x000fe400078e0039 */
[----:B------:R-:W-:Y:S11]  /*65a70*/  IMAD.MOV.U32 R231, RZ, RZ, R56 ;  /* 0x000000ffffe77224 */ /* 0x000ff600078e0038 */
[----:B------:R-:W-:Y:S07]  /*65a80*/  @!UPT UIADD3 URZ, URZ, URZ, URZ ;  /* 0x0000003f3f3ff290 */ /* 0x000fee000fffe03f */
[----:B------:R3:W-:Y:S04]  /*65a90*/  STL [R1+0x160], R28 ;  /* 0x0001601c01007387 */ /* 0x0007e80000100800 */
[----:B------:R-:W2:Y:S04]  /*65aa0*/  LDL.LU R50, [R1+0x14a8] ;  /* 0x0014a80001327983 */ /* 0x000ea80000300800 */
[----:B------:R-:W2:Y:S04]  /*65ab0*/  LDL.LU R51, [R1+0x14ac] ;  /* 0x0014ac0001337983 */ /* 0x000ea80000300800 */
        /* <DEDUP_REMOVED lines=14> */
[----:B------:R-:W-:-:S05]  /*65ba0*/  IMAD.MOV.U32 R42, RZ, RZ, R31 ;  /* 0x000000ffff2a7224 */ /* 0x000fca00078e001f */
[----:B------:R-:W-:Y:S04]  /*65bb0*/  STL.64 [R1+0x41e0], R42 ;  /* 0x0041e02a01007387 */ /* 0x000fe80000100a00 */
[----:B------:R-:W-:Y:S01]  /*65bc0*/  STL.64 [R1+0x41d8], R40 ;  /* 0x0041d82801007387 */ /* 0x000fe20000100a00 */
[C---:B---3--:R-:W-:Y:S11]  /*65bd0*/  HMMA.1688.F32.TF32 R28, R68.reuse, R120, R240 ;  /* 0x00000078441c723c */ /* 0x048ff600000810f0 */
[----:B------:R-:W-:Y:S11]  /*65be0*/  @!UPT UIADD3 URZ, URZ, URZ, URZ ;  /* 0x0000003f3f3ff290 */ /* 0x000ff6000fffe03f */
[----:B------:R-:W-:Y:S01]  /*65bf0*/  @!UPT UIADD3 URZ, URZ, URZ, URZ ;  /* 0x0000003f3f3ff290 */ /* 0x000fe2000fffe03f */
[----:B------:R1:W-:Y:S04]  /*65c00*/  STL [R1+0x15c], R31 ;  /* 0x00015c1f01007387 */ /* 0x0003e80000100800 */
[----:B------:R-:W3:Y:S04]  /*65c10*/  LDL.LU R232, [R1+0x1070] ;  /* 0x0010700001e87983 */ /* 0x000ee80000300800 */
[----:B------:R-:W3:Y:S04]  /*65c20*/  LDL.LU R233, [R1+0x1074] ;  /* 0x0010740001e97983 */ /* 0x000ee80000300800 */
[----:B------:R-:W3:Y:S04]  /*65c30*/  LDL.LU R234, [R1+0x1078] ;  /* 0x0010780001ea7983 */ /* 0x000ee80000300800 */
[----:B------:R-:W3:Y:S01]  /*65c40*/  LDL.LU R235, [R1+0x107c] ;  /* 0x00107c0001eb7983 */ /* 0x000ee20000300800 */
[----:B--2---:R-:W-:Y:S01]  /*65c50*/  HMMA.1688.F32.TF32 R48, R68, R116, R48 ;  /* 0x000000744430723c */ /* 0x004fe20000081030 */
[----:B------:R-:W-:Y:S01]  /*65c60*/  MOV R46, R28 ;  /* 0x0000001c002e7202 */ /* 0x000fe20000000f00 */
[----:B------:R-:W-:-:S02]  /*65c70*/  IMAD.MOV.U32 R45, RZ, RZ, R29 ;  /* 0x000000ffff2d7224 */ /* 0x000fc400078e001d */
[----:B------:R-:W-:Y:S02]  /*65c80*/  IMAD.MOV.U32 R44, RZ, RZ, R30 ;  /* 0x000000ffff2c7224 */ /* 0x000fe400078e001e */
[----:B------:R-:W-:Y:S04]  /*65c90*/  STL.64 [R1+0x41f0], R46 ;  /* 0x0041f02e01007387 */ /* 0x000fe80000100a00 */
[----:B------:R-:W-:Y:S04]  /*65ca0*/  STL.64 [R1+0x41e8], R44 ;  /* 0x0041e82c01007387 */ /* 0x000fe80000100a00 */
[----:B------:R-:W2:Y:S04]  /*65cb0*/  LDL.LU R240, [R1+0x1060] ;  /* 0x0010600001f07983 */ /* 0x000ea80000300800 */
[----:B------:R-:W2:Y:S04]  /*65cc0*/  LDL.LU R241, [R1+0x1064] ;  /* 0x0010640001f17983 */ /* 0x000ea80000300800 */
[----:B------:R-:W2:Y:S04]  /*65cd0*/  LDL.LU R242, [R1+0x1068] ;  /* 0x0010680001f27983 */ /* 0x000ea80000300800 */
[----:B------:R-:W2:Y:S01]  /*65ce0*/  LDL.LU R243, [R1+0x106c] ;  /* 0x00106c0001f37983 */ /* 0x000ea20000300800 */
[C---:B----4-:R-:W-:Y:S03]  /*65cf0*/  HMMA.1688.F32.TF32 R52, R68.reuse, R112, R52 ;  /* 0x000000704434723c */ /* 0x050fe60000081034 */
[----:B------:R-:W-:Y:S05]  /*65d00*/  STL.64 [R1+0x4038], R50 ;  /* 0x0040383201007387 */ /* 0x000fea0000100a00 */
[C---:B------:R-:W-:Y:S01]  /*65d10*/  HMMA.1688.F32.TF32 R60, R68.reuse, R104, R60 ;  /* 0x00000068443c723c */ /* 0x040fe2000008103c */
[----:B------:R-:W-:Y:S04]  /*65d20*/  STL.64 [R1+0x4030], R48 ;  /* 0x0040303001007387 */ /* 0x000fe80000100a00 */
[----:B------:R-:W4:Y:S03]  /*65d30*/  LDL.LU R224, [R1+0x1050] ;  /* 0x0010500001e07983 */ /* 0x000f260000300800 */
[C---:B------:R-:W-:Y:S01]  /*65d40*/  HMMA.1688.F32.TF32 R56, R68.reuse, R108, R56 ;  /* 0x0000006c4438723c */ /* 0x040fe20000081038 */
[----:B------:R-:W4:Y:S04]  /*65d50*/  LDL.LU R225, [R1+0x1054] ;  /* 0x0010540001e17983 */ /* 0x000f280000300800 */
[----:B------:R-:W4:Y:S03]  /*65d60*/  LDL.LU R226, [R1+0x1058] ;  /* 0x0010580001e27983 */ /* 0x000f260000300800 */
[C---:B------:R-:W-:Y:S01]  /*65d70*/  HMMA.1688.F32.TF32 R64, R68.reuse, R100, R64 ;  /* 0x000000644440723c */ /* 0x040fe20000081040 */
[----:B------:R-:W4:Y:S04]  /*65d80*/  LDL.LU R227, [R1+0x105c] ;  /* 0x00105c0001e37983 */ /* 0x000f280000300800 */
[----:B------:R-:W-:Y:S04]  /*65d90*/  STL.64 [R1+0x4048], R54 ;  /* 0x0040483601007387 */ /* 0x000fe80000100a00 */
[----:B------:R-:W-:Y:S01]  /*65da0*/  STL.64 [R1+0x4040], R52 ;  /* 0x0040403401007387 */ /* 0x000fe20000100a00 */
[----:B------:R-:W-:Y:S05]  /*65db0*/  HMMA.1688.F32.TF32 R68, R68, R96, R228 ;  /* 0x000000604444723c */ /* 0x000fea00000810e4 */
[----:B------:R-:W-:Y:S04]  /*65dc0*/  STL.64 [R1+0x4058], R58 ;  /* 0x0040583a01007387 */ /* 0x000fe80000100a00 */
        /* <DEDUP_REMOVED lines=9> */
[----:B------:R-:W-:Y:S04]  /*65e60*/  STL.64 [R1+0x4088], R70 ;  /* 0x0040884601007387 */ /* 0x000fe80000100a00 */
[----:B------:R-:W-:Y:S01]  /*65e70*/  STL.64 [R1+0x4080], R68 ;  /* 0x0040804401007387 */ /* 0x000fe20000100a00 */
[C---:B---3--:R-:W-:Y:S03]  /*65e80*/  HMMA.1688.F32.TF32 R72, R236.reuse, R24, R232 ;  /* 0x00000018ec48723c */ /* 0x048fe600000810e8 */
[----:B------:R-:W3:Y:S04]  /*65e90*/  LDL.LU R232, [R1+0x1030] ;  /* 0x0010300001e87983 */ /* 0x000ee80000300800 */
[----:B------:R-:W3:Y:S04]  /*65ea0*/  LDL.LU R233, [R1+0x1034] ;  /* 0x0010340001e97983 */ /* 0x000ee80000300800 */
[----:B------:R-:W3:Y:S04]  /*65eb0*/  LDL.LU R234, [R1+0x1038] ;  /* 0x0010380001ea7983 */ /* 0x000ee80000300800 */
[----:B------:R-:W3:Y:S01]  /*65ec0*/  LDL.LU R235, [R1+0x103c] ;  /* 0x00103c0001eb7983 */ /* 0x000ee20000300800 */
[C---:B--2---:R-:W-:Y:S07]  /*65ed0*/  HMMA.1688.F32.TF32 R76, R236.reuse, R20, R240 ;  /* 0x00000014ec4c723c */ /* 0x044fee00000810f0 */
[----:B------:R-:W-:Y:S04]  /*65ee0*/  STL.64 [R1+0x4098], R74 ;  /* 0x0040984a01007387 */ /* 0x000fe80000100a00 */
[----:B------:R-:W-:Y:S04]  /*65ef0*/  STL.64 [R1+0x4090], R72 ;  /* 0x0040904801007387 */ /* 0x000fe80000100a00 */
[----:B------:R-:W2:Y:S04]  /*65f00*/  LDL.LU R240, [R1+0x1020] ;  /* 0x0010200001f07983 */ /* 0x000ea80000300800 */
[----:B------:R-:W2:Y:S04]  /*65f10*/  LDL.LU R241, [R1+0x1024] ;  /* 0x0010240001f17983 */ /* 0x000ea80000300800 */
[----:B------:R-:W2:Y:S04]  /*65f20*/  LDL.LU R242, [R1+0x1028] ;  /* 0x0010280001f27983 */ /* 0x000ea80000300800 */
[----:B------:R-:W2:Y:S01]  /*65f30*/  LDL.LU R243, [R1+0x102c] ;  /* 0x00102c0001f37983 */ /* 0x000ea20000300800 */
[C---:B----4-:R-:W-:Y:S03]  /*65f40*/  HMMA.1688.F32.TF32 R80, R236.reuse, R16, R224 ;  /* 0x00000010ec50723c */ /* 0x050fe600000810e0 */
[----:B------:R-:W-:Y:S04]  /*65f50*/  STL.64 [R1+0x40a8], R78 ;  /* 0x0040a84e01007387 */ /* 0x000fe80000100a00 */
[----:B------:R-:W-:Y:S04]  /*65f60*/  STL.64 [R1+0x40a0], R76 ;  /* 0x0040a04c01007387 */ /* 0x000fe80000100a00 */
        /* <DEDUP_REMOVED lines=13> */
[----:B------:R-:W-:Y:S04]  /*66040*/  STL.64 [R1+0x40b8], R82 ;  /* 0x0040b85201007387 */ /* 0x000fe80000100a00 */
[----:B------:R-:W-:Y:S04]  /*66050*/  STL.64 [R1+0x40b0], R80 ;  /* 0x0040b05001007387 */ /* 0x000fe80000100a00 */
[----:B------:R-:W4:Y:S04]  /*66060*/  LDL.LU R228, [R1+0x1090] ;  /* 0x0010900001e47983 */ /* 0x000f280000300800 */
[----:B------:R-:W4:Y:S04]  /*66070*/  LDL.LU R229, [R1+0x1094] ;  /* 0x0010940001e57983 */ /* 0x000f280000300800 */
[----:B------:R-:W4:Y:S04]  /*66080*/  LDL.LU R230, [R1+0x1098] ;  /* 0x0010980001e67983 */ /* 0x000f280000300800 */
[----:B------:R-:W4:Y:S04]  /*66090*/  LDL.LU R231, [R1+0x109c] ;  /* 0x00109c0001e77983 */ /* 0x000f280000300800 */
[----:B------:R-:W-:Y:S04]  /*660a0*/  STL.64 [R1+0x40c8], R86 ;  /* 0x0040c85601007387 */ /* 0x000fe80000100a00 */
[----:B------:R-:W-:Y:S04]  /*660b0*/  STL.64 [R1+0x40c0], R84 ;  /* 0x0040c05401007387 */ /* 0x000fe80000100a00 */
[----:B------:R-:W4:Y:S01]  /*660c0*/  LDL R13, [R1+0x16e4] ;  /* 0x0016e400010d7983 */ /* 0x000f220000100800 */
[C---:B---3--:R-:W-:Y:S03]  /*660d0*/  HMMA.1688.F32.TF32 R88, R236.reuse, R8, R232 ;  /* 0x00000008ec58723c */ /* 0x048fe600000810e8 */
[----:B------:R-:W3:Y:S04]  /*660e0*/  LDL.LU R232, [R1+0x1080] ;  /* 0x0010800001e87983 */ /* 0x000ee80000300800 */
[----:B------:R-:W3:Y:S04]  /*660f0*/  LDL.LU R233, [R1+0x1084] ;  /* 0x0010840001e97983 */ /* 0x000ee80000300800 */
[----:B------:R-:W3:Y:S04]  /*66100*/  LDL.LU R234, [R1+0x1088] ;  /* 0x0010880001ea7983 */ /* 0x000ee80000300800 */
[----:B------:R-:W3:Y:S01]  /*66110*/  LDL.LU R235, [R1+0x108c] ;  /* 0x00108c0001eb7983 */ /* 0x000ee20000300800 */
[----:B--2---:R-:W-:Y:S07]  /*66120*/  HMMA.1688.F32.TF32 R92, R236, R4, R240 ;  /* 0x00000004ec5c723c */ /* 0x004fee00000810f0 */
[----:B------:R-:W-:Y:S04]  /*66130*/  STL.64 [R1+0x40d8], R90 ;  /* 0x0040d85a01007387 */ /* 0x000fe80000100a00 */
[----:B------:R-:W-:Y:S01]  /*66140*/  STL.64 [R1+0x40d0], R88 ;  /* 0x0040d05801007387 */ /* 0x000fe20000100a00 */
[----:B------:R-:W-:-:S03]  /*66150*/  MOV R247, R3 ;  /* 0x0000000300f77202 */ /* 0x000fc60000000f00 */
[----:B------:R-:W-:Y:S04]  /*66160*/  LDS R241, [R252+0x25000] ;  /* 0x02500000fcf17984 */ /* 0x000fe80000000800 */
[----:B------:R-:W-:Y:S01]  /*66170*/  LDS R243, [R252+0x25800] ;  /* 0x02580000fcf37984 */ /* 0x000fe20000000800 */
[C---:B----4-:R-:W-:Y:S08]  /*66180*/  HMMA.1688.F32.TF32 R200, R236.reuse, R196, R216 ;  /* 0x000000c4ecc8723c */ /* 0x050ff000000810d8 */
[C---:B------:R-:W-:Y:S01]  /*66190*/  HMMA.1688.F32.TF32 R204, R236.reuse, R192, R220 ;  /* 0x000000c0eccc723c */ /* 0x040fe200000810dc */
[----:B------:R-:W-:Y:S07]  /*661a0*/  STL.64 [R1+0x40e8], R94 ;  /* 0x0040e85e01007387 */ /* 0x000fee0000100a00 */
[C---:B------:R-:W-:Y:S01]  /*661b0*/  HMMA.1688.F32.TF32 R208, R236.reuse, R188, R224 ;  /* 0x000000bcecd0723c */ /* 0x040fe200000810e0 */
[----:B------:R-:W-:Y:S06]  /*661c0*/  STL.64 [R1+0x40e0], R92 ;  /* 0x0040e05c01007387 */ /* 0x000fec0000100a00 */
[----:B------:R-:W-:Y:S04]  /*661d0*/  STL.64 [R1+0x40f8], R202 ;  /* 0x0040f8ca01007387 */ /* 0x000fe80000100a00 */
[----:B------:R-:W-:Y:S04]  /*661e0*/  STL.64 [R1+0x40f0], R200 ;  /* 0x0040f0c801007387 */ /* 0x000fe80000100a00 */
[----:B------:R-:W-:Y:S01]  /*661f0*/  STL [R1+0x3ff8], R204 ;  /* 0x003ff8cc01007387 */ /* 0x000fe20000100800 */
[C---:B------:R-:W-:Y:S03]  /*66200*/  HMMA.1688.F32.TF32 R212, R236.reuse, R184, R228 ;  /* 0x000000b8ecd4723c */ /* 0x040fe600000810e4 */
[----:B------:R-:W-:Y:S04]  /*66210*/  STL [R1+0x3ff4], R205 ;  /* 0x003ff4cd01007387 */ /* 0x000fe80000100800 */
[----:B------:R2:W-:Y:S04]  /*66220*/  STL [R1+0x3ff0], R206 ;  /* 0x003ff0ce01007387 */ /* 0x0005e80000100800 */
[----:B------:R4:W-:Y:S04]  /*66230*/  STL [R1+0x3fec], R207 ;  /* 0x003feccf01007387 */ /* 0x0009e80000100800 */
[----:B------:R-:W-:Y:S04]  /*66240*/  STL [R1+0x4004], R208 ;  /* 0x004004d001007387 */ /* 0x000fe80000100800 */
[----:B------:R-:W-:Y:S04]  /*66250*/  STL [R1+0x4000], R209 ;  /* 0x004000d101007387 */ /* 0x000fe80000100800 */
[----:B------:R-:W-:Y:S04]  /*66260*/  STL [R1+0x3ffc], R210 ;  /* 0x003ffcd201007387 */ /* 0x000fe80000100800 */
[----:B------:R-:W-:Y:S04]  /*66270*/  STL [R1+0x3fe8], R211 ;  /* 0x003fe8d301007387 */ /* 0x000fe80000100800 */
[----:B------:R-:W2:Y:S04]  /*66280*/  LDL.LU R220, [R1+0x1010] ;  /* 0x0010100001dc7983 */ /* 0x000ea80000300800 */
[----:B------:R-:W2:Y:S04]  /*66290*/  LDL.LU R221, [R1+0x1014] ;  /* 0x0010140001dd7983 */ /* 0x000ea80000300800 */
[----:B------:R-:W2:Y:S04]  /*662a0*/  LDL.LU R222, [R1+0x1018] ;  /* 0x0010180001de7983 */ /* 0x000ea80000300800 */
[----:B------:R-:W2:Y:S04]  /*662b0*/  LDL.LU R223, [R1+0x101c] ;  /* 0x00101c0001df7983 */ /* 0x000ea80000300800 */
[----:B------:R-:W-:Y:S04]  /*662c0*/  STL [R1+0x4014], R212 ;  /* 0x004014d401007387 */ /* 0x000fe80000100800 */
[----:B------:R-:W-:Y:S04]  /*662d0*/  STL [R1+0x4010], R213 ;  /* 0x004010d501007387 */ /* 0x000fe80000100800 */
[----:B------:R-:W-:Y:S04]  /*662e0*/  STL [R1+0x400c], R214 ;  /* 0x00400cd601007387 */ /* 0x000fe80000100800 */
        /* <DEDUP_REMOVED lines=10> */
[----:B------:R-:W1:Y:S01]  /*66390*/  LDS R242, [R13+0x25800] ;  /* 0x025800000df27984 */ /* 0x000e620000000800 */
        /* <DEDUP_REMOVED lines=20> */
[----:B------:R1:W-:Y:S04]  /*664e0*/  STL [R1+0x3fe4], R219 ;  /* 0x003fe4db01007387 */ /* 0x0003e80000100800 */
[----:B------:R-:W3:Y:S04]  /*664f0*/  LDL.LU R28, [R1+0xfa0] ;  /* 0x000fa000011c7983 */ /* 0x000ee80000300800 */
[----:B------:R-:W3:Y:S04]  /*66500*/  LDL.LU R29, [R1+0xfa4] ;  /* 0x000fa400011d7983 */ /* 0x000ee80000300800 */
[----:B------:R-:W3:Y:S04]  /*66510*/  LDL.LU R30, [R1+0xfa8] ;  /* 0x000fa800011e7983 */ /* 0x000ee80000300800 */
[----:B-1----:R-:W3:Y:S01]  /*66520*/  LDL.LU R31, [R1+0xfac] ;  /* 0x000fac00011f7983 */ /* 0x002ee20000300800 */
[C---:B--2---:R-:W-:Y:S08]  /*66530*/  HMMA.1688.F32.TF32 R220, R236.reuse, R176, R220 ;  /* 0x000000b0ecdc723c */ /* 0x044ff000000810dc */
[C---:B----4-:R-:W-:Y:S08]  /*66540*/  HMMA.1688.F32.TF32 R224, R236.reuse, R172, R224 ;  /* 0x000000acece0723c */ /* 0x050ff000000810e0 */
[C---:B------:R-:W-:Y:S07]  /*66550*/  HMMA.1688.F32.TF32 R228, R236.reuse, R168, R228 ;  /* 0x000000a8ece4723c */ /* 0x040fee00000810e4 */
[----:B------:R-:W-:Y:S04]  /*66560*/  STL [R1+0x4154], R220 ;  /* 0x004154dc01007387 */ /* 0x000fe80000100800 */
[----:B------:R-:W-:Y:S04]  /*66570*/  STL [R1+0x4150], R221 ;  /* 0x004150dd01007387 */ /* 0x000fe80000100800 */
[----:B------:R-:W-:Y:S04]  /*66580*/  STL [R1+0x4028], R222 ;  /* 0x004028de01007387 */ /* 0x000fe80000100800 */
[----:B------:R-:W-:Y:S04]  /*66590*/  STL [R1+0x4024], R223 ;  /* 0x004024df01007387 */ /* 0x000fe80000100800 */
[----:B------:R-:W-:Y:S04]  /*665a0*/  STL.64 [R1+0x4108], R226 ;  /* 0x004108e201007387 */ /* 0x000fe80000100a00 */
[----:B------:R-:W-:Y:S04]  /*665b0*/  STL.64 [R1+0x4100], R224 ;  /* 0x004100e001007387 */ /* 0x000fe80000100a00 */
[----:B------:R-:W-:Y:S04]  /*665c0*/  STL.64 [R1+0x4118], R230 ;  /* 0x004118e601007387 */ /* 0x000fe80000100a00 */
[----:B------:R-:W-:Y:S04]  /*665d0*/  STL.64 [R1+0x4110], R228 ;  /* 0x004110e401007387 */ /* 0x000fe80000100a00 */
[----:B------:R-:W2:Y:S04]  /*665e0*/  LDL.LU R244, [R1+0xf90] ;  /* 0x000f900001f47983 */ /* 0x000ea80000300800 */
[----:B------:R-:W2:Y:S04]  /*665f0*/  LDL.LU R245, [R1+0xf94] ;  /* 0x000f940001f57983 */ /* 0x000ea80000300800 */
[----:B------:R-:W2:Y:S01]  /*66600*/  LDL.LU R246, [R1+0xf98] ;  /* 0x000f980001f67983 */ /* 0x000ea20000300800 */
[C---:B---3--:R-:W-:Y:S08]  /*66610*/  HMMA.1688.F32.TF32 R232, R236.reuse, R164, R232 ;  /* 0x000000a4ece8723c */ /* 0x048ff000000810e8 */
[C---:B------:R-:W-:Y:S08]  /*66620*/  HMMA.1688.F32.TF32 R32, R236.reuse, R156, R32 ;  /* 0x0000009cec20723c */ /* 0x040ff00000081020 */
[----:B------:R-:W-:Y:S07]  /*66630*/  HMMA.1688.F32.TF32 R36, R236, R160, R36 ;  /* 0x000000a0ec24723c */ /* 0x000fee0000081024 */
[----:B------:R-:W-:Y:S04]  /*66640*/  STL.64 [R1+0x4128], R234 ;  /* 0x004128ea01007387 */ /* 0x000fe80000100a00 */
[----:B------:R-:W-:Y:S05]  /*66650*/  STL.64 [R1+0x4120], R232 ;  /* 0x004120e801007387 */ /* 0x000fea0000100a00 */
[----:B------:R-:W-:Y:S01]  /*66660*/  MOV R206, R34 ;  /* 0x0000002200ce7202 */ /* 0x000fe20000000f00 */
[----:B------:R-:W-:-:S02]  /*66670*/  IMAD.MOV.U32 R207, RZ, RZ, R35 ;  /* 0x000000ffffcf7224 */ /* 0x000fc400078e0023 */
[----:B------:R-:W-:Y:S02]  /*66680*/  IMAD.MOV.U32 R204, RZ, RZ, R32 ;  /* 0x000000ffffcc7224 */ /* 0x000fe400078e0020 */
[----:B------:R-:W-:Y:S02]  /*66690*/  IMAD.MOV.U32 R205, RZ, RZ, R33 ;  /* 0x000000ffffcd7224 */ /* 0x000fe400078e0021 */
[C---:B------:R-:W-:Y:S01]  /*666a0*/  HMMA.1688.F32.TF32 R32, R236.reuse, R152, R248 ;  /* 0x00000098ec20723c */ /* 0x040fe200000810f8 */
[----:B------:R1:W-:Y:S04]  /*666b0*/  STL.64 [R1+0x620], R36 ;  /* 0x0006202401007387 */ /* 0x0003e80000100a00 */
[----:B------:R3:W-:Y:S04]  /*666c0*/  STL.64 [R1+0x628], R38 ;  /* 0x0006282601007387 */ /* 0x0007e80000100a00 */
[----:B------:R-:W-:Y:S04]  /*666d0*/  STL.64 [R1+0x4138], R206 ;  /* 0x004138ce01007387 */ /* 0x000fe80000100a00 */
[----:B------:R-:W-:Y:S04]  /*666e0*/  STL.64 [R1+0x4130], R204 ;  /* 0x004130cc01007387 */ /* 0x000fe80000100a00 */
        /* <DEDUP_REMOVED lines=8> */
[----:B------:R-:W4:Y:S09]  /*66770*/  LDL.LU R43, [R1+0xf7c] ;  /* 0x000f7c00012b7983 */ /* 0x000f320000300800 */
[----:B------:R-:W-:Y:S01]  /*66780*/  MOV R215, R28 ;  /* 0x0000001c00d77202 */ /* 0x000fe20000000f00 */
[----:B------:R-:W-:Y:S01]  /*66790*/  IMAD.MOV.U32 R208, RZ, RZ, R29 ;  /* 0x000000ffffd07224 */ /* 0x000fe200078e001d */
[----:B------:R-:W-:Y:S01]  /*667a0*/  MOV R210, R31 ;  /* 0x0000001f00d27202 */ /* 0x000fe20000000f00 */
[----:B------:R-:W-:-:S02]  /*667b0*/  IMAD.MOV.U32 R209, RZ, RZ, R30 ;  /* 0x000000ffffd17224 */ /* 0x000fc400078e001e */
[----:B------:R-:W-:-:S05]  /*667c0*/  IMAD.MOV.U32 R211, RZ, RZ, R32 ;  /* 0x000000ffffd37224 */ /* 0x000fca00078e0020 */
[----:B------:R-:W-:Y:S04]  /*667d0*/  STL.64 [R1+0x4148], R210 ;  /* 0x004148d201007387 */ /* 0x000fe80000100a00 */
[----:B------:R-:W-:Y:S01]  /*667e0*/  STL.64 [R1+0x4140], R208 ;  /* 0x004140d001007387 */ /* 0x000fe20000100a00 */
[----:B------:R-:W-:Y:S01]  /*667f0*/  MOV R219, R33 ;  /* 0x0000002100db7202 */ /* 0x000fe20000000f00 */
[----:B------:R-:W-:Y:S02]  /*66800*/  IMAD.MOV.U32 R3, RZ, RZ, R34 ;  /* 0x000000ffff037224 */ /* 0x000fe400078e0022 */
[----:B------:R-:W-:Y:S01]  /*66810*/  IMAD.MOV.U32 R12, RZ, RZ, R35 ;  /* 0x000000ffff0c7224 */ /* 0x000fe200078e0023 */
[----:B--2---:R-:W-:Y:S01]  /*66820*/  HMMA.1688.F32.TF32 R28, R236, R144, R244 ;  /* 0x00000090ec1c723c */ /* 0x004fe200000810f4 */
[----:B------:R-:W2:Y:S04]  /*66830*/  LDL.LU R244, [R1+0xf60] ;  /* 0x000f600001f47983 */ /* 0x000ea80000300800 */
[----:B------:R-:W2:Y:S04]  /*66840*/  LDL.LU R245, [R1+0xf64] ;  /* 0x000f640001f57983 */ /* 0x000ea80000300800 */
[----:B------:R-:W2:Y:S04]  /*66850*/  LDL.LU R246, [R1+0xf68] ;  /* 0x000f680001f67983 */ /* 0x000ea80000300800 */
[----:B------:R-:W2:Y:S04]  /*66860*/  LDL.LU R247, [R1+0xf6c] ;  /* 0x000f6c0001f77983 */ /* 0x000ea80000300800 */
[----:B-1----:R-:W2:Y:S04]  /*66870*/  LDL.LU R36, [R1+0xf50] ;  /* 0x000f500001247983 */ /* 0x002ea80000300800 */
[----:B------:R-:W2:Y:S03]  /*66880*/  LDL.LU R37, [R1+0xf54] ;  /* 0x000f540001257983 */ /* 0x000ea60000300800 */
[----:B------:R-:W-:Y:S01]  /*66890*/  IMAD.MOV.U32 R218, RZ, RZ, R28 ;  /* 0x000000ffffda7224 */ /* 0x000fe200078e001c */
[----:B------:R-:W-:Y:S01]  /*668a0*/  MOV R213, R30 ;  /* 0x0000001e00d57202 */ /* 0x000fe20000000f00 */
[----:B------:R-:W-:Y:S01]  /*668b0*/  IMAD.MOV.U32 R212, RZ, RZ, R29 ;  /* 0x000000ffffd47224 */ /* 0x000fe200078e001d */
[----:B---3--:R-:W3:Y:S01]  /*668c0*/  LDL.LU R38, [R1+0xf58] ;  /* 0x000f580001267983 */ /* 0x008ee20000300800 */
[----:B------:R-:W-:-:S03]  /*668d0*/  IMAD.MOV.U32 R214, RZ, RZ, R31 ;  /* 0x000000ffffd67224 */ /* 0x000fc600078e001f */
        /* <DEDUP_REMOVED lines=9> */
[----:B------:R-:W-:Y:S02]  /*66970*/  @!UPT UIADD3 URZ, URZ, URZ, URZ ;  /* 0x0000003f3f3ff290 */ /* 0x000fe4000fffe03f */
[----:B------:R-:W-:Y:S01]  /*66980*/  IMAD.MOV.U32 R222, RZ, RZ, R28 ;  /* 0x000000ffffde7224 */ /* 0x000fe200078e001c */
[----:B------:R-:W-:Y:S01]  /*66990*/  MOV R223, R29 ;  /* 0x0000001d00df7202 */ /* 0x000fe20000000f00 */
[----:B------:R-:W4:Y:S01]  /*669a0*/  LDL.LU R28, [R1+0xf30] ;  /* 0x000f3000011c7983 */ /* 0x000f220000300800 */
[----:B------:R-:W-:Y:S02]  /*669b0*/  IMAD.MOV.U32 R216, RZ, RZ, R30 ;  /* 0x000000ffffd87224 */ /* 0x000fe400078e001e */
[----:B------:R-:W-:Y:S01]  /*669c0*/  IMAD.MOV.U32 R217, RZ, RZ, R31 ;  /* 0x000000ffffd97224 */ /* 0x000fe200078e001f */
        /* <DEDUP_REMOVED lines=8> */
[----:B------:R-:W-:Y:S11]  /*66a50*/  STL.64 [R1+0x4210], R218 ;  /* 0x004210da01007387 */ /* 0x000ff60000100a00 */
[----:B------:R-:W-:Y:S10]  /*66a60*/  @!UPT UIADD3 URZ, URZ, URZ, URZ ;  /* 0x0000003f3f3ff290 */ /* 0x000ff4000fffe03f */
[----:B------:R-:W-:Y:S01]  /*66a70*/  MOV R9, R40 ;  /* 0x0000002800097202 */ /* 0x000fe20000000f00 */
[----:B------:R-:W-:Y:S01]  /*66a80*/  IMAD.MOV.U32 R8, RZ, RZ, R41 ;  /* 0x000000ffff087224 */ /* 0x000fe200078e0029 */
[----:B------:R-:W-:Y:S01]  /*66a90*/  MOV R4, R43 ;  /* 0x0000002b00047202 */ /* 0x000fe20000000f00 */
[----:B------:R-:W-:Y:S01]  /*66aa0*/  IMAD.MOV.U32 R5, RZ, RZ, R42 ;  /* 0x000000ffff057224 */ /* 0x000fe200078e002a */
[----:B------:R-:W-:Y:S01]  /*66ab0*/  STL.64 [R1+0x4208], R216 ;  /* 0x004208d801007387 */ /* 0x000fe20000100a00 */
[C---:B--2---:R-:W-:Y:S03]  /*66ac0*/  HMMA.1688.F32.TF32 R40, R236.reuse, R132, R244 ;  /* 0x00000084ec28723c */ /* 0x044fe600000810f4 */
[----:B------:R-:W2:Y:S05]  /*66ad0*/  LDL.LU R244, [R1+0xf10] ;  /* 0x000f100001f47983 */ /* 0x000eaa0000300800 */
[C---:B---3--:R-:W-:Y:S11]  /*66ae0*/  HMMA.1688.F32.TF32 R36, R236.reuse, R128, R36 ;  /* 0x00000080ec24723c */ /* 0x048ff60000081024 */
[----:B------:R-:W-:Y:S04]  /*66af0*/  @!UPT UIADD3 URZ, URZ, URZ, URZ ;  /* 0x0000003f3f3ff290 */ /* 0x000fe8000fffe03f */
[----:B------:R-:W-:Y:S04]  /*66b00*/  STL.64 [R1+0x5b0], R40 ;  /* 0x0005b02801007387 */ /* 0x000fe80000100a00 */
[----:B------:R-:W-:Y:S04]  /*66b10*/  STL.64 [R1+0x5b8], R42 ;  /* 0x0005b82a01007387 */ /* 0x000fe80000100a00 */
[----:B------:R-:W2:Y:S04]  /*66b20*/  LDL.LU R245, [R1+0xf14] ;  /* 0x000f140001f57983 */ /* 0x000ea80000300800 */
[----:B------:R-:W2:Y:S04]  /*66b30*/  LDL.LU R246, [R1+0xf18] ;  /* 0x000f180001f67983 */ /* 0x000ea80000300800 */
[----:B------:R-:W2:Y:S01]  /*66b40*/  LDL.LU R247, [R1+0xf1c] ;  /* 0x000f1c0001f77983 */ /* 0x000ea20000300800 */
[----:B------:R-:W-:Y:S01]  /*66b50*/  HMMA.1688.F32.TF32 R32, R236, R124, R32 ;  /* 0x0000007cec20723c */ /* 0x000fe20000081020 */
[----:B------:R-:W-:-:S02]  /*66b60*/  IMAD.MOV.U32 R188, RZ, RZ, R39 ;  /* 0x000000ffffbc7224 */ /* 0x000fc400078e0027 */
[----:B------:R-:W-:Y:S01]  /*66b70*/  IMAD.MOV.U32 R192, RZ, RZ, R37 ;  /* 0x000000ffffc07224 */ /* 0x000fe200078e0025 */
[----:B------:R-:W-:Y:S01]  /*66b80*/  MOV R189, R38 ;  /* 0x0000002600bd7202 */ /* 0x000fe20000000f00 */
[----:B------:R-:W-:Y:S01]  /*66b90*/  IMAD.MOV.U32 R193, RZ, RZ, R36 ;  /* 0x000000ffffc17224 */ /* 0x000fe200078e0024 */
[----:B------:R-:W-:Y:S04]  /*66ba0*/  STL [R1+0x3fa0], R188 ;  /* 0x003fa0bc01007387 */ /* 0x000fe80000100800 */
[----:B------:R1:W-:Y:S04]  /*66bb0*/  STL [R1+0x3f9c], R192 ;  /* 0x003f9cc001007387 */ /* 0x0003e80000100800 */
[----:B------:R3:W-:Y:S04]  /*66bc0*/  STL [R1+0x3f98], R193 ;  /* 0x003f98c101007387 */ /* 0x0007e80000100800 */
[----:B------:R1:W-:Y:S06]  /*66bd0*/  STL [R1+0x3f94], R189 ;  /* 0x003f94bd01007387 */ /* 0x0003ec0000100800 */
[----:B------:R-:W-:Y:S01]  /*66be0*/  MOV R196, R35 ;  /* 0x0000002300c47202 */ /* 0x000fe20000000f00 */
[----:B------:R-:W-:Y:S01]  /*66bf0*/  IMAD.MOV.U32 R197, RZ, RZ, R34 ;  /* 0x000000ffffc57224 */ /* 0x000fe200078e0022 */
[----:B------:R-:W-:Y:S04]  /*66c00*/  STL.64 [R1+0x590], R32 ;  /* 0x0005902001007387 */ /* 0x000fe80000100a00 */
[----:B------:R-:W-:Y:S04]  /*66c10*/  STL [R1+0x3fa8], R196 ;  /* 0x003fa8c401007387 */ /* 0x000fe80000100800 */
[----:B------:R-:W-:Y:S01]  /*66c20*/  STL [R1+0x3fa4], R197 ;  /* 0x003fa4c501007387 */ /* 0x000fe20000100800 */
[C---:B----4-:R-:W-:Y:S11]  /*66c30*/  HMMA.1688.F32.TF32 R28, R236.reuse, R120, R28 ;  /* 0x00000078ec1c723c */ /* 0x050ff6000008101c */
[----:B------:R-:W-:Y:S11]  /*66c40*/  @!UPT UIADD3 URZ, URZ, URZ, URZ ;  /* 0x0000003f3f3ff290 */ /* 0x000ff6000fffe03f */
[----:B------:R-:W-:Y:S02]  /*66c50*/  @!UPT UIADD3 URZ, URZ, URZ, URZ ;  /* 0x0000003f3f3ff290 */ /* 0x000fe4000fffe03f */
[----:B------:R-:W-:Y:S01]  /*66c60*/  IMAD.MOV.U32 R185, RZ, RZ, R28 ;  /* 0x000000ffffb97224 */ /* 0x000fe200078e001c */
[----:B------:R-:W-:Y:S01]  /*66c70*/  MOV R181, R30 ;  /* 0x0000001e00b57202 */ /* 0x000fe20000000f00 */
[----:B------:R-:W-:Y:S02]  /*66c80*/  IMAD.MOV.U32 R184, RZ, RZ, R29 ;  /* 0x000000ffffb87224 */ /* 0x000fe400078e001d */
[----:B------:R-:W-:Y:S02]  /*66c90*/  IMAD.MOV.U32 R180, RZ, RZ, R31 ;  /* 0x000000ffffb47224 */ /* 0x000fe400078e001f */
[----:B------:R-:W-:Y:S03]  /*66ca0*/  HMMA.1688.F32.TF32 R28, R236, R116, R248 ;  /* 0x00000074ec1c723c */ /* 0x000fe600000810f8 */
[----:B------:R-:W-:Y:S04]  /*66cb0*/  STL [R1+0x3fb8], R180 ;  /* 0x003fb8b401007387 */ /* 0x000fe80000100800 */
[----:B------:R-:W-:Y:S04]  /*66cc0*/  STL [R1+0x3fb4], R181 ;  /* 0x003fb4b501007387 */ /* 0x000fe80000100800 */
[----:B------:R-:W-:Y:S04]  /*66cd0*/  STL [R1+0x3fb0], R184 ;  /* 0x003fb0b801007387 */ /* 0x000fe80000100800 */
[----:B------:R-:W-:Y:S08]  /*66ce0*/  STL [R1+0x3fac], R185 ;  /* 0x003facb901007387 */ /* 0x000ff00000100800 */
[----:B------:R2:W-:Y:S04]  /*66cf0*/  STL [R1+0x57c], R31 ;  /* 0x00057c1f01007387 */ /* 0x0005e80000100800 */
[----:B------:R-:W4:Y:S04]  /*66d00*/  LDL.LU R248, [R1+0xf00] ;  /* 0x000f000001f87983 */ /* 0x000f280000300800 */
[----:B------:R-:W4:Y:S04]  /*66d10*/  LDL.LU R249, [R1+0xf04] ;  /* 0x000f040001f97983 */ /* 0x000f280000300800 */
[----:B------:R-:W4:Y:S04]  /*66d20*/  LDL.LU R250, [R1+0xf08] ;  /* 0x000f080001fa7983 */ /* 0x000f280000300800 */
[----:B------:R-:W4:Y:S01]  /*66d30*/  LDL.LU R251, [R1+0xf0c] ;  /* 0x000f0c0001fb7983 */ /* 0x000f220000300800 */
[----:B-1----:R-:W-:Y:S01]  /*66d40*/  IMAD.MOV.U32 R192, RZ, RZ, R28 ;  /* 0x000000ffffc07224 */ /* 0x002fe200078e001c */
[----:B---3--:R-:W-:Y:S01]  /*66d50*/  MOV R193, R29 ;  /* 0x0000001d00c17202 */ /* 0x008fe20000000f00 */
[----:B------:R-:W-:-:S05]  /*66d60*/  IMAD.MOV.U32 R189, RZ, RZ, R30 ;  /* 0x000000ffffbd7224 */ /* 0x000fca00078e001e */
[----:B------:R-:W-:Y:S04]  /*66d70*/  STL [R1+0x3fc4], R189 ;  /* 0x003fc4bd01007387 */ /* 0x000fe80000100800 */
[----:B------:R-:W-:Y:S04]  /*66d80*/  STL [R1+0x3fc0], R193 ;  /* 0x003fc0c101007387 */ /* 0x000fe80000100800 */
[----:B------:R1:W-:Y:S04]  /*66d90*/  STL [R1+0x3fbc], R192 ;  /* 0x003fbcc001007387 */ /* 0x0003e80000100800 */
[----:B------:R-:W3:Y:S04]  /*66da0*/  LDL.LU R40, [R1+0xef0] ;  /* 0x000ef00001287983 */ /* 0x000ee80000300800 */
[----:B------:R-:W3:Y:S04]  /*66db0*/  LDL.LU R41, [R1+0xef4] ;  /* 0x000ef40001297983 */ /* 0x000ee80000300800 */
[----:B------:R-:W3:Y:S04]  /*66dc0*/  LDL.LU R42, [R1+0xef8] ;  /* 0x000ef800012a7983 */ /* 0x000ee80000300800 */
[----:B------:R-:W3:Y:S01]  /*66dd0*/  LDL.LU R43, [R1+0xefc] ;  /* 0x000efc00012b7983 */ /* 0x000ee20000300800 */
[----:B--2---:R-:W-:Y:S07]  /*66de0*/  HMMA.1688.F32.TF32 R28, R236, R112, R244 ;  /* 0x00000070ec1c723c */ /* 0x004fee00000810f4 */
[----:B------:R-:W-:Y:S11]  /*66df0*/  IMAD.MOV.U32 R244, RZ, RZ, R18 ;  /* 0x000000fffff47224 */ /* 0x000ff600078e0012 */
[----:B------:R-:W-:Y:S06]  /*66e00*/  @!UPT UIADD3 URZ, URZ, URZ, URZ ;  /* 0x0000003f3f3ff290 */ /* 0x000fec000fffe03f */
[----:B------:R-:W-:Y:S01]  /*66e10*/  IMAD.MOV.U32 R185, RZ, RZ, R28 ;  /* 0x000000ffffb97224 */ /* 0x000fe200078e001c */
[----:B------:R-:W-:Y:S01]  /*66e20*/  MOV R196, R29 ;  /* 0x0000001d00c47202 */ /* 0x000fe20000000f00 */
[----:B------:R-:W2:Y:S01]  /*66e30*/  LDL.LU R28, [R1+0xe90] ;  /* 0x000e9000011c7983 */ /* 0x000ea20000300800 */
[----:B------:R-:W-:Y:S02]  /*66e40*/  IMAD.MOV.U32 R197, RZ, RZ, R30 ;  /* 0x000000ffffc57224 */ /* 0x000fe400078e001e */
[----:B------:R-:W-:Y:S01]  /*66e50*/  IMAD.MOV.U32 R188, RZ, RZ, R31 ;  /* 0x000000ffffbc7224 */ /* 0x000fe200078e001f */
        /* <DEDUP_REMOVED lines=11> */
[----:B------:R-:W2:Y:S04]  /*66f10*/  LDL R220, [R1+0x164c] ;  /* 0x00164c0001dc7983 */ /* 0x000ea80000100800 */
[----:B------:R-:W2:Y:S04]  /*66f20*/  LDL R221, [R1+0x16e0] ;  /* 0x0016e00001dd7983 */ /* 0x000ea80000100800 */
[----:B------:R-:W-:Y:S01]  /*66f30*/  STL [R1+0x3fd4], R188 ;  /* 0x003fd4bc01007387 */ /* 0x000fe20000100800 */
[----:B------:R-:W-:-:S03]  /*66f40*/  IMAD.MOV.U32 R245, RZ, RZ, R19 ;  /* 0x000000fffff57224 */ /* 0x000fc600078e0013 */
[----:B------:R-:W-:Y:S01]  /*66f50*/  STL [R1+0x3fd0], R197 ;  /* 0x003fd0c501007387 */ /* 0x000fe20000100800 */
[----:B------:R-:W-:-:S03]  /*66f60*/  MOV R246, R22 ;  /* 0x0000001600f67202 */ /* 0x000fc60000000f00 */
[----:B------:R1:W-:Y:S01]  /*66f70*/  STL [R1+0x3fcc], R196 ;  /* 0x003fccc401007387 */ /* 0x0003e20000100800 */
[----:B------:R-:W-:-:S03]  /*66f80*/  IMAD.MOV.U32 R247, RZ, RZ, R23 ;  /* 0x000000fffff77224 */ /* 0x000fc600078e0017 */
[----:B------:R1:W-:Y:S04]  /*66f90*/  STL [R1+0x3fc8], R185 ;  /* 0x003fc8b901007387 */ /* 0x0003e80000100800 */
[----:B------:R-:W2:Y:S04]  /*66fa0*/  LDL.LU R18, [R1+0x447c] ;  /* 0x00447c0001127983 */ /* 0x000ea80000300800 */
[----:B------:R-:W2:Y:S04]  /*66fb0*/  LDL.LU R19, [R1+0x4478] ;  /* 0x0044780001137983 */ /* 0x000ea80000300800 */
[----:B------:R-:W2:Y:S04]  /*66fc0*/  LDL.LU R22, [R1+0x4474] ;  /* 0x0044740001167983 */ /* 0x000ea80000300800 */
[----:B------:R-:W2:Y:S01]  /*66fd0*/  LDL.LU R23, [R1+0x4470] ;  /* 0x0044700001177983 */ /* 0x000ea20000300800 */
[----:B----4-:R-:W-:Y:S07]  /*66fe0*/  HMMA.1688.F32.TF32 R44, R236, R108, R248 ;  /* 0x0000006cec2c723c */ /* 0x010fee00000810f8 */
[----:B------:R-:W-:Y:S01]  /*66ff0*/  IMAD.MOV.U32 R248, RZ, RZ, R26 ;  /* 0x000000fffff87224 */ /* 0x000fe200078e001a */
[----:B------:R-:W-:Y:S01]  /*67000*/  MOV R249, R27 ;  /* 0x0000001b00f97202 */ /* 0x000fe20000000f00 */
[----:B------:R-:W4:Y:S04]  /*67010*/  LDL.LU R26, [R1+0x446c] ;  /* 0x00446c00011a7983 */ /* 0x000f280000300800 */
[----:B------:R-:W4:Y:S01]  /*67020*/  LDL.LU R27, [R1+0x4468] ;  /* 0x00446800011b7983 */ /* 0x000f220000300800 */
[----:B------:R-:W-:-:S02]  /*67030*/  IMAD.MOV.U32 R250, RZ, RZ, R2 ;  /* 0x000000fffffa7224 */ /* 0x000fc400078e0002 */
[----:B------:R-:W-:-:S08]  /*67040*/  IMAD.MOV.U32 R251, RZ, RZ, R0 ;  /* 0x000000fffffb7224 */ /* 0x000fd000078e0000 */
[----:B------:R-:W-:Y:S01]  /*67050*/  IMAD.MOV.U32 R180, RZ, RZ, R45 ;  /* 0x000000ffffb47224 */ /* 0x000fe200078e002d */
[----:B-1----:R-:W-:Y:S01]  /*67060*/  MOV R192, R44 ;  /* 0x0000002c00c07202 */ /* 0x002fe20000000f00 */
[----:B---3--:R-:W-:Y:S03]  /*67070*/  HMMA.1688.F32.TF32 R40, R236, R104, R40 ;  /* 0x00000068ec28723c */ /* 0x008fe60000081028 */
[----:B------:R1:W-:Y:S04]  /*67080*/  STL [R1+0x3fdc], R180 ;  /* 0x003fdcb401007387 */ /* 0x0003e80000100800 */
[----:B------:R3:W-:Y:S01]  /*67090*/  STL [R1+0x3fd8], R192 ;  /* 0x003fd8c001007387 */ /* 0x0007e20000100800 */
[----:B------:R-:W-:Y:S01]  /*670a0*/  IMAD.MOV.U32 R44, RZ, RZ, R179 ;  /* 0x000000ffff2c7224 */ /* 0x000fe200078e00b3 */
[----:B------:R-:W-:Y:S01]  /*670b0*/  MOV R45, R178 ;  /* 0x000000b2002d7202 */ /* 0x000fe20000000f00 */
[----:B------:R-:W-:Y:S01]  /*670c0*/  IMAD.MOV.U32 R181, RZ, RZ, R46 ;  /* 0x000000ffffb57224 */ /* 0x000fe200078e002e */
[----:B------:R-:W-:Y:S01]  /*670d0*/  MOV R184, R47 ;  /* 0x0000002f00b87202 */ /* 0x000fe20000000f00 */
[----:B------:R-:W-:Y:S01]  /*670e0*/  IMAD.MOV.U32 R46, RZ, RZ, R175 ;  /* 0x000000ffff2e7224 */ /* 0x000fe200078e00af */
[----:B------:R-:W-:Y:S01]  /*670f0*/  MOV R52, R171 ;  /* 0x000000ab00347202 */ /* 0x000fe20000000f00 */
[----:B------:R-:W-:-:S02]  /*67100*/  IMAD.MOV.U32 R47, RZ, RZ, R174 ;  /* 0x000000ffff2f7224 */ /* 0x000fc400078e00ae */
[----:B------:R-:W-:-:S08]  /*67110*/  IMAD.MOV.U32 R53, RZ, RZ, R170 ;  /* 0x000000ffff357224 */ /* 0x000fd000078e00aa */
[----:B------:R-:W-:Y:S01]  /*67120*/  MOV R177, R40 ;  /* 0x0000002800b17202 */ /* 0x000fe20000000f00 */
[----:B------:R-:W-:Y:S02]  /*67130*/  IMAD.MOV.U32 R176, RZ, RZ, R41 ;  /* 0x000000ffffb07224 */ /* 0x000fe400078e0029 */
        /* <DEDUP_REMOVED lines=8> */
[----:B--2---:R-:W-:Y:S11]  /*671c0*/  HMMA.1688.F32.TF32 R36, R236, R100, R36 ;  /* 0x00000064ec24723c */ /* 0x004ff60000081024 */
[----:B------:R-:W-:Y:S11]  /*671d0*/  @!UPT UIADD3 URZ, URZ, URZ, URZ ;  /* 0x0000003f3f3ff290 */ /* 0x000ff6000fffe03f */
[----:B------:R-:W-:Y:S02]  /*671e0*/  @!UPT UIADD3 URZ, URZ, URZ, URZ ;  /* 0x0000003f3f3ff290 */ /* 0x000fe4000fffe03f */
        /* <DEDUP_REMOVED lines=8> */
[C---:B----4-:R-:W-:Y:S11]  /*67270*/  HMMA.1688.F32.TF32 R28, R240.reuse, R26, R28 ;  /* 0x0000001af01c723c */ /* 0x050ff6000008101c */
        /* <DEDUP_REMOVED lines=13> */
[----:B------:R-:W-:Y:S01]  /*67350*/  HMMA.1688.F32.TF32 R28, R240, R18, R248 ;  /* 0x00000012f01c723c */ /* 0x000fe200000810f8 */
[----:B------:R-:W-:-:S06]  /*67360*/  IMAD.MOV.U32 R244, RZ, RZ, R155 ;  /* 0x000000fffff47224 */ /* 0x000fcc00078e009b */
[----:B------:R-:W-:Y:S01]  /*67370*/  MOV R248, R147 ;  /* 0x0000009300f87202 */ /* 0x000fe20000000f00 */
[----:B------:R-:W-:Y:S01]  /*67380*/  IMAD.MOV.U32 R249, RZ, RZ, R146 ;  /* 0x000000fffff97224 */ /* 0x000fe200078e0092 */
[----:B------:R-:W2:Y:S01]  /*67390*/  LDL.LU R147, [R1+0x4464] ;  /* 0x0044640001937983 */ /* 0x000ea20000300800 */
[----:B------:R-:W-:Y:S01]  /*673a0*/  IMAD.MOV.U32 R250, RZ, RZ, R143 ;  /* 0x000000fffffa7224 */ /* 0x000fe200078e008f */
[----:B------:R-:W-:Y:S02]  /*673b0*/  MOV R251, R142 ;  /* 0x0000008e00fb7202 */ /* 0x000fe40000000f00 */
[----:B------:R-:W4:Y:S01]  /*673c0*/  LDL.LU R146, [R1+0x4460] ;  /* 0x0044600001927983 */ /* 0x000f220000300800 */
[----:B------:R-:W-:-:S03]  /*673d0*/  IMAD.MOV.U32 R245, RZ, RZ, R154 ;  /* 0x000000fffff57224 */ /* 0x000fc600078e009a */
[----:B------:R-:W4:Y:S01]  /*673e0*/  LDL.LU R143, [R1+0x445c] ;  /* 0x00445c00018f7983 */ /* 0x000f220000300800 */
[----:B------:R-:W-:-:S03]  /*673f0*/  MOV R246, R151 ;  /* 0x0000009700f67202 */ /* 0x000fc60000000f00 */
[----:B------:R-:W4:Y:S01]  /*67400*/  LDL.LU R142, [R1+0x4458] ;  /* 0x00445800018e7983 */ /* 0x000f220000300800 */
[----:B------:R-:W-:-:S03]  /*67410*/  IMAD.MOV.U32 R247, RZ, RZ, R150 ;  /* 0x000000fffff77224 */ /* 0x000fc600078e0096 */
[----:B------:R-:W4:Y:S01]  /*67420*/  LDL.LU R155, [R1+0x4454] ;  /* 0x00445400019b7983 */ /* 0x000f220000300800 */
[----:B------:R-:W-:Y:S01]  /*67430*/  IMAD.MOV.U32 R161, RZ, RZ, R28 ;  /* 0x000000ffffa17224 */ /* 0x000fe200078e001c */
[----:B------:R-:W-:Y:S02]  /*67440*/  MOV R160, R29 ;  /* 0x0000001d00a07202 */ /* 0x000fe40000000f00 */
[----:B------:R-:W4:Y:S01]  /*67450*/  LDL.LU R154, [R1+0x4450] ;  /* 0x00445000019a7983 */ /* 0x000f220000300800 */
[----:B------:R-:W-:Y:S01]  /*67460*/  IMAD.MOV.U32 R28, RZ, RZ, R195 ;  /* 0x000000ffff1c7224 */ /* 0x000fe200078e00c3 */
[----:B------:R-:W-:Y:S02]  /*67470*/  MOV R29, R194 ;  /* 0x000000c2001d7202 */ /* 0x000fe40000000f00 */
[----:B------:R-:W4:Y:S01]  /*67480*/  LDL.LU R151, [R1+0x444c] ;  /* 0x00444c0001977983 */ /* 0x000f220000300800 */
[----:B------:R-:W-:-:S03]  /*67490*/  IMAD.MOV.U32 R157, RZ, RZ, R30 ;  /* 0x000000ffff9d7224 */ /* 0x000fc600078e001e */
[----:B------:R-:W4:Y:S01]  /*674a0*/  LDL.LU R150, [R1+0x4448] ;  /* 0x0044480001967983 */ /* 0x000f220000300800 */
[----:B------:R-:W-:Y:S02]  /*674b0*/  IMAD.MOV.U32 R156, RZ, RZ, R31 ;  /* 0x000000ffff9c7224 */ /* 0x000fe400078e001f */
[----:B------:R-:W-:Y:S01]  /*674c0*/  IMAD.MOV.U32 R30, RZ, RZ, R191 ;  /* 0x000000ffff1e7224 */ /* 0x000fe200078e00bf */
        /* <DEDUP_REMOVED lines=25> */
[----:B------:R-:W-:Y:S01]  /*67660*/  LDS R236, [R220+0x25000] ;  /* 0x02500000dcec7984 */ /* 0x000fe20000000800 */
[----:B------:R-:W-:-:S03]  /*67670*/  IMAD.MOV.U32 R51, RZ, RZ, R10 ;  /* 0x000000ffff337224 */ /* 0x000fc600078e000a */
[----:B------:R-:W-:Y:S04]  /*67680*/  LDS R238, [R220+0x25800] ;  /* 0x02580000dcee7984 */ /* 0x000fe80000000800 */
[----:B------:R-:W-:Y:S04]  /*67690*/  LDS R237, [R221+0x25000] ;  /* 0x02500000dded7984 */ /* 0x000fe80000000800 */
[----:B------:R-:W2:Y:S08]  /*676a0*/  LDS R239, [R221+0x25800] ;  /* 0x02580000ddef7984 */ /* 0x000eb00000000800 */
[----:B-1----:R-:W-:Y:S01]  /*676b0*/  IMAD.MOV.U32 R180, RZ, RZ, R32 ;  /* 0x000000ffffb47224 */ /* 0x002fe200078e0020 */
[----:B---3--:R-:W-:Y:S01]  /*676c0*/  MOV R192, R33 ;  /* 0x0000002100c07202 */ /* 0x008fe20000000f00 */
[----:B------:R-:W-:Y:S01]  /*676d0*/  IMAD.MOV.U32 R33, RZ, RZ, R199 ;  /* 0x000000ffff217224 */ /* 0x000fe200078e00c7 */
[----:B------:R-:W-:Y:S01]  /*676e0*/  MOV R32, R11 ;  /* 0x0000000b00207202 */ /* 0x000fe20000000f00 */
[----:B--2---:R-:W-:Y:S01]  /*676f0*/  IMAD.MOV.U32 R59, RZ, RZ, R147 ;  /* 0x000000ffff3b7224 */ /* 0x004fe200078e0093 */
[----:B----4-:R-:W-:Y:S01]  /*67700*/  MOV R58, R146 ;  /* 0x00000092003a7202 */ /* 0x010fe20000000f00 */
[----:B------:R-:W-:-:S02]  /*67710*/  IMAD.MOV.U32 R57, RZ, RZ, R143 ;  /* 0x000000ffff397224 */ /* 0x000fc400078e008f */
[----:B------:R-:W-:Y:S02]  /*67720*/  IMAD.MOV.U32 R56, RZ, RZ, R142 ;  /* 0x000000ffff387224 */ /* 0x000fe400078e008e */
[----:B------:R-:W2:Y:S04]  /*67730*/  LDL.LU R142, [R1+0x43f4] ;  /* 0x0043f400018e7983 */ /* 0x000ea80000300800 */
[----:B------:R-:W2:Y:S04]  /*67740*/  LDL.LU R143, [R1+0x43f0] ;  /* 0x0043f000018f7983 */ /* 0x000ea80000300800 */
[----:B------:R-:W3:Y:S01]  /*67750*/  LDL.LU R146, [R1+0x43ec] ;  /* 0x0043ec0001927983 */ /* 0x000ee20000300800 */
[----:B------:R-:W-:Y:S01]  /*67760*/  IMAD.MOV.U32 R62, RZ, RZ, R154 ;  /* 0x000000ffff3e7224 */ /* 0x000fe200078e009a */
[----:B------:R-:W-:-:S02]  /*67770*/  MOV R61, R151 ;  /* 0x00000097003d7202 */ /* 0x000fc40000000f00 */
[----:B------:R-:W3:Y:S01]  /*67780*/  LDL.LU R147, [R1+0x43e8] ;  /* 0x0043e80001937983 */ /* 0x000ee20000300800 */
[----:B------:R-:W-:-:S03]  /*67790*/  IMAD.MOV.U32 R60, RZ, RZ, R150 ;  /* 0x000000ffff3c7224 */ /* 0x000fc600078e0096 */
[----:B------:R-:W4:Y:S01]  /*677a0*/  LDL.LU R150, [R1+0x43e4] ;  /* 0x0043e40001967983 */ /* 0x000f220000300800 */
[----:B------:R-:W-:-:S03]  /*677b0*/  IMAD.MOV.U32 R63, RZ, RZ, R155 ;  /* 0x000000ffff3f7224 */ /* 0x000fc600078e009b */
        /* <DEDUP_REMOVED lines=8> */
[----:B------:R-:W-:-:S03]  /*67840*/  MOV R68, R158 ;  /* 0x0000009e00447202 */ /* 0x000fc60000000f00 */
[----:B------:R-:W2:Y:S01]  /*67850*/  LDL.LU R85, [R1+0xe84] ;  /* 0x000e840001557983 */ /* 0x000ea20000300800 */
[----:B------:R-:W-:-:S03]  /*67860*/  IMAD.MOV.U32 R69, RZ, RZ, R159 ;  /* 0x000000ffff457224 */ /* 0x000fc600078e009f */
[----:B------:R-:W2:Y:S01]  /*67870*/  LDL.LU R86, [R1+0xe88] ;  /* 0x000e880001567983 */ /* 0x000ea20000300800 */
[----:B------:R-:W-:-:S03]  /*67880*/  IMAD.MOV.U32 R70, RZ, RZ, R162 ;  /* 0x000000ffff467224 */ /* 0x000fc600078e00a2 */
[----:B------:R-:W2:Y:S01]  /*67890*/  LDL.LU R87, [R1+0xe8c] ;  /* 0x000e8c0001577983 */ /* 0x000ea20000300800 */
[----:B------:R-:W-:-:S03]  /*678a0*/  MOV R71, R163 ;  /* 0x000000a300477202 */ /* 0x000fc60000000f00 */
[----:B------:R-:W2:Y:S04]  /*678b0*/  LDL.LU R158, [R1+0x43d4] ;  /* 0x0043d400019e7983 */ /* 0x000ea80000300800 */
[----:B------:R-:W2:Y:S04]  /*678c0*/  LDL.LU R159, [R1+0x43d0] ;  /* 0x0043d000019f7983 */ /* 0x000ea80000300800 */
[----:B------:R-:W3:Y:S04]  /*678d0*/  LDL.LU R162, [R1+0x43cc] ;  /* 0x0043cc0001a27983 */ /* 0x000ee80000300800 */
[----:B------:R-:W3:Y:S01]  /*678e0*/  LDL.LU R163, [R1+0x43c8] ;  /* 0x0043c80001a37983 */ /* 0x000ee20000300800 */
[----:B------:R-:W-:Y:S01]  /*678f0*/  MOV R77, R175 ;  /* 0x000000af004d7202 */ /* 0x000fe20000000f00 */
[----:B------:R-:W-:-:S02]  /*67900*/  IMAD.MOV.U32 R76, RZ, RZ, R174 ;  /* 0x000000ffff4c7224 */ /* 0x000fc400078e00ae */
[----:B------:R-:W-:Y:S01]  /*67910*/  IMAD.MOV.U32 R83, RZ, RZ, R171 ;  /* 0x000000ffff537224 */ /* 0x000fe200078e00ab */
[----:B------:R-:W-:Y:S01]  /*67920*/  MOV R82, R170 ;  /* 0x000000aa00527202 */ /* 0x000fe20000000f00 */
[----:B------:R-:W-:Y:S02]  /*67930*/  IMAD.MOV.U32 R81, RZ, RZ, R167 ;  /* 0x000000ffff517224 */ /* 0x000fe400078e00a7 */
[----:B------:R-:W-:Y:S02]  /*67940*/  IMAD.MOV.U32 R80, RZ, RZ, R166 ;  /* 0x000000ffff507224 */ /* 0x000fe400078e00a6 */
[----:B------:R-:W3:Y:S04]  /*67950*/  LDL.LU R166, [R1+0x43c4] ;  /* 0x0043c40001a67983 */ /* 0x000ee80000300800 */
        /* <DEDUP_REMOVED lines=31> */
[----:B------:R-:W-:-:S02]  /*67b50*/  IMAD.MOV.U32 R188, RZ, RZ, R34 ;  /* 0x000000ffffbc7224 */ /* 0x000fc400078e0022 */
[----:B------:R-:W-:Y:S01]  /*67b60*/  IMAD.MOV.U32 R197, RZ, RZ, R35 ;  /* 0x000000ffffc57224 */ /* 0x000fe200078e0023 */
[----:B------:R-:W-:Y:S01]  /*67b70*/  MOV R35, R7 ;  /* 0x0000000700237202 */ /* 0x000fe20000000f00 */
[----:B------:R-:W-:Y:S02]  /*67b80*/  IMAD.MOV.U32 R34, RZ, RZ, R6 ;  /* 0x000000ffff227224 */ /* 0x000fe400078e0006 */
[----:B------:R-:W4:Y:S04]  /*67b90*/  LDL.LU R6, [R1+0x436c] ;  /* 0x00436c0001067983 */ /* 0x000f280000300800 */
[----:B------:R-:W4:Y:S01]  /*67ba0*/  LDL.LU R7, [R1+0x4368] ;  /* 0x0043680001077983 */ /* 0x000f220000300800 */
[C---:B--2---:R-:W-:Y:S08]  /*67bb0*/  HMMA.1688.F32.TF32 R36, R240.reuse, R158, R36 ;  /* 0x0000009ef024723c */ /* 0x044ff00000081024 */
[C---:B---3--:R-:W-:Y:S11]  /*67bc0*/  HMMA.1688.F32.TF32 R76, R240.reuse, R198, R76 ;  /* 0x000000c6f04c723c */ /* 0x048ff6000008104c */
[----:B------:R-:W-:Y:S11]  /*67bd0*/  @!UPT UIADD3 URZ, URZ, URZ, URZ ;  /* 0x0000003f3f3ff290 */ /* 0x000ff6000fffe03f */
[----:B------:R-:W-:Y:S02]  /*67be0*/  @!UPT UIADD3 URZ, URZ, URZ, URZ ;  /* 0x0000003f3f3ff290 */ /* 0x000fe4000fffe03f */
[----:B------:R-:W-:Y:S01]  /*67bf0*/  IMAD.MOV.U32 R141, RZ, RZ, R76 ;  /* 0x000000ffff8d7224 */ /* 0x000fe200078e004c */
[----:B------:R-:W-:Y:S01]  /*67c00*/  MOV R137, R78 ;  /* 0x0000004e00897202 */ /* 0x000fe20000000f00 */
[----:B------:R-:W-:Y:S02]  /*67c10*/  IMAD.MOV.U32 R140, RZ, RZ, R77 ;  /* 0x000000ffff8c7224 */ /* 0x000fe400078e004d */
[----:B------:R-:W-:Y:S02]  /*67c20*/  IMAD.MOV.U32 R136, RZ, RZ, R79 ;  /* 0x000000ffff887224 */ /* 0x000fe400078e004f */
[C---:B------:R-:W-:Y:S08]  /*67c30*/  HMMA.1688.F32.TF32 R76, R240.reuse, R194, R72 ;  /* 0x000000c2f04c723c */ /* 0x040ff00000081048 */
        /* <DEDUP_REMOVED lines=20> */
[----:B------:R-:W-:Y:S01]  /*67d80*/  STL.64 [R1+0x1560], R52 ;  /* 0x0015603401007387 */ /* 0x000fe20000100a00 */
[C---:B------:R-:W-:Y:S03]  /*67d90*/  HMMA.1688.F32.TF32 R40, R240.reuse, R154, R32 ;  /* 0x0000009af028723c */ /* 0x040fe60000081020 */
[----:B------:R-:W-:Y:S04]  /*67da0*/  STL.64 [R1+0x1568], R54 ;  /* 0x0015683601007387 */ /* 0x000fe80000100a00 */
[----:B------:R-:W-:Y:S01]  /*67db0*/  STL.64 [R1+0x1550], R48 ;  /* 0x0015503001007387 */ /* 0x000fe20000100a00 */
[C---:B----4-:R-:W-:Y:S03]  /*67dc0*/  HMMA.1688.F32.TF32 R32, R240.reuse, R150, R28 ;  /* 0x00000096f020723c */ /* 0x050fe6000008101c */
[----:B------:R-:W-:Y:S04]  /*67dd0*/  STL.64 [R1+0x1558], R50 ;  /* 0x0015583201007387 */ /* 0x000fe80000100a00 */
[----:B------:R-:W-:Y:S04]  /*67de0*/  STL.64 [R1+0x1540], R44 ;  /* 0x0015402c01007387 */ /* 0x000fe80000100a00 */
[----:B------:R-:W-:Y:S04]  /*67df0*/  STL.64 [R1+0x1548], R46 ;  /* 0x0015482e01007387 */ /* 0x000fe80000100a00 */
[----:B------:R-:W-:Y:S04]  /*67e00*/  STL.64 [R1+0x1530], R36 ;  /* 0x0015302401007387 */ /* 0x000fe80000100a00 */
[----:B------:R1:W-:Y:S01]  /*67e10*/  STL.64 [R1+0x1538], R38 ;  /* 0x0015382601007387 */ /* 0x0003e20000100a00 */
[C---:B------:R-:W-:Y:S08]  /*67e20*/  HMMA.1688.F32.TF32 R28, R240.reuse, R142, R248 ;  /* 0x0000008ef01c723c */ /* 0x040ff000000810f8 */
[----:B-1----:R-:W-:Y:S01]  /*67e30*/  HMMA.1688.F32.TF32 R36, R240, R146, R244 ;  /* 0x00000092f024723c */ /* 0x002fe200000810f4 */
[----:B------:R-:W-:Y:S04]  /*67e40*/  STL.64 [R1+0x1520], R40 ;  /* 0x0015202801007387 */ /* 0x000fe80000100a00 */
[----:B------:R-:W-:Y:S04]  /*67e50*/  STL.64 [R1+0x1528], R42 ;  /* 0x0015282a01007387 */ /* 0x000fe80000100a00 */
[----:B------:R1:W-:Y:S04]  /*67e60*/  STL.64 [R1+0x1510], R32 ;  /* 0x0015102001007387 */ /* 0x0003e80000100a00 */
[----:B------:R2:W-:Y:S01]  /*67e70*/  STL.64 [R1+0x1518], R34 ;  /* 0x0015182201007387 */ /* 0x0005e20000100a00 */
[----:B-1----:R-:W-:-:S09]  /*67e80*/  IMAD.MOV.U32 R32, RZ, RZ, R118 ;  /* 0x000000ffff207224 */ /* 0x002fd200078e0076 */
[----:B------:R1:W-:Y:S01]  /*67e90*/  STL.64 [R1+0x1500], R36 ;  /* 0x0015002401007387 */ /* 0x0003e20000100a00 */
[----:B------:R-:W-:-:S03]  /*67ea0*/  MOV R33, R119 ;  /* 0x0000007700217202 */ /* 0x000fc60000000f00 */
[----:B------:R3:W-:Y:S01]  /*67eb0*/  STL.64 [R1+0x1508], R38 ;  /* 0x0015082601007387 */ /* 0x0007e20000100a00 */
[----:B--2---:R-:W-:-:S03]  /*67ec0*/  IMAD.MOV.U32 R34, RZ, RZ, R98 ;  /* 0x000000ffff227224 */ /* 0x004fc600078e0062 */
[----:B------:R-:W2:Y:S01]  /*67ed0*/  LDL.LU R118, [R1+0x4364] ;  /* 0x0043640001767983 */ /* 0x000ea20000300800 */
[----:B------:R-:W-:-:S03]  /*67ee0*/  IMAD.MOV.U32 R35, RZ, RZ, R99 ;  /* 0x000000ffff237224 */ /* 0x000fc600078e0063 */
[----:B------:R4:W-:Y:S01]  /*67ef0*/  STL.64 [R1+0x14f0], R28 ;  /* 0x0014f01c01007387 */ /* 0x0009e20000100a00 */
[----:B-1----:R-:W-:-:S03]  /*67f00*/  MOV R36, R106 ;  /* 0x0000006a00247202 */ /* 0x002fc60000000f00 */
[----:B------:R1:W-:Y:S01]  /*67f10*/  STL.64 [R1+0x14f8], R30 ;  /* 0x0014f81e01007387 */ /* 0x0003e20000100a00 */
[----:B------:R-:W-:-:S03]  /*67f20*/  IMAD.MOV.U32 R37, RZ, RZ, R107 ;  /* 0x000000ffff257224 */ /* 0x000fc600078e006b */
[----:B------:R-:W4:Y:S01]  /*67f30*/  LDL.LU R119, [R1+0x4360] ;  /* 0x0043600001777983 */ /* 0x000f220000300800 */
[----:B---3--:R-:W-:-:S03]  /*67f40*/  IMAD.MOV.U32 R38, RZ, RZ, R103 ;  /* 0x000000ffff267224 */ /* 0x008fc600078e0067 */
        /* <DEDUP_REMOVED lines=10> */
[----:B------:R-:W3:Y:S01]  /*67ff0*/  LDL.LU R110, [R1+0x4340] ;  /* 0x00434000016e7983 */ /* 0x000ee20000300800 */
[----:B------:R-:W-:Y:S01]  /*68000*/  MOV R42, R123 ;  /* 0x0000007b002a7202 */ /* 0x000fe20000000f00 */
[----:B------:R-:W-:-:S02]  /*68010*/  IMAD.MOV.U32 R43, RZ, RZ, R122 ;  /* 0x000000ffff2b7224 */ /* 0x000fc400078e007a */
[----:B------:R-:W3:Y:S01]  /*68020*/  LDL.LU R123, [R1+0x433c] ;  /* 0x00433c00017b7983 */ /* 0x000ee20000300800 */
[----:B------:R-:W-:-:S03]  /*68030*/  IMAD.MOV.U32 R50, RZ, RZ, R114 ;  /* 0x000000ffff327224 */ /* 0x000fc600078e0072 */
[----:B------:R-:W3:Y:S01]  /*68040*/  LDL.LU R122, [R1+0x4338] ;  /* 0x00433800017a7983 */ /* 0x000ee20000300800 */
[----:B------:R-:W-:Y:S01]  /*68050*/  IMAD.MOV.U32 R51, RZ, RZ, R115 ;  /* 0x000000ffff337224 */ /* 0x000fe200078e0073 */
[----:B--2---:R-:W-:Y:S01]  /*68060*/  MOV R49, R118 ;  /* 0x0000007600317202 */ /* 0x004fe20000000f00 */
[----:B----4-:R-:W-:Y:S02]  /*68070*/  IMAD.MOV.U32 R48, RZ, RZ, R119 ;  /* 0x000000ffff307224 */ /* 0x010fe400078e0077 */
[----:B------:R-:W2:Y:S04]  /*68080*/  LDL.LU R119, [R1+0x4334] ;  /* 0x0043340001777983 */ /* 0x000ea80000300800 */
[----:B------:R-:W4:Y:S04]  /*68090*/  LDL.LU R118, [R1+0x4330] ;  /* 0x0043300001767983 */ /* 0x000f280000300800 */
[----:B------:R-:W2:Y:S01]  /*680a0*/  LDL.LU R114, [R1+0x432c] ;  /* 0x00432c0001727983 */ /* 0x000ea20000300800 */
[----:B---3--:R-:W-:-:S02]  /*680b0*/  IMAD.MOV.U32 R54, RZ, RZ, R99 ;  /* 0x000000ffff367224 */ /* 0x008fc400078e0063 */
[----:B------:R-:W-:Y:S01]  /*680c0*/  IMAD.MOV.U32 R53, RZ, RZ, R106 ;  /* 0x000000ffff357224 */ /* 0x000fe200078e006a */
[----:B------:R-:W3:Y:S01]  /*680d0*/  LDL.LU R115, [R1+0x4328] ;  /* 0x0043280001737983 */ /* 0x000ee20000300800 */
[----:B------:R-:W-:-:S03]  /*680e0*/  MOV R52, R107 ;  /* 0x0000006b00347202 */ /* 0x000fc60000000f00 */
[----:B------:R-:W4:Y:S01]  /*680f0*/  LDL.LU R107, [R1+0x4324] ;  /* 0x00432400016b7983 */ /* 0x000f220000300800 */
[----:B------:R-:W-:-:S03]  /*68100*/  MOV R55, R98 ;  /* 0x0000006200377202 */ /* 0x000fc60000000f00 */
[----:B------:R-:W4:Y:S04]  /*68110*/  LDL.LU R106, [R1+0x4320] ;  /* 0x00432000016a7983 */ /* 0x000f280000300800 */
[----:B------:R-:W4:Y:S01]  /*68120*/  LDL.LU R99, [R1+0x431c] ;  /* 0x00431c0001637983 */ /* 0x000f220000300800 */
[----:B------:R-:W-:-:S03]  /*68130*/  IMAD.MOV.U32 R57, RZ, RZ, R111 ;  /* 0x000000ffff397224 */ /* 0x000fc600078e006f */
[----:B------:R-:W4:Y:S01]  /*68140*/  LDL.LU R98, [R1+0x4318] ;  /* 0x0043180001627983 */ /* 0x000f220000300800 */
[----:B------:R-:W-:-:S03]  /*68150*/  IMAD.MOV.U32 R56, RZ, RZ, R110 ;  /* 0x000000ffff387224 */ /* 0x000fc600078e006e */
[----:B------:R-:W4:Y:S04]  /*68160*/  LDL.LU R110, [R1+0x4314] ;  /* 0x00431400016e7983 */ /* 0x000f280000300800 */
[----:B------:R-:W4:Y:S01]  /*68170*/  LDL.LU R111, [R1+0x4310] ;  /* 0x00431000016f7983 */ /* 0x000f220000300800 */
[----:B------:R-:W-:Y:S01]  /*68180*/  MOV R58, R102 ;  /* 0x00000066003a7202 */ /* 0x000fe20000000f00 */
[----:B------:R-:W-:Y:S02]  /*68190*/  IMAD.MOV.U32 R59, RZ, RZ, R103 ;  /* 0x000000ffff3b7224 */ /* 0x000fe400078e0067 */
        /* <DEDUP_REMOVED lines=9> */
[----:B------:R-:W-:-:S02]  /*68230*/  IMAD.MOV.U32 R70, RZ, RZ, R98 ;  /* 0x000000ffff467224 */ /* 0x000fc400078e0062 */
[----:B------:R-:W-:Y:S01]  /*68240*/  IMAD.MOV.U32 R69, RZ, RZ, R110 ;  /* 0x000000ffff457224 */ /* 0x000fe200078e006e */
[----:B------:R-:W4:Y:S01]  /*68250*/  LDL.LU R114, [R1+0x42f8] ;  /* 0x0042f80001727983 */ /* 0x000f220000300800 */
[----:B------:R-:W-:-:S03]  /*68260*/  MOV R68, R111 ;  /* 0x0000006f00447202 */ /* 0x000fc60000000f00 */
[----:B------:R-:W4:Y:S01]  /*68270*/  LDL.LU R111, [R1+0x42f4] ;  /* 0x0042f400016f7983 */ /* 0x000f220000300800 */
[----:B------:R-:W-:-:S03]  /*68280*/  MOV R71, R99 ;  /* 0x0000006300477202 */ /* 0x000fc60000000f00 */
[----:B------:R-:W4:Y:S04]  /*68290*/  LDL.LU R110, [R1+0x42f0] ;  /* 0x0042f000016e7983 */ /* 0x000f280000300800 */
[----:B------:R-:W4:Y:S04]  /*682a0*/  LDL.LU R98, [R1+0x42ec] ;  /* 0x0042ec0001627983 */ /* 0x000f280000300800 */
[----:B------:R-:W4:Y:S01]  /*682b0*/  LDL.LU R99, [R1+0x42e8] ;  /* 0x0042e80001637983 */ /* 0x000f220000300800 */
[C---:B------:R-:W-:Y:S01]  /*682c0*/  HMMA.1688.F32.TF32 R80, R240.reuse, R6, R80 ;  /* 0x00000006f050723c */ /* 0x040fe20000081050 */
[----:B------:R-:W-:Y:S01]  /*682d0*/  MOV R74, R103 ;  /* 0x00000067004a7202 */ /* 0x000fe20000000f00 */
[----:B------:R-:W-:Y:S11]  /*682e0*/  IMAD.MOV.U32 R75, RZ, RZ, R102 ;  /* 0x000000ffff4b7224 */ /* 0x000ff600078e0066 */
[----:B------:R-:W-:Y:S11]  /*682f0*/  @!UPT UIADD3 URZ, URZ, URZ, URZ ;  /* 0x0000003f3f3ff290 */ /* 0x000ff6000fffe03f */
[----:B------:R-:W-:Y:S01]  /*68300*/  MOV R133, R80 ;  /* 0x0000005000857202 */ /* 0x000fe20000000f00 */
[----:B------:R-:W-:Y:S01]  /*68310*/  IMAD.MOV.U32 R132, RZ, RZ, R81 ;  /* 0x000000ffff847224 */ /* 0x000fe200078e0051 */
[----:B------:R-:W-:Y:S01]  /*68320*/  MOV R24, R83 ;  /* 0x0000005300187202 */ /* 0x000fe20000000f00 */
[----:B------:R-:W-:Y:S01]  /*68330*/  IMAD.MOV.U32 R25, RZ, RZ, R82 ;  /* 0x000000ffff197224 */ /* 0x000fe200078e0052 */
[----:B------:R-:W-:Y:S01]  /*68340*/  HMMA.1688.F32.TF32 R88, R240, R14, R88 ;  /* 0x0000000ef058723c */ /* 0x000fe20000081058 */
[----:B--2---:R-:W-:Y:S02]  /*68350*/  IMAD.MOV.U32 R73, RZ, RZ, R106 ;  /* 0x000000ffff497224 */ /* 0x004fe400078e006a */
[----:B---3--:R-:W-:Y:S02]  /*68360*/  IMAD.MOV.U32 R72, RZ, RZ, R107 ;  /* 0x000000ffff487224 */ /* 0x008fe400078e006b */
[----:B------:R-:W2:Y:S04]  /*68370*/  LDL.LU R107, [R1+0x42e4] ;  /* 0x0042e400016b7983 */ /* 0x000ea80000300800 */
[----:B------:R-:W3:Y:S04]  /*68380*/  LDL.LU R106, [R1+0x42e0] ;  /* 0x0042e000016a7983 */ /* 0x000ee80000300800 */
[----:B------:R-:W3:Y:S04]  /*68390*/  LDL.LU R103, [R1+0x42dc] ;  /* 0x0042dc0001677983 */ /* 0x000ee80000300800 */
[----:B------:R-:W3:Y:S04]  /*683a0*/  LDL.LU R102, [R1+0x42d8] ;  /* 0x0042d80001667983 */ /* 0x000ee80000300800 */
[----:B------:R-:W3:Y:S01]  /*683b0*/  LDL.LU R80, [R1+0xca0] ;  /* 0x000ca00001507983 */ /* 0x000ee20000300800 */
[----:B----4-:R-:W-:-:S03]  /*683c0*/  MOV R83, R98 ;  /* 0x0000006200537202 */ /* 0x010fc60000000f00 */
[----:B------:R-:W4:Y:S01]  /*683d0*/  LDL.LU R81, [R1+0xca4] ;  /* 0x000ca40001517983 */ /* 0x000f220000300800 */
[----:B------:R-:W-:-:S03]  /*683e0*/  IMAD.MOV.U32 R82, RZ, RZ, R99 ;  /* 0x000000ffff527224 */ /* 0x000fc600078e0063 */
[----:B------:R-:W4:Y:S04]  /*683f0*/  LDL.LU R99, [R1+0x42d4] ;  /* 0x0042d40001637983 */ /* 0x000f280000300800 */
[----:B------:R-:W4:Y:S01]  /*68400*/  LDL.LU R98, [R1+0x42d0] ;  /* 0x0042d00001627983 */ /* 0x000f220000300800 */
[----:B------:R-:W-:Y:S01]  /*68410*/  IMAD.MOV.U32 R149, RZ, RZ, R88 ;  /* 0x000000ffff957224 */ /* 0x000fe200078e0058 */
[----:B------:R-:W-:Y:S01]  /*68420*/  MOV R145, R90 ;  /* 0x0000005a00917202 */ /* 0x000fe20000000f00 */
        /* <DEDUP_REMOVED lines=52> */
[----:B------:R-:W-:Y:S02]  /*68770*/  IMAD.MOV.U32 R16, RZ, RZ, R87 ;  /* 0x000000ffff107224 */ /* 0x000fe400078e0057 */
        /* <DEDUP_REMOVED lines=9> */
[----:B------:R-:W-:Y:S02]  /*68810*/  IMAD.MOV.U32 R45, RZ, RZ, R138 ;  /* 0x000000ffff2d7224 */ /* 0x000fe400078e008a */
[----:B------:R-:W-:Y:S01]  /*68820*/  IMAD.MOV.U32 R46, RZ, RZ, R139 ;  /* 0x000000ffff2e7224 */ /* 0x000fe200078e008b */
[----:B------:R-:W-:Y:S01]  /*68830*/  MOV R47, R134 ;  /* 0x00000086002f7202 */ /* 0x000fe20000000f00 */
[----:B------:R-:W-:Y:S01]  /*68840*/  IMAD.MOV.U32 R28, RZ, RZ, R135 ;  /* 0x000000ffff1c7224 */ /* 0x000fe200078e0087 */
[----:B-1----:R-:W-:Y:S01]  /*68850*/  MOV R30, R130 ;  /* 0x00000082001e7202 */ /* 0x002fe20000000f00 */
[----:B------:R-:W-:Y:S02]  /*68860*/  IMAD.MOV.U32 R29, RZ, RZ, R127 ;  /* 0x000000ffff1d7224 */ /* 0x000fe400078e007f */
[----:B------:R-:W-:Y:S01]  /*68870*/  IMAD.MOV.U32 R31, RZ, RZ, R131 ;  /* 0x000000ffff1f7224 */ /* 0x000fe200078e0083 */
[----:B--2---:R-:W-:Y:S01]  /*68880*/  MOV R87, R107 ;  /* 0x0000006b00577202 */ /* 0x004fe20000000f00 */
[----:B---3--:R-:W-:-:S02]  /*68890*/  IMAD.MOV.U32 R86, RZ, RZ, R106 ;  /* 0x000000ffff567224 */ /* 0x008fc400078e006a */
[----:B------:R-:W-:Y:S01]  /*688a0*/  IMAD.MOV.U32 R85, RZ, RZ, R103 ;  /* 0x000000ffff557224 */ /* 0x000fe200078e0067 */
[----:B------:R-:W-:Y:S01]  /*688b0*/  MOV R84, R102 ;  /* 0x0000006600547202 */ /* 0x000fe20000000f00 */
[----:B----4-:R-:W-:Y:S02]  /*688c0*/  IMAD.MOV.U32 R95, RZ, RZ, R99 ;  /* 0x000000ffff5f7224 */ /* 0x010fe400078e0063 */
[----:B------:R-:W-:Y:S02]  /*688d0*/  IMAD.MOV.U32 R94, RZ, RZ, R98 ;  /* 0x000000ffff5e7224 */ /* 0x000fe400078e0062 */
        /* <DEDUP_REMOVED lines=22> */
[----:B------:R-:W-:Y:S08]  /*68a40*/  HMMA.1688.F32.TF32 R88, R236, R26, R88 ;  /* 0x0000001aec58723c */ /* 0x000ff00000081058 */
[C---:B--2---:R-:W-:Y:S08]  /*68a50*/  HMMA.1688.F32.TF32 R92, R240.reuse, R98, R92 ;  /* 0x00000062f05c723c */ /* 0x044ff0000008105c */
[C---:B---3--:R-:W-:Y:S08]  /*68a60*/  HMMA.1688.F32.TF32 R200, R240.reuse, R102, R200 ;  /* 0x00000066f0c8723c */ /* 0x048ff000000810c8 */
[C---:B----4-:R-:W-:Y:S08]  /*68a70*/  HMMA.1688.F32.TF32 R204, R240.reuse, R118, R204 ;  /* 0x00000076f0cc723c */ /* 0x050ff000000810cc */
[C---:B------:R-:W-:Y:S08]  /*68a80*/  HMMA.1688.F32.TF32 R208, R240.reuse, R122, R208 ;  /* 0x0000007af0d0723c */ /* 0x040ff000000810d0 */
[C---:B------:R-:W-:Y:S08]  /*68a90*/  HMMA.1688.F32.TF32 R244, R240.reuse, R138, R244 ;  /* 0x0000008af0f4723c */ /* 0x040ff000000810f4 */
        /* <DEDUP_REMOVED lines=21> */
[----:B-1----:R-:W-:Y:S01]  /*68bf0*/  HMMA.1688.F32.TF32 R204, R240, R106, R224 ;  /* 0x0000006af0cc723c */ /* 0x002fe200000810e0 */
[----:B------:R-:W-:Y:S04]  /*68c00*/  LDS R240, [R13+0x25080] ;  /* 0x025080000df07984 */ /* 0x000fe80000000800 */
[----:B------:R-:W-:Y:S04]  /*68c10*/  LDS R242, [R13+0x25880] ;  /* 0x025880000df27984 */ /* 0x000fe80000000800 */
        /* <DEDUP_REMOVED lines=12> */
[----:B------:R-:W-:Y:S04]  /*68ce0*/  LDS R241, [R252+0x25080] ;  /* 0x02508000fcf17984 */ /* 0x000fe80000000800 */
[----:B------:R-:W4:Y:S01]  /*68cf0*/  LDS R243, [R252+0x25880] ;  /* 0x02588000fcf37984 */ /* 0x000f220000000800 */
[C---:B-1----:R-:W-:Y:S08]  /*68d00*/  HMMA.1688.F32.TF32 R88, R236.reuse, R22, R84 ;  /* 0x00000016ec58723c */ /* 0x042ff00000081054 */
        /* <DEDUP_REMOVED lines=39> */
[----:B------:R1:W-:Y:S04]  /*68f80*/  STL.64 [R1+0x1388], R42 ;  /* 0x0013882a01007387 */ /* 0x0003e80000100a00 */
[----:B------:R-:W2:Y:S04]  /*68f90*/  LDL.LU R28, [R1+0xb20] ;  /* 0x000b2000011c7983 */ /* 0x000ea80000300800 */
[----:B------:R1:W-:Y:S04]  /*68fa0*/  STL.64 [R1+0x1370], R36 ;  /* 0x0013702401007387 */ /* 0x0003e80000100a00 */
[----:B------:R1:W-:Y:S04]  /*68fb0*/  STL.64 [R1+0x1378], R38 ;  /* 0x0013782601007387 */ /* 0x0003e80000100a00 */
        /* <DEDUP_REMOVED lines=50> */
[----:B------:R-:W-:Y:S01]  /*692e0*/  IMAD.MOV.U32 R121, RZ, RZ, R61 ;  /* 0x000000ffff797224 */ /* 0x000fe200078e003d */
[----:B------:R-:W-:Y:S01]  /*692f0*/  MOV R120, R60 ;  /* 0x0000003c00787202 */ /* 0x000fe20000000f00 */
[----:B------:R-:W-:Y:S01]  /*69300*/  STL.64 [R1+0x1340], R64 ;  /* 0x0013404001007387 */ /* 0x000fe20000100a00 */
[----:B------:R-:W-:Y:S03]  /*69310*/  HMMA.1688.F32.TF32 R48, R236, R138, R48 ;  /* 0x0000008aec30723c */ /* 0x000fe60000081030 */
[----:B------:R-:W-:Y:S02]  /*69320*/  STL.64 [R1+0x1348], R66 ;  /* 0x0013484201007387 */ /* 0x000fe40000100a00 */
[----:B------:R-:W-:Y:S01]  /*69330*/  MOV R125, R57 ;  /* 0x00000039007d7202 */ /* 0x000fe20000000f00 */
[----:B------:R-:W-:-:S02]  /*69340*/  IMAD.MOV.U32 R124, RZ, RZ, R56 ;  /* 0x000000ffff7c7224 */ /* 0x000fc400078e0038 */
[C---:B------:R-:W-:Y:S01]  /*69350*/  HMMA.1688.F32.TF32 R44, R236.reuse, R134, R44 ;  /* 0x00000086ec2c723c */ /* 0x040fe2000008102c */
[----:B------:R-:W-:Y:S04]  /*69360*/  STL.64 [R1+0x1338], R62 ;  /* 0x0013383e01007387 */ /* 0x000fe80000100a00 */
[----:B------:R-:W-:Y:S01]  /*69370*/  IMAD.MOV.U32 R129, RZ, RZ, R53 ;  /* 0x000000ffff817224 */ /* 0x000fe200078e0035 */
[----:B------:R-:W-:Y:S02]  /*69380*/  STL [R1+0x3f84], R121 ;  /* 0x003f847901007387 */ /* 0x000fe40000100800 */
[----:B------:R-:W-:Y:S02]  /*69390*/  HMMA.1688.F32.TF32 R36, R236, R126, R36 ;  /* 0x0000007eec24723c */ /* 0x000fe40000081024 */
[----:B------:R-:W-:Y:S01]  /*693a0*/  STL [R1+0x3f80], R120 ;  /* 0x003f807801007387 */ /* 0x000fe20000100800 */
[----:B------:R-:W-:-:S03]  /*693b0*/  IMAD.MOV.U32 R128, RZ, RZ, R52 ;  /* 0x000000ffff807224 */ /* 0x000fc600078e0034 */
[----:B------:R-:W-:Y:S02]  /*693c0*/  STL.64 [R1+0x1328], R58 ;  /* 0x0013283a01007387 */ /* 0x000fe40000100a00 */
[----:B------:R-:W-:Y:S02]  /*693d0*/  HMMA.1688.F32.TF32 R32, R236, R122, R32 ;  /* 0x0000007aec20723c */ /* 0x000fe40000081020 */
[----:B------:R-:W-:Y:S04]  /*693e0*/  STL [R1+0x3f8c], R125 ;  /* 0x003f8c7d01007387 */ /* 0x000fe80000100800 */
[----:B------:R-:W-:Y:S04]  /*693f0*/  STL [R1+0x3f88], R124 ;  /* 0x003f887c01007387 */ /* 0x000fe80000100800 */
[----:B------:R-:W-:Y:S04]  /*69400*/  STL.64 [R1+0x1318], R54 ;  /* 0x0013183601007387 */ /* 0x000fe80000100a00 */
[----:B------:R1:W-:Y:S04]  /*69410*/  STL [R1+0x3f7c], R129 ;  /* 0x003f7c8101007387 */ /* 0x0003e80000100800 */
[----:B------:R-:W-:Y:S04]  /*69420*/  STL [R1+0x3f78], R128 ;  /* 0x003f788001007387 */ /* 0x000fe80000100800 */
[----:B------:R-:W-:Y:S01]  /*69430*/  STL.64 [R1+0x1300], R48 ;  /* 0x0013003001007387 */ /* 0x000fe20000100a00 */
[----:B-1----:R-:W-:-:S03]  /*69440*/  IMAD.MOV.U32 R129, RZ, RZ, R42 ;  /* 0x000000ffff817224 */ /* 0x002fc600078e002a */
[----:B------:R-:W-:Y:S04]  /*69450*/  STL.64 [R1+0x1308], R50 ;  /* 0x0013083201007387 */ /* 0x000fe80000100a00 */
[----:B------:R-:W-:Y:S04]  /*69460*/  STL.64 [R1+0x12f0], R44 ;  /* 0x0012f02c01007387 */ /* 0x000fe80000100a00 */
[----:B------:R-:W-:Y:S04]  /*69470*/  STL.64 [R1+0x12f8], R46 ;  /* 0x0012f82e01007387 */ /* 0x000fe80000100a00 */
[----:B------:R-:W-:Y:S04]  /*69480*/  STL [R1+0x3f90], R129 ;  /* 0x003f908101007387 */ /* 0x000fe80000100800 */
[----:B------:R-:W-:Y:S04]  /*69490*/  STL.64 [R1+0x12d0], R36 ;  /* 0x0012d02401007387 */ /* 0x000fe80000100a00 */
[----:B------:R-:W-:Y:S04]  /*694a0*/  STL.64 [R1+0x12d8], R38 ;  /* 0x0012d82601007387 */ /* 0x000fe80000100a00 */
[----:B------:R1:W-:Y:S04]  /*694b0*/  STL.64 [R1+0x12c0], R32 ;  /* 0x0012c02001007387 */ /* 0x0003e80000100a00 */
[----:B------:R2:W-:Y:S01]  /*694c0*/  STL.64 [R1+0x12c8], R34 ;  /* 0x0012c82201007387 */ /* 0x0005e20000100a00 */
[----:B------:R-:W-:Y:S03]  /*694d0*/  HMMA.1688.F32.TF32 R68, R236, R158, R68 ;  /* 0x0000009eec44723c */ /* 0x000fe60000081044 */
[----:B-1----:R-:W3:Y:S04]  /*694e0*/  LDL.LU R32, [R1+0xa10] ;  /* 0x000a100001207983 */ /* 0x002ee80000300800 */
[----:B------:R-:W3:Y:S04]  /*694f0*/  LDL.LU R33, [R1+0xa14] ;  /* 0x000a140001217983 */ /* 0x000ee80000300800 */
[----:B--2---:R-:W3:Y:S04]  /*69500*/  LDL.LU R34, [R1+0xa18] ;  /* 0x000a180001227983 */ /* 0x004ee80000300800 */
[----:B------:R-:W3:Y:S01]  /*69510*/  LDL.LU R35, [R1+0xa1c] ;  /* 0x000a1c0001237983 */ /* 0x000ee20000300800 */
[----:B------:R-:W-:-:S03]  /*69520*/  MOV R121, R40 ;  /* 0x0000002800797202 */ /* 0x000fc60000000f00 */
[----:B------:R-:W2:Y:S01]  /*69530*/  LDL.LU R36, [R1+0xa20] ;  /* 0x000a200001247983 */ /* 0x000ea20000300800 */
[----:B------:R-:W-:-:S03]  /*69540*/  IMAD.MOV.U32 R120, RZ, RZ, R41 ;  /* 0x000000ffff787224 */ /* 0x000fc600078e0029 */
[----:B------:R-:W2:Y:S04]  /*69550*/  LDL.LU R37, [R1+0xa24] ;  /* 0x000a240001257983 */ /* 0x000ea80000300800 */
[----:B------:R-:W2:Y:S01]  /*69560*/  LDL.LU R38, [R1+0xa28] ;  /* 0x000a280001267983 */ /* 0x000ea20000300800 */
[----:B------:R-:W-:-:S03]  /*69570*/  MOV R128, R43 ;  /* 0x0000002b00807202 */ /* 0x000fc60000000f00 */
        /* <DEDUP_REMOVED lines=81> */
[----:B------:R-:W4:Y:S01]  /*69a90*/  LDL.LU R31, [R1+0xa0c] ;  /* 0x000a0c00011f7983 */ /* 0x000f220000300800 */
[C---:B---3--:R-:W-:Y:S08]  /*69aa0*/  HMMA.1688.F32.TF32 R32, R240.reuse, R170, R32 ;  /* 0x000000aaf020723c */ /* 0x048ff00000081020 */
[C---:B--2---:R-:W-:Y:S08]  /*69ab0*/  HMMA.1688.F32.TF32 R36, R240.reuse, R174, R36 ;  /* 0x000000aef024723c */ /* 0x044ff00000081024 */
[C---:B----4-:R-:W-:Y:S08]  /*69ac0*/  HMMA.1688.F32.TF32 R40, R240.reuse, R178, R40 ;  /* 0x000000b2f028723c */ /* 0x050ff00000081028 */
[C---:B------:R-:W-:Y:S08]  /*69ad0*/  HMMA.1688.F32.TF32 R48, R240.reuse, R186, R48 ;  /* 0x000000baf030723c */ /* 0x040ff00000081030 */
[C---:B------:R-:W-:Y:S08]  /*69ae0*/  HMMA.1688.F32.TF32 R52, R240.reuse, R190, R52 ;  /* 0x000000bef034723c */ /* 0x040ff00000081034 */
[C---:B------:R-:W-:Y:S08]  /*69af0*/  HMMA.1688.F32.TF32 R56, R240.reuse, R194, R56 ;  /* 0x000000c2f038723c */ /* 0x040ff00000081038 */
[C---:B------:R-:W-:Y:S08]  /*69b00*/  HMMA.1688.F32.TF32 R64, R240.reuse, R6, R64 ;  /* 0x00000006f040723c */ /* 0x040ff00000081040 */
[C---:B------:R-:W-:Y:S08]  /*69b10*/  HMMA.1688.F32.TF32 R68, R240.reuse, R10, R68 ;  /* 0x0000000af044723c */ /* 0x040ff00000081044 */
[C---:B------:R-:W-:Y:S08]  /*69b20*/  HMMA.1688.F32.TF32 R72, R240.reuse, R14, R72 ;  /* 0x0000000ef048723c */ /* 0x040ff00000081048 */
[----:B------:R-:W-:Y:S08]  /*69b30*/  HMMA.1688.F32.TF32 R84, R240, R26, R84 ;  /* 0x0000001af054723c */ /* 0x000ff00000081054 */
[C---:B------:R-:W-:Y:S08]  /*69b40*/  HMMA.1688.F32.TF32 R88, R236.reuse, R98, R88 ;  /* 0x00000062ec58723c */ /* 0x040ff00000081058 */
[C---:B------:R-:W-:Y:S08]  /*69b50*/  HMMA.1688.F32.TF32 R204, R236.reuse, R114, R228 ;  /* 0x00000072eccc723c */ /* 0x040ff000000810e4 */
[C---:B------:R-:W-:Y:S08]  /*69b60*/  HMMA.1688.F32.TF32 R200, R236.reuse, R106, R200 ;  /* 0x0000006aecc8723c */ /* 0x040ff000000810c8 */
[----:B------:R-:W-:Y:S07]  /*69b70*/  HMMA.1688.F32.TF32 R92, R236, R102, R92 ;  /* 0x00000066ec5c723c */ /* 0x000fee000008105c */
[----:B------:R-:W-:Y:S01]  /*69b80*/  STL [R1+0x12ac], R207 ;  /* 0x0012accf01007387 */ /* 0x000fe20000100800 */
[C---:B------:R-:W-:Y:S07]  /*69b90*/  HMMA.1688.F32.TF32 R80, R240.reuse, R22, R80 ;  /* 0x00000016f050723c */ /* 0x040fee0000081050 */
[----:B------:R-:W-:Y:S01]  /*69ba0*/  STL.64 [R1+0x1280], R200 ;  /* 0x001280c801007387 */ /* 0x000fe20000100a00 */
[C---:B------:R-:W-:Y:S03]  /*69bb0*/  HMMA.1688.F32.TF32 R76, R240.reuse, R18, R76 ;  /* 0x00000012f04c723c */ /* 0x040fe6000008104c */
[----:B------:R-:W-:Y:S04]  /*69bc0*/  STL.64 [R1+0x1288], R202 ;  /* 0x001288ca01007387 */ /* 0x000fe80000100a00 */
[----:B------:R-:W-:Y:S01]  /*69bd0*/  STL.64 [R1+0x1270], R92 ;  /* 0x0012705c01007387 */ /* 0x000fe20000100a00 */
[C---:B------:R-:W-:Y:S03]  /*69be0*/  HMMA.1688.F32.TF32 R60, R240.reuse, R198, R60 ;  /* 0x000000c6f03c723c */ /* 0x040fe6000008103c */
        /* <DEDUP_REMOVED lines=8> */
[----:B------:R-:W-:Y:S01]  /*69c70*/  STL.64 [R1+0x1250], R76 ;  /* 0x0012504c01007387 */ /* 0x000fe20000100a00 */
[----:B------:R-:W-:Y:S03]  /*69c80*/  HMMA.1688.F32.TF32 R28, R240, R166, R28 ;  /* 0x000000a6f01c723c */ /* 0x000fe6000008101c */
        /* <DEDUP_REMOVED lines=21> */
[----:B-1----:R-:W3:Y:S04]  /*69de0*/  LDL.LU R36, [R1+0x890] ;  /* 0x0008900001247983 */ /* 0x002ee80000300800 */
[----:B------:R1:W-:Y:S04]  /*69df0*/  STL.64 [R1+0x11a0], R32 ;  /* 0x0011a02001007387 */ /* 0x0003e80000100a00 */
        /* <DEDUP_REMOVED lines=24> */
[----:B------:R-:W3:Y:S01]  /*69f80*/  LDL.LU R70, [R1+0x938] ;  /* 0x0009380001467983 */ /* 0x000ee20000300800 */
[----:B------:R-:W-:-:S03]  /*69f90*/  IMAD.MOV.U32 R129, RZ, RZ, R204 ;  /* 0x000000ffff817224 */ /* 0x000fc600078e00cc */
[----:B------:R-:W3:Y:S01]  /*69fa0*/  LDL.LU R71, [R1+0x93c] ;  /* 0x00093c0001477983 */ /* 0x000ee20000300800 */
[----:B------:R-:W-:Y:S01]  /*69fb0*/  MOV R125, R205 ;  /* 0x000000cd007d7202 */ /* 0x000fe20000000f00 */
[----:B------:R-:W-:Y:S02]  /*69fc0*/  IMAD.MOV.U32 R124, RZ, RZ, R206 ;  /* 0x000000ffff7c7224 */ /* 0x000fe400078e00ce */
[----:B------:R-:W3:Y:S01]  /*69fd0*/  LDL.LU R72, [R1+0x940] ;  /* 0x0009400001487983 */ /* 0x000ee20000300800 */
[----:B------:R-:W-:Y:S03]  /*69fe0*/  HMMA.1688.F32.TF32 R204, R236, R110, R224 ;  /* 0x0000006eeccc723c */ /* 0x000fe600000810e0 */
        /* <DEDUP_REMOVED lines=65> */
[----:B----4-:R-:W4:Y:S04]  /*6a400*/  LDL.LU R34, [R1+0x888] ;  /* 0x0008880001227983 */ /* 0x010f280000300800 */
[----:B------:R-:W4:Y:S04]  /*6a410*/  LDL.LU R35, [R1+0x88c] ;  /* 0x00088c0001237983 */ /* 0x000f280000300800 */
[----:B------:R-:W4:Y:S04]  /*6a420*/  LDL.LU R28, [R1+0x870] ;  /* 0x00087000011c7983 */ /* 0x000f280000300800 */
[----:B------:R-:W4:Y:S04]  /*6a430*/  LDL.LU R29, [R1+0x874] ;  /* 0x00087400011d7983 */ /* 0x000f280000300800 */
[----:B------:R-:W4:Y:S04]  /*6a440*/  LDL.LU R30, [R1+0x878] ;  /* 0x00087800011e7983 */ /* 0x000f280000300800 */
[----:B------:R-:W4:Y:S04]  /*6a450*/  LDL.LU R31, [R1+0x87c] ;  /* 0x00087c00011f7983 */ /* 0x000f280000300800 */
[----:B------:R-:W-:Y:S04]  /*6a460*/  LDS R236, [R220+0x25080] ;  /* 0x02508000dcec7984 */ /* 0x000fe80000000800 */
[----:B------:R-:W-:Y:S04]  /*6a470*/  LDS R238, [R220+0x25880] ;  /* 0x02588000dcee7984 */ /* 0x000fe80000000800 */
[----:B------:R-:W-:Y:S04]  /*6a480*/  LDS R237, [R221+0x25080] ;  /* 0x02508000dded7984 */ /* 0x000fe80000000800 */
[----:B------:R-:W1:Y:S01]  /*6a490*/  LDS R239, [R221+0x25880] ;  /* 0x02588000ddef7984 */ /* 0x000e620000000800 */
[C---:B--2---:R-:W-:Y:S08]  /*6a4a0*/  HMMA.1688.F32.TF32 R64, R240.reuse, R110, R64 ;  /* 0x0000006ef040723c */ /* 0x044ff00000081040 */
[C---:B---3--:R-:W-:Y:S08]  /*6a4b0*/  HMMA.1688.F32.TF32 R68, R240.reuse, R114, R68 ;  /* 0x00000072f044723c */ /* 0x048ff00000081044 */
        /* <DEDUP_REMOVED lines=11> */
[----:B------:R2:W-:Y:S04]  /*6a570*/  STL.64 [R1+0x1188], R210 ;  /* 0x001188d201007387 */ /* 0x0005e80000100a00 */
[----:B------:R-:W-:Y:S04]  /*6a580*/  STL.64 [R1+0x1170], R204 ;  /* 0x001170cc01007387 */ /* 0x000fe80000100a00 */
[----:B------:R3:W-:Y:S01]  /*6a590*/  STL.64 [R1+0x1178], R206 ;  /* 0x001178ce01007387 */ /* 0x0007e20000100a00 */
[C---:B--2---:R-:W-:Y:S08]  /*6a5a0*/  HMMA.1688.F32.TF32 R208, R240.reuse, R150, R228 ;  /* 0x00000096f0d0723c */ /* 0x044ff000000810e4 */
[C---:B---3--:R-:W-:Y:S08]  /*6a5b0*/  HMMA.1688.F32.TF32 R204, R240.reuse, R146, R224 ;  /* 0x00000092f0cc723c */ /* 0x048ff000000810e0 */
        /* <DEDUP_REMOVED lines=11> */
[C---:B-1----:R-:W-:Y:S01]  /*6a670*/  HMMA.1688.F32.TF32 R48, R236.reuse, R26, R48 ;  /* 0x0000001aec30723c */ /* 0x042fe20000081030 */
[----:B------:R-:W-:Y:S04]  /*6a680*/  STL.64 [R1+0x1138], R202 ;  /* 0x001138ca01007387 */ /* 0x000fe80000100a00 */
[----:B------:R-:W-:Y:S04]  /*6a690*/  STL.64 [R1+0x1120], R92 ;  /* 0x0011205c01007387 */ /* 0x000fe80000100a00 */
[----:B------:R-:W-:Y:S01]  /*6a6a0*/  STL.64 [R1+0x1128], R94 ;  /* 0x0011285e01007387 */ /* 0x000fe20000100a00 */
[C---:B------:R-:W-:Y:S03]  /*6a6b0*/  HMMA.1688.F32.TF32 R44, R236.reuse, R22, R44 ;  /* 0x00000016ec2c723c */ /* 0x040fe6000008102c */
[----:B------:R-:W-:Y:S04]  /*6a6c0*/  STL.64 [R1+0x1110], R88 ;  /* 0x0011105801007387 */ /* 0x000fe80000100a00 */
        /* <DEDUP_REMOVED lines=29> */
[----:B------:R-:W-:Y:S04]  /*6a8a0*/  LDS R240, [R13+0x25100] ;  /* 0x025100000df07984 */ /* 0x000fe80000000800 */
[----:B------:R4:W-:Y:S04]  /*6a8b0*/  LDS R242, [R13+0x25900] ;  /* 0x025900000df27984 */ /* 0x0009e80000000800 */
[----:B------:R-:W-:Y:S04]  /*6a8c0*/  STL.64 [R1+0x1060], R36 ;  /* 0x0010602401007387 */ /* 0x000fe80000100a00 */
[----:B------:R-:W-:Y:S01]  /*6a8d0*/  STL.64 [R1+0x1068], R38 ;  /* 0x0010682601007387 */ /* 0x000fe20000100a00 */
[C---:B----4-:R-:W-:Y:S03]  /*6a8e0*/  HMMA.1688.F32.TF32 R12, R236.reuse, R10, R32 ;  /* 0x0000000aec0c723c */ /* 0x050fe60000081020 */
[----:B------:R-:W-:Y:S04]  /*6a8f0*/  STL.64 [R1+0x4240], R10 ;  /* 0x0042400a01007387 */ /* 0x000fe80000100a00 */
[----:B------:R1:W-:Y:S04]  /*6a900*/  STL.64 [R1+0x4238], R8 ;  /* 0x0042380801007387 */ /* 0x0003e80000100a00 */
[----:B------:R-:W-:Y:S04]  /*6a910*/  LDS R241, [R252+0x25100] ;  /* 0x02510000fcf17984 */ /* 0x000fe80000000800 */
[----:B------:R-:W2:Y:S01]  /*6a920*/  LDS R243, [R252+0x25900] ;  /* 0x02590000fcf37984 */ /* 0x000ea20000000800 */
[C---:B-1----:R-:W-:Y:S07]  /*6a930*/  HMMA.1688.F32.TF32 R8, R236.reuse, R6, R28 ;  /* 0x00000006ec08723c */ /* 0x042fee000008101c */
[----:B------:R-:W-:Y:S04]  /*6a940*/  STL.64 [R1+0x1050], R12 ;  /* 0x0010500c01007387 */ /* 0x000fe80000100a00 */
[----:B------:R-:W-:Y:S04]  /*6a950*/  STL.64 [R1+0x1058], R14 ;  /* 0x0010580e01007387 */ /* 0x000fe80000100a00 */
[----:B------:R-:W3:Y:S08]  /*6a960*/  LDL.LU R32, [R1+0x540] ;  /* 0x0005400001207983 */ /* 0x000ef00000300800 */
[----:B------:R-:W-:Y:S04]  /*6a970*/  STL.64 [R1+0x1040], R8 ;  /* 0x0010400801007387 */ /* 0x000fe80000100a00 */
[----:B------:R-:W-:Y:S04]  /*6a980*/  STL.64 [R1+0x1048], R10 ;  /* 0x0010480a01007387 */ /* 0x000fe80000100a00 */
        /* <DEDUP_REMOVED lines=99> */
[----:B------:R-:W-:Y:S04]  /*6afc0*/  STL.64 [R1+0x4230], R6 ;  /* 0x0042300601007387 */ /* 0x000fe80000100a00 */
[----:B------:R2:W-:Y:S02]  /*6afd0*/  STL.64 [R1+0x4228], R4 ;  /* 0x0042280401007387 */ /* 0x0005e40000100a00 */
[C---:B--2---:R-:W-:Y:S02]  /*6afe0*/  HMMA.1688.F32.TF32 R4, R236.reuse, R198, R28 ;  /* 0x000000c6ec04723c */ /* 0x044fe4000008101c */
[----:B------:R-:W2:Y:S11]  /*6aff0*/  LDL.LU R28, [R1+0x530] ;  /* 0x00053000011c7983 */ /* 0x000eb60000300800 */
[----:B------:R-:W-:Y:S10]  /*6b000*/  @!UPT UIADD3 URZ, URZ, URZ, URZ ;  /* 0x0000003f3f3ff290 */ /* 0x000ff4000fffe03f */
[----:B------:R-:W-:Y:S04]  /*6b010*/  STL.64 [R1+0x1030], R4 ;  /* 0x0010300401007387 */ /* 0x000fe80000100a00 */
[----:B------:R1:W-:Y:S04]  /*6b020*/  STL.64 [R1+0x1038], R6 ;  /* 0x0010380601007387 */ /* 0x0003e80000100a00 */
[----:B------:R-:W2:Y:S04]  /*6b030*/  LDL.LU R29, [R1+0x534] ;  /* 0x00053400011d7983 */ /* 0x000ea80000300800 */
[----:B------:R-:W2:Y:S04]  /*6b040*/  LDL.LU R30, [R1+0x538] ;  /* 0x00053800011e7983 */ /* 0x000ea80000300800 */
[----:B------:R-:W2:Y:S01]  /*6b050*/  LDL.LU R31, [R1+0x53c] ;  /* 0x00053c00011f7983 */ /* 0x000ea20000300800 */
[C---:B---3--:R-:W-:Y:S08]  /*6b060*/  HMMA.1688.F32.TF32 R8, R236.reuse, R194, R216 ;  /* 0x000000c2ec08723c */ /* 0x048ff000000810d8 */
[C---:B-1----:R-:W-:Y:S01]  /*6b070*/  HMMA.1688.F32.TF32 R4, R236.reuse, R190, R212 ;  /* 0x000000beec04723c */ /* 0x042fe200000810d4 */
        /* <DEDUP_REMOVED lines=12> */
[C---:B----4-:R-:W-:Y:S03]  /*6b140*/  HMMA.1688.F32.TF32 R12, R236.reuse, R174, R228 ;  /* 0x000000aeec0c723c */ /* 0x050fe600000810e4 */
        /* <DEDUP_REMOVED lines=57> */
[----:B-1----:R-:W-:Y:S03]  /*6b4e0*/  HMMA.1688.F32.TF32 R8, R236, R98, R248 ;  /* 0x00000062ec08723c */ /* 0x002fe600000810f8 */
[----:B------:R-:W-:Y:S04]  /*6b4f0*/  LDS R236, [R220+0x25100] ;  /* 0x02510000dcec7984 */ /* 0x000fe80000000800 */
[----:B------:R-:W-:Y:S01]  /*6b500*/  LDS R238, [R220+0x25900] ;  /* 0x02590000dcee7984 */ /* 0x000fe20000000800 */
[C---:B---3--:R-:W-:Y:S03]  /*6b510*/  HMMA.1688.F32.TF32 R4, R240.reuse, R26, R244 ;  /* 0x0000001af004723c */ /* 0x048fe600000810f4 */
[----:B------:R-:W-:Y:S04]  /*6b520*/  STL.64 [R1+0x560], R12 ;  /* 0x0005600c01007387 */ /* 0x000fe80000100a00 */
[----:B------:R-:W-:Y:S04]  /*6b530*/  STL.64 [R1+0x568], R14 ;  /* 0x0005680e01007387 */ /* 0x000fe80000100a00 */
[----:B------:R-:W-:Y:S04]  /*6b540*/  LDS R237, [R221+0x25100] ;  /* 0x02510000dded7984 */ /* 0x000fe80000000800 */
[----:B------:R-:W1:Y:S04]  /*6b550*/  LDS R239, [R221+0x25900] ;  /* 0x02590000ddef7984 */ /* 0x000e680000000800 */
[----:B------:R-:W-:Y:S04]  /*6b560*/  STL.64 [R1+0x540], R8 ;  /* 0x0005400801007387 */ /* 0x000fe80000100a00 */
[----:B------:R-:W-:Y:S04]  /*6b570*/  STL.64 [R1+0x548], R10 ;  /* 0x0005480a01007387 */ /* 0x000fe80000100a00 */
[----:B------:R-:W-:Y:S04]  /*6b580*/  STL.64 [R1+0x6d0], R4 ;  /* 0x0006d00401007387 */ /* 0x000fe80000100a00 */
[----:B------:R2:W-:Y:S04]  /*6b590*/  STL.64 [R1+0x6d8], R6 ;  /* 0x0006d80601007387 */ /* 0x0005e80000100a00 */
[----:B------:R-:W3:Y:S01]  /*6b5a0*/  LDL.LU R32, [R1+0x10] ;  /* 0x0000100001207983 */ /* 0x000ee20000300800 */
[C---:B--2---:R-:W-:Y:S11]  /*6b5b0*/  HMMA.1688.F32.TF32 R4, R240.reuse, R22, R28 ;  /* 0x00000016f004723c */ /* 0x044ff6000008101c */
[----:B------:R-:W-:Y:S11]  /*6b5c0*/  @!UPT UIADD3 URZ, URZ, URZ, URZ ;  /* 0x0000003f3f3ff290 */ /* 0x000ff6000fffe03f */
[----:B------:R-:W-:Y:S01]  /*6b5d0*/  @!UPT UIADD3 URZ, URZ, URZ, URZ ;  /* 0x0000003f3f3ff290 */ /* 0x000fe2000fffe03f */
        /* <DEDUP_REMOVED lines=121> */
[----:B------:R-:W1:Y:S04]  /*6bd70*/  LDL.LU R28, [R1] ;  /* 0x00000000011c7983 */ /* 0x000e680000300800 */
[----:B------:R-:W1:Y:S04]  /*6bd80*/  LDL.LU R29, [R1+0x4] ;  /* 0x00000400011d7983 */ /* 0x000e680000300800 */
[----:B------:R-:W1:Y:S04]  /*6bd90*/  LDL.LU R30, [R1+0x8] ;  /* 0x00000800011e7983 */ /* 0x000e680000300800 */
[----:B------:R-:W1:Y:S01]  /*6bda0*/  LDL.LU R31, [R1+0xc] ;  /* 0x00000c00011f7983 */ /* 0x000e620000300800 */
[C---:B---3--:R-:W-:Y:S11]  /*6bdb0*/  HMMA.1688.F32.TF32 R12, R240.reuse, R18, R12 ;  /* 0x00000012f00c723c */ /* 0x048ff6000008100c */
[----:B------:R-:W-:Y:S11]  /*6bdc0*/  @!UPT UIADD3 URZ, URZ, URZ, URZ ;  /* 0x0000003f3f3ff290 */ /* 0x000ff6000fffe03f */
[----:B------:R-:W-:Y:S01]  /*6bdd0*/  @!UPT UIADD3 URZ, URZ, URZ, URZ ;  /* 0x0000003f3f3ff290 */ /* 0x000fe2000fffe03f */
[----:B------:R-:W-:Y:S04]  /*6bde0*/  STL.64 [R1+0xea0], R12 ;  /* 0x000ea00c01007387 */ /* 0x000fe80000100a00 */
[----:B------:R3:W-:Y:S04]  /*6bdf0*/  STL.64 [R1+0xea8], R14 ;  /* 0x000ea80e01007387 */ /* 0x0007e80000100a00 */
[----:B---3--:R-:W3:Y:S04]  /*6be00*/  LDL.LU.64 R14, [R1+0x4250] ;  /* 0x00425000010e7983 */ /* 0x008ee80000300a00 */
[----:B------:R-:W2:Y:S01]  /*6be10*/  LDL.LU.64 R12, [R1+0x4248] ;  /* 0x00424800010c7983 */ /* 0x000ea20000300a00 */
[C---:B---3--:R-:W-:Y:S11]  /*6be20*/  HMMA.1688.F32.TF32 R8, R240.reuse, R14, R8 ;  /* 0x0000000ef008723c */ /* 0x048ff60000081008 */
[----:B------:R-:W-:Y:S11]  /*6be30*/  @!UPT UIADD3 URZ, URZ, URZ, URZ ;  /* 0x0000003f3f3ff290 */ /* 0x000ff6000fffe03f */
[----:B------:R-:W-:Y:S01]  /*6be40*/  @!UPT UIADD3 URZ, URZ, URZ, URZ ;  /* 0x0000003f3f3ff290 */ /* 0x000fe2000fffe03f */
[----:B------:R-:W-:Y:S04]  /*6be50*/  STL.64 [R1+0x6f0], R8 ;  /* 0x0006f00801007387 */ /* 0x000fe80000100a00 */
[----:B------:R3:W-:Y:S04]  /*6be60*/  STL.64 [R1+0x6f8], R10 ;  /* 0x0006f80a01007387 */ /* 0x0007e80000100a00 */
[----:B---3--:R-:W2:Y:S04]  /*6be70*/  LDL.LU.64 R10, [R1+0x4240] ;  /* 0x00424000010a7983 */ /* 0x008ea80000300a00 */
[----:B------:R-:W3:Y:S01]  /*6be80*/  LDL.LU.64 R8, [R1+0x4238] ;  /* 0x0042380001087983 */ /* 0x000ee20000300a00 */
[C---:B--2---:R-:W-:Y:S11]  /*6be90*/  HMMA.1688.F32.TF32 R4, R240.reuse, R10, R4 ;  /* 0x0000000af004723c */ /* 0x044ff60000081004 */
[----:B------:R-:W-:Y:S11]  /*6bea0*/  @!UPT UIADD3 URZ, URZ, URZ, URZ ;  /* 0x0000003f3f3ff290 */ /* 0x000ff6000fffe03f */
[----:B------:R-:W-:Y:S01]  /*6beb0*/  @!UPT UIADD3 URZ, URZ, URZ, URZ ;  /* 0x0000003f3f3ff290 */ /* 0x000fe2000fffe03f */
[----:B------:R-:W-:Y:S04]  /*6bec0*/  STL.64 [R1+0x700], R4 ;  /* 0x0007000401007387 */ /* 0x000fe80000100a00 */
[----:B------:R2:W-:Y:S04]  /*6bed0*/  STL.64 [R1+0x708], R6 ;  /* 0x0007080601007387 */ /* 0x0005e80000100a00 */
[----:B--2---:R-:W2:Y:S04]  /*6bee0*/  LDL.LU.64 R6, [R1+0x4230] ;  /* 0x0042300001067983 */ /* 0x004ea80000300a00 */
        /* <DEDUP_REMOVED lines=28> */
[----:B------:R-:W-:Y:S08]  /*6c0b0*/  HMMA.1688.F32.TF32 R32, R240, R98, R32 ;  /* 0x00000062f020723c */ /* 0x000ff00000081020 */
[----:B-1----:R-:W-:Y:S08]  /*6c0c0*/  HMMA.1688.F32.TF32 R28, R236, R26, R28 ;  /* 0x0000001aec1c723c */ /* 0x002ff0000008101c */
[C---:B--2---:R-:W-:Y:S11]  /*6c0d0*/  HMMA.1688.F32.TF32 R244, R240.reuse, R198, R244 ;  /* 0x000000c6f0f4723c */ /* 0x044ff600000810f4 */
[----:B------:R-:W-:Y:S11]  /*6c0e0*/  @!UPT UIADD3 URZ, URZ, URZ, URZ ;  /* 0x0000003f3f3ff290 */ /* 0x000ff6000fffe03f */
[----:B------:R-:W-:Y:S01]  /*6c0f0*/  @!UPT UIADD3 URZ, URZ, URZ, URZ ;  /* 0x0000003f3f3ff290 */ /* 0x000fe2000fffe03f */
[----:B------:R-:W-:Y:S04]  /*6c100*/  STL.64 [R1+0x730], R244 ;  /* 0x000730f401007387 */ /* 0x000fe80000100a00 */
[----:B------:R1:W-:Y:S02]  /*6c110*/  STL.64 [R1+0x738], R246 ;  /* 0x000738f601007387 */ /* 0x0003e40000100a00 */
[C---:B-1----:R-:W-:Y:S11]  /*6c120*/  HMMA.1688.F32.TF32 R244, R240.reuse, R194, R248 ;  /* 0x000000c2f0f4723c */ /* 0x042ff600000810f8 */
[----:B------:R-:W-:Y:S11]  /*6c130*/  @!UPT UIADD3 URZ, URZ, URZ, URZ ;  /* 0x0000003f3f3ff290 */ /* 0x000ff6000fffe03f */
[----:B------:R-:W-:Y:S01]  /*6c140*/  @!UPT UIADD3 URZ, URZ, URZ, URZ ;  /* 0x0000003f3f3ff290 */ /* 0x000fe2000fffe03f */
        /* <DEDUP_REMOVED lines=53> */
[----:B-1----:R-:W4:Y:S04]  /*6c4a0*/  LDL.LU R52, [R1+0x30] ;  /* 0x0000300001347983 */ /* 0x002f280000300800 */
[----:B------:R1:W-:Y:S04]  /*6c4b0*/  STL.64 [R1+0x7a0], R32 ;  /* 0x0007a02001007387 */ /* 0x0003e80000100a00 */
[----:B------:R1:W-:Y:S04]  /*6c4c0*/  STL.64 [R1+0x7a8], R34 ;  /* 0x0007a82201007387 */ /* 0x0003e80000100a00 */
[----:B------:R1:W-:Y:S04]  /*6c4d0*/  STL.64 [R1+0x790], R28 ;  /* 0x0007901c01007387 */ /* 0x0003e80000100a00 */
[----:B------:R1:W-:Y:S04]  /*6c4e0*/  STL.64 [R1+0x798], R30 ;  /* 0x0007981e01007387 */ /* 0x0003e80000100a00 */
[----:B------:R-:W4:Y:S04]  /*6c4f0*/  LDL.LU R53, [R1+0x34] ;  /* 0x0000340001357983 */ /* 0x000f280000300800 */
[----:B--2---:R-:W4:Y:S04]  /*6c500*/  LDL.LU R54, [R1+0x38] ;  /* 0x0000380001367983 */ /* 0x004f280000300800 */
        /* <DEDUP_REMOVED lines=107> */
[C---:B--2---:R-:W-:Y:S08]  /*6cbc0*/  HMMA.1688.F32.TF32 R32, R236.reuse, R198, R32 ;  /* 0x000000c6ec20723c */ /* 0x044ff00000081020 */
[C---:B---3--:R-:W-:Y:S08]  /*6cbd0*/  HMMA.1688.F32.TF32 R36, R236.reuse, R6, R36 ;  /* 0x00000006ec24723c */ /* 0x048ff00000081024 */
[C---:B----4-:R-:W-:Y:S08]  /*6cbe0*/  HMMA.1688.F32.TF32 R40, R236.reuse, R10, R40 ;  /* 0x0000000aec28723c */ /* 0x050ff00000081028 */
[C---:B------:R-:W-:Y:S08]  /*6cbf0*/  HMMA.1688.F32.TF32 R212, R236.reuse, R18, R212 ;  /* 0x00000012ecd4723c */ /* 0x040ff000000810d4 */
[C---:B------:R-:W-:Y:S08]  /*6cc00*/  HMMA.1688.F32.TF32 R216, R236.reuse, R22, R216 ;  /* 0x00000016ecd8723c */ /* 0x040ff000000810d8 */
[C---:B------:R-:W-:Y:S11]  /*6cc10*/  HMMA.1688.F32.TF32 R44, R236.reuse, R14, R44 ;  /* 0x0000000eec2c723c */ /* 0x040ff6000008102c */
[----:B------:R-:W-:Y:S04]  /*6cc20*/  @!UPT UIADD3 URZ, URZ, URZ, URZ ;  /* 0x0000003f3f3ff290 */ /* 0x000fe8000fffe03f */
[----:B------:R-:W-:Y:S04]  /*6cc30*/  STL.64 [R1+0x7d0], R216 ;  /* 0x0007d0d801007387 */ /* 0x000fe80000100a00 */
[----:B------:R2:W-:Y:S01]  /*6cc40*/  STL.64 [R1+0x7d8], R218 ;  /* 0x0007d8da01007387 */ /* 0x0005e20000100a00 */
[C---:B------:R-:W-:Y:S03]  /*6cc50*/  HMMA.1688.F32.TF32 R28, R236.reuse, R194, R28 ;  /* 0x000000c2ec1c723c */ /* 0x040fe6000008101c */
[----:B--2---:R-:W2:Y:S04]  /*6cc60*/  LDL.LU.64 R218, [R1+0x4210] ;  /* 0x0042100001da7983 */ /* 0x004ea80000300a00 */
[----:B------:R-:W3:Y:S04]  /*6cc70*/  LDL.LU.64 R216, [R1+0x4208] ;  /* 0x0042080001d87983 */ /* 0x000ee80000300a00 */
[----:B------:R-:W-:Y:S04]  /*6cc80*/  STL.64 [R1+0x920], R212 ;  /* 0x000920d401007387 */ /* 0x000fe80000100a00 */
[----:B------:R4:W-:Y:S04]  /*6cc90*/  STL.64 [R1+0x928], R214 ;  /* 0x000928d601007387 */ /* 0x0009e80000100a00 */
[----:B----4-:R-:W4:Y:S04]  /*6cca0*/  LDL.LU.64 R214, [R1+0x4200] ;  /* 0x0042000001d67983 */ /* 0x010f280000300a00 */
        /* <DEDUP_REMOVED lines=20> */
[----:B------:R-:W3:Y:S01]  /*6cdf0*/  LDL.LU.64 R28, [R1+0x41a8] ;  /* 0x0041a800011c7983 */ /* 0x000ee20000300a00 */
[C---:B------:R-:W-:Y:S08]  /*6ce00*/  HMMA.1688.F32.TF32 R244, R236.reuse, R190, R244 ;  /* 0x000000beecf4723c */ /* 0x040ff000000810f4 */
[C---:B------:R-:W-:Y:S11]  /*6ce10*/  HMMA.1688.F32.TF32 R248, R236.reuse, R186, R248 ;  /* 0x000000baecf8723c */ /* 0x040ff600000810f8 */
[----:B------:R-:W-:Y:S04]  /*6ce20*/  @!UPT UIADD3 URZ, URZ, URZ, URZ ;  /* 0x0000003f3f3ff290 */ /* 0x000fe8000fffe03f */
        /* <DEDUP_REMOVED lines=54> */
[C---:B--2---:R-:W-:Y:S08]  /*6d190*/  HMMA.1688.F32.TF32 R48, R236.reuse, R106, R32 ;  /* 0x0000006aec30723c */ /* 0x044ff00000081020 */
[C---:B------:R-:W-:Y:S08]  /*6d1a0*/  HMMA.1688.F32.TF32 R32, R236.reuse, R102, R36 ;  /* 0x00000066ec20723c */ /* 0x040ff00000081024 */
[----:B---3--:R-:W-:Y:S01]  /*6d1b0*/  HMMA.1688.F32.TF32 R28, R236, R110, R28 ;  /* 0x0000006eec1c723c */ /* 0x008fe2000008101c */
[----:B------:R-:W-:Y:S04]  /*6d1c0*/  STL.64 [R1+0xa60], R56 ;  /* 0x000a603801007387 */ /* 0x000fe80000100a00 */
[----:B------:R-:W-:Y:S04]  /*6d1d0*/  STL.64 [R1+0xa68], R58 ;  /* 0x000a683a01007387 */ /* 0x000fe80000100a00 */
[----:B------:R-:W-:Y:S04]  /*6d1e0*/  STL.64 [R1+0xa50], R52 ;  /* 0x000a503401007387 */ /* 0x000fe80000100a00 */
[----:B------:R-:W-:Y:S10]  /*6d1f0*/  STL.64 [R1+0xa58], R54 ;  /* 0x000a583601007387 */ /* 0x000ff40000100a00 */
[----:B------:R1:W-:Y:S04]  /*6d200*/  STL.64 [R1+0xa40], R28 ;  /* 0x000a401c01007387 */ /* 0x0003e80000100a00 */
[----:B------:R2:W-:Y:S04]  /*6d210*/  STL.64 [R1+0xa48], R30 ;  /* 0x000a481e01007387 */ /* 0x0005e80000100a00 */
[----:B-1----:R-:W3:Y:S01]  /*6d220*/  LDL.LU R28, [R1+0x160] ;  /* 0x00016000011c7983 */ /* 0x002ee20000300800 */
[----:B------:R-:W-:-:S03]  /*6d230*/  MOV R29, R43 ;  /* 0x0000002b001d7202 */ /* 0x000fc60000000f00 */
[----:B------:R-:W-:Y:S01]  /*6d240*/  STL.64 [R1+0xa30], R48 ;  /* 0x000a303001007387 */ /* 0x000fe20000100a00 */
[----:B--2---:R-:W-:-:S03]  /*6d250*/  IMAD.MOV.U32 R30, RZ, RZ, R41 ;  /* 0x000000ffff1e7224 */ /* 0x004fc600078e0029 */
[----:B------:R-:W-:Y:S01]  /*6d260*/  STL.64 [R1+0xa38], R50 ;  /* 0x000a383201007387 */ /* 0x000fe20000100a00 */
[----:B------:R-:W-:-:S03]  /*6d270*/  IMAD.MOV.U32 R31, RZ, RZ, R42 ;  /* 0x000000ffff1f7224 */ /* 0x000fc600078e002a */
[----:B------:R-:W-:Y:S04]  /*6d280*/  STL.64 [R1+0xa20], R32 ;  /* 0x000a202001007387 */ /* 0x000fe80000100a00 */
[----:B------:R1:W-:Y:S04]  /*6d290*/  STL.64 [R1+0xa28], R34 ;  /* 0x000a282201007387 */ /* 0x0003e80000100a00 */
[----:B------:R-:W2:Y:S04]  /*6d2a0*/  LDL.LU R43, [R1+0x41a4] ;  /* 0x0041a400012b7983 */ /* 0x000ea80000300800 */
[----:B------:R-:W3:Y:S04]  /*6d2b0*/  LDL.LU R41, [R1+0x41a0] ;  /* 0x0041a00001297983 */ /* 0x000ee80000300800 */
[----:B------:R-:W4:Y:S01]  /*6d2c0*/  LDL.LU R42, [R1+0x419c] ;  /* 0x00419c00012a7983 */ /* 0x000f220000300800 */
[----:B-1----:R-:W-:Y:S01]  /*6d2d0*/  MOV R34, R47 ;  /* 0x0000002f00227202 */ /* 0x002fe20000000f00 */
[----:B------:R-:W-:-:S02]  /*6d2e0*/  IMAD.MOV.U32 R35, RZ, RZ, R40 ;  /* 0x000000ffff237224 */ /* 0x000fc400078e0028 */
[----:B------:R-:W4:Y:S04]  /*6d2f0*/  LDL.LU R32, [R1+0x170] ;  /* 0x0001700001207983 */ /* 0x000f280000300800 */
[----:B------:R-:W4:Y:S04]  /*6d300*/  LDL.LU R33, [R1+0x174] ;  /* 0x0001740001217983 */ /* 0x000f280000300800 */
[----:B------:R-:W4:Y:S04]  /*6d310*/  LDL.LU R47, [R1+0x4198] ;  /* 0x00419800012f7983 */ /* 0x000f280000300800 */
[----:B------:R-:W4:Y:S01]  /*6d320*/  LDL.LU R40, [R1+0x4194] ;  /* 0x0041940001287983 */ /* 0x000f220000300800 */
[----:B------:R-:W-:Y:S01]  /*6d330*/  IMAD.MOV.U32 R244, RZ, RZ, R46 ;  /* 0x000000fffff47224 */ /* 0x000fe200078e002e */
[----:B------:R-:W-:Y:S01]  /*6d340*/  MOV R245, R45 ;  /* 0x0000002d00f57202 */ /* 0x000fe20000000f00 */
[----:B------:R-:W-:-:S02]  /*6d350*/  IMAD.MOV.U32 R246, RZ, RZ, R44 ;  /* 0x000000fffff67224 */ /* 0x000fc400078e002c */
[----:B--2---:R-:W-:Y:S02]  /*6d360*/  IMAD.MOV.U32 R38, RZ, RZ, R43 ;  /* 0x000000ffff267224 */ /* 0x004fe400078e002b */
[----:B---3--:R-:W-:Y:S02]  /*6d370*/  IMAD.MOV.U32 R36, RZ, RZ, R41 ;  /* 0x000000ffff247224 */ /* 0x008fe400078e0029 */
[----:B------:R-:W2:Y:S01]  /*6d380*/  LDL.LU R41, [R1+0x4190] ;  /* 0x0041900001297983 */ /* 0x000ea20000300800 */
[----:B----4-:R-:W-:-:S03]  /*6d390*/  MOV R37, R42 ;  /* 0x0000002a00257202 */ /* 0x010fc60000000f00 */
[----:B------:R-:W2:Y:S04]  /*6d3a0*/  LDL.LU R42, [R1+0x418c] ;  /* 0x00418c00012a7983 */ /* 0x000ea80000300800 */
[----:B------:R-:W2:Y:S04]  /*6d3b0*/  LDL.LU R43, [R1+0x4188] ;  /* 0x00418800012b7983 */ /* 0x000ea80000300800 */
[----:B------:R-:W3:Y:S04]  /*6d3c0*/  LDL.LU R39, [R1+0x18c] ;  /* 0x00018c0001277983 */ /* 0x000ee80000300800 */
[----:B------:R-:W4:Y:S04]  /*6d3d0*/  LDL.LU R46, [R1+0x4184] ;  /* 0x00418400012e7983 */ /* 0x000f280000300800 */
[----:B------:R-:W3:Y:S04]  /*6d3e0*/  LDL.LU R45, [R1+0x4180] ;  /* 0x00418000012d7983 */ /* 0x000ee80000300800 */
[----:B------:R-:W3:Y:S04]  /*6d3f0*/  LDL.LU R44, [R1+0x417c] ;  /* 0x00417c00012c7983 */ /* 0x000ee80000300800 */
[----:B------:R-:W3:Y:S01]  /*6d400*/  LDL.LU R247, [R1+0x15c] ;  /* 0x00015c0001f77983 */ /* 0x000ee20000300800 */
[----:B--2---:R-:W-:Y:S07]  /*6d410*/  HMMA.1688.F32.TF32 R40, R236, R98, R40 ;  /* 0x00000062ec28723c */ /* 0x004fee0000081028 */
[----:B------:R-:W-:-:S02]  /*6d420*/  IMAD.MOV.U32 R236, RZ, RZ, R47 ;  /* 0x000000ffffec7224 */ /* 0x000fc400078e002f */
[----:B------:R-:W2:Y:S01]  /*6d430*/  LDL.LU R47, [R1+0x4178] ;  /* 0x00417800012f7983 */ /* 0x000ea20000300800 */
[----:B----4-:R-:W-:Y:S01]  /*6d440*/  MOV R237, R46 ;  /* 0x0000002e00ed7202 */ /* 0x010fe20000000f00 */
[----:B---3--:R-:W-:Y:S02]  /*6d450*/  IMAD.MOV.U32 R238, RZ, RZ, R45 ;  /* 0x000000ffffee7224 */ /* 0x008fe400078e002d */
[----:B------:R-:W-:-:S10]  /*6d460*/  IMAD.MOV.U32 R239, RZ, RZ, R44 ;  /* 0x000000ffffef7224 */ /* 0x000fd400078e002c */
[----:B------:R1:W-:Y:S04]  /*6d470*/  STL.64 [R1+0x9e0], R40 ;  /* 0x0009e02801007387 */ /* 0x0003e80000100a00 */
[----:B------:R3:W-:Y:S04]  /*6d480*/  STL.64 [R1+0x9e8], R42 ;  /* 0x0009e82a01007387 */ /* 0x0007e80000100a00 */
[----:B------:R-:W4:Y:S04]  /*6d490*/  LDL.LU R46, [R1+0x4174] ;  /* 0x00417400012e7983 */ /* 0x000f280000300800 */
        /* <DEDUP_REMOVED lines=8> */
[----:B------:R-:W3:Y:S01]  /*6d520*/  LDL.LU R58, [R1+0x1e8] ;  /* 0x0001e800013a7983 */ /* 0x000ee20000300800 */
[----:B--2---:R-:W-:-:S03]  /*6d530*/  MOV R59, R44 ;  /* 0x0000002c003b7202 */ /* 0x004fc60000000f00 */
        /* <DEDUP_REMOVED lines=59> */
[----:B----4-:R-:W-:-:S03]  /*6d8f0*/  MOV R49, R46 ;  /* 0x0000002e00317202 */ /* 0x010fc60000000f00 */
[----:B------:R-:W4:Y:S01]  /*6d900*/  LDL.LU R65, [R1+0x204] ;  /* 0x0002040001417983 */ /* 0x000f220000300800 */
[----:B------:R-:W-:-:S03]  /*6d910*/  IMAD.MOV.U32 R50, RZ, RZ, R47 ;  /* 0x000000ffff327224 */ /* 0x000fc600078e002f */
[----:B------:R-:W4:Y:S01]  /*6d920*/  LDL.LU R66, [R1+0x208] ;  /* 0x0002080001427983 */ /* 0x000f220000300800 */
[----:B--2---:R-:W-:-:S03]  /*6d930*/  IMAD.MOV.U32 R67, RZ, RZ, R44 ;  /* 0x000000ffff437224 */ /* 0x004fc600078e002c */
        /* <DEDUP_REMOVED lines=8> */
[----:B------:R-:W3:Y:S01]  /*6d9c0*/  LDL.LU R43, [R1+0x19c] ;  /* 0x00019c00012b7983 */ /* 0x000ee20000300800 */
        /* <DEDUP_REMOVED lines=14> */
[C---:B----4-:R-:W-:Y:S08]  /*6dab0*/  HMMA.1688.F32.TF32 R64, R240.reuse, R166, R64 ;  /* 0x000000a6f040723c */ /* 0x050ff00000081040 */
[C---:B--2---:R-:W-:Y:S01]  /*6dac0*/  HMMA.1688.F32.TF32 R248, R240.reuse, R26, R44 ;  /* 0x0000001af0f8723c */ /* 0x044fe2000008102c */
[----:B------:R-:W2:Y:S11]  /*6dad0*/  LDL.LU R44, [R1+0x1b0] ;  /* 0x0001b000012c7983 */ /* 0x000eb60000300800 */
[----:B------:R-:W-:Y:S11]  /*6dae0*/  @!UPT UIADD3 URZ, URZ, URZ, URZ ;  /* 0x0000003f3f3ff290 */ /* 0x000ff6000fffe03f */
[----:B------:R-:W-:Y:S04]  /*6daf0*/  STL.64 [R1+0xa10], R248 ;  /* 0x000a10f801007387 */ /* 0x000fe80000100a00 */
[----:B------:R-:W-:Y:S04]  /*6db00*/  STL.64 [R1+0xa18], R250 ;  /* 0x000a18fa01007387 */ /* 0x000fe80000100a00 */
[----:B------:R-:W2:Y:S04]  /*6db10*/  LDL.LU R45, [R1+0x1b4] ;  /* 0x0001b400012d7983 */ /* 0x000ea80000300800 */
[----:B------:R-:W2:Y:S04]  /*6db20*/  LDL.LU R46, [R1+0x1b8] ;  /* 0x0001b800012e7983 */ /* 0x000ea80000300800 */
[----:B------:R-:W2:Y:S04]  /*6db30*/  LDL.LU R47, [R1+0x1bc] ;  /* 0x0001bc00012f7983 */ /* 0x000ea80000300800 */
[----:B------:R-:W-:Y:S04]  /*6db40*/  LDS R248, [R220+0x25180] ;  /* 0x02518000dcf87984 */ /* 0x000fe80000000800 */
[----:B------:R1:W-:Y:S04]  /*6db50*/  LDS R250, [R220+0x25980] ;  /* 0x02598000dcfa7984 */ /* 0x0003e80000000800 */
[----:B------:R-:W-:Y:S04]  /*6db60*/  LDS R249, [R221+0x25180] ;  /* 0x02518000ddf97984 */ /* 0x000fe80000000800 */
[----:B-1----:R-:W4:Y:S04]  /*6db70*/  LDL.LU R220, [R1+0x4154] ;  /* 0x0041540001dc7983 */ /* 0x002f280000300800 */
[----:B------:R1:W2:Y:S04]  /*6db80*/  LDS R251, [R221+0x25980] ;  /* 0x02598000ddfb7984 */ /* 0x0002a80000000800 */
[----:B-1----:R-:W4:Y:S04]  /*6db90*/  LDL.LU R221, [R1+0x4150] ;  /* 0x0041500001dd7983 */ /* 0x002f280000300800 */
        /* <DEDUP_REMOVED lines=23> */
[----:B------:R-:W4:Y:S04]  /*6dd10*/  LDL.LU.64 R200, [R1+0x40f0] ;  /* 0x0040f00001c87983 */ /* 0x000f280000300a00 */
[----:B------:R-:W-:Y:S04]  /*6dd20*/  STL.64 [R1+0xdf0], R92 ;  /* 0x000df05c01007387 */ /* 0x000fe80000100a00 */
[----:B------:R1:W-:Y:S01]  /*6dd30*/  STL.64 [R1+0xdf8], R94 ;  /* 0x000df85e01007387 */ /* 0x0003e20000100a00 */
[C---:B------:R-:W-:Y:S03]  /*6dd40*/  HMMA.1688.F32.TF32 R56, R240.reuse, R158, R56 ;  /* 0x0000009ef038723c */ /* 0x040fe60000081038 */
[----:B-1----:R-:W4:Y:S04]  /*6dd50*/  LDL.LU.64 R94, [R1+0x40e8] ;  /* 0x0040e800015e7983 */ /* 0x002f280000300a00 */
        /* <DEDUP_REMOVED lines=47> */
[C---:B--2---:R-:W-:Y:S08]  /*6e050*/  HMMA.1688.F32.TF32 R44, R240.reuse, R146, R44 ;  /* 0x00000092f02c723c */ /* 0x044ff0000008102c */
[C---:B---3--:R-:W-:Y:S08]  /*6e060*/  HMMA.1688.F32.TF32 R40, R240.reuse, R138, R40 ;  /* 0x0000008af028723c */ /* 0x048ff00000081028 */
[C---:B------:R-:W-:Y:S07]  /*6e070*/  HMMA.1688.F32.TF32 R36, R240.reuse, R134, R36 ;  /* 0x00000086f024723c */ /* 0x040fee0000081024 */
[----:B------:R-:W-:Y:S04]  /*6e080*/  STL.64 [R1+0xd50], R44 ;  /* 0x000d502c01007387 */ /* 0x000fe80000100a00 */
[----:B------:R1:W-:Y:S01]  /*6e090*/  STL.64 [R1+0xd58], R46 ;  /* 0x000d582e01007387 */ /* 0x0003e20000100a00 */
[C---:B------:R-:W-:Y:S08]  /*6e0a0*/  HMMA.1688.F32.TF32 R32, R240.reuse, R130, R32 ;  /* 0x00000082f020723c */ /* 0x040ff00000081020 */
[C---:B-1----:R-:W-:Y:S08]  /*6e0b0*/  HMMA.1688.F32.TF32 R44, R240.reuse, R142, R236 ;  /* 0x0000008ef02c723c */ /* 0x042ff000000810ec */
        /* <DEDUP_REMOVED lines=12> */
[----:B------:R-:W-:Y:S11]  /*6e180*/  STL.64 [R1+0xd08], R30 ;  /* 0x000d081e01007387 */ /* 0x000ff60000100a00 */
[----:B------:R-:W-:Y:S05]  /*6e190*/  @!UPT UIADD3 URZ, URZ, URZ, URZ ;  /* 0x0000003f3f3ff290 */ /* 0x000fea000fffe03f */
[----:B------:R-:W-:Y:S04]  /*6e1a0*/  STL.64 [R1+0xcf0], R36 ;  /* 0x000cf02401007387 */ /* 0x000fe80000100a00 */
[----:B------:R4:W-:Y:S01]  /*6e1b0*/  STL.64 [R1+0xcf8], R38 ;  /* 0x000cf82601007387 */ /* 0x0009e20000100a00 */
        /* <DEDUP_REMOVED lines=8> */
[C---:B----4-:R-:W-:Y:S08]  /*6e240*/  HMMA.1688.F32.TF32 R36, R240.reuse, R110, R56 ;  /* 0x0000006ef024723c */ /* 0x050ff00000081038 */
[C---:B------:R-:W-:Y:S08]  /*6e250*/  HMMA.1688.F32.TF32 R28, R240.reuse, R114, R52 ;  /* 0x00000072f01c723c */ /* 0x040ff00000081034 */
[C---:B------:R-:W-:Y:S11]  /*6e260*/  HMMA.1688.F32.TF32 R32, R240.reuse, R118, R48 ;  /* 0x00000076f020723c */ /* 0x040ff60000081030 */
        /* <DEDUP_REMOVED lines=11> */
[----:B--2---:R-:W-:Y:S03]  /*6e320*/  HMMA.1688.F32.TF32 R36, R240, R98, R68 ;  /* 0x00000062f024723c */ /* 0x004fe60000081044 */
        /* <DEDUP_REMOVED lines=22> */
[----:B------:R-:W-:Y:S01]  /*6e490*/  STL.64 [R1+0xc20], R36 ;  /* 0x000c202401007387 */ /* 0x000fe20000100a00 */
[----:B-1----:R-:W-:-:S03]  /*6e4a0*/  IMAD.MOV.U32 R28, RZ, RZ, R222 ;  /* 0x000000ffff1c7224 */ /* 0x002fc600078e00de */
[----:B------:R-:W-:Y:S01]  /*6e4b0*/  STL.64 [R1+0xc28], R38 ;  /* 0x000c282601007387 */ /* 0x000fe20000100a00 */
[----:B------:R-:W-:-:S03]  /*6e4c0*/  MOV R29, R223 ;  /* 0x000000df001d7202 */ /* 0x000fc60000000f00 */
[----:B------:R-:W3:Y:S01]  /*6e4d0*/  LDL.LU R222, [R1+0x4028] ;  /* 0x0040280001de7983 */ /* 0x000ee20000300800 */
[----:B--2---:R-:W-:-:S03]  /*6e4e0*/  IMAD.MOV.U32 R30, RZ, RZ, R216 ;  /* 0x000000ffff1e7224 */ /* 0x004fc600078e00d8 */
[----:B------:R1:W-:Y:S01]  /*6e4f0*/  STL.64 [R1+0xc10], R32 ;  /* 0x000c102001007387 */ /* 0x0003e20000100a00 */
[----:B------:R-:W-:-:S03]  /*6e500*/  IMAD.MOV.U32 R31, RZ, RZ, R217 ;  /* 0x000000ffff1f7224 */ /* 0x000fc600078e00d9 */
[----:B------:R2:W-:Y:S04]  /*6e510*/  STL.64 [R1+0xc18], R34 ;  /* 0x000c182201007387 */ /* 0x0005e80000100a00 */
[----:B------:R-:W3:Y:S04]  /*6e520*/  LDL.LU R223, [R1+0x4024] ;  /* 0x0040240001df7983 */ /* 0x000ee80000300800 */
[----:B------:R-:W4:Y:S01]  /*6e530*/  LDL.LU R216, [R1+0x4020] ;  /* 0x0040200001d87983 */ /* 0x000f220000300800 */
[----:B-1----:R-:W-:Y:S01]  /*6e540*/  MOV R32, R218 ;  /* 0x000000da00207202 */ /* 0x002fe20000000f00 */
[----:B------:R-:W-:-:S02]  /*6e550*/  IMAD.MOV.U32 R33, RZ, RZ, R212 ;  /* 0x000000ffff217224 */ /* 0x000fc400078e00d4 */
[----:B------:R-:W4:Y:S01]  /*6e560*/  LDL.LU R217, [R1+0x401c] ;  /* 0x00401c0001d97983 */ /* 0x000f220000300800 */
[----:B--2---:R-:W-:Y:S01]  /*6e570*/  IMAD.MOV.U32 R34, RZ, RZ, R213 ;  /* 0x000000ffff227224 */ /* 0x004fe200078e00d5 */
[----:B------:R-:W-:Y:S02]  /*6e580*/  MOV R35, R214 ;  /* 0x000000d600237202 */ /* 0x000fe40000000f00 */
        /* <DEDUP_REMOVED lines=12> */
[----:B------:R-:W-:-:S03]  /*6e650*/  MOV R236, R211 ;  /* 0x000000d300ec7202 */ /* 0x000fc60000000f00 */
[----:B------:R-:W4:Y:S04]  /*6e660*/  LDL.LU R48, [R1+0x620] ;  /* 0x0006200001307983 */ /* 0x000f280000300800 */
[----:B------:R-:W4:Y:S04]  /*6e670*/  LDL.LU R49, [R1+0x624] ;  /* 0x0006240001317983 */ /* 0x000f280000300800 */
[----:B------:R-:W4:Y:S04]  /*6e680*/  LDL.LU R50, [R1+0x628] ;  /* 0x0006280001327983 */ /* 0x000f280000300800 */
[----:B------:R-:W4:Y:S04]  /*6e690*/  LDL.LU R51, [R1+0x62c] ;  /* 0x00062c0001337983 */ /* 0x000f280000300800 */
[----:B------:R-:W4:Y:S01]  /*6e6a0*/  LDL.LU R211, [R1+0x3fe8] ;  /* 0x003fe80001d37983 */ /* 0x000f220000300800 */
[----:B------:R-:W-:-:S03]  /*6e6b0*/  IMAD.MOV.U32 R237, RZ, RZ, R219 ;  /* 0x000000ffffed7224 */ /* 0x000fc600078e00db */
[----:B------:R-:W4:Y:S01]  /*6e6c0*/  LDL.LU R219, [R1+0x3fe4] ;  /* 0x003fe40001db7983 */ /* 0x000f220000300800 */
[----:B------:R-:W-:-:S03]  /*6e6d0*/  IMAD.MOV.U32 R238, RZ, RZ, R3 ;  /* 0x000000ffffee7224 */ /* 0x000fc600078e0003 */
[----:B------:R-:W4:Y:S01]  /*6e6e0*/  LDL.LU R3, [R1+0x3fe0] ;  /* 0x003fe00001037983 */ /* 0x000f220000300800 */
[----:B------:R-:W-:Y:S02]  /*6e6f0*/  IMAD.MOV.U32 R244, RZ, RZ, R9 ;  /* 0x000000fffff47224 */ /* 0x000fe400078e0009 */
[----:B------:R-:W-:Y:S01]  /*6e700*/  IMAD.MOV.U32 R245, RZ, RZ, R8 ;  /* 0x000000fffff57224 */ /* 0x000fe200078e0008 */
[----:B------:R-:W-:Y:S01]  /*6e710*/  MOV R246, R5 ;  /* 0x0000000500f67202 */ /* 0x000fe20000000f00 */
[----:B------:R-:W-:Y:S01]  /*6e720*/  IMAD.MOV.U32 R247, RZ, RZ, R4 ;  /* 0x000000fffff77224 */ /* 0x000fe200078e0004 */
[----:B------:R-:W-:Y:S01]  /*6e730*/  MOV R239, R12 ;  /* 0x0000000c00ef7202 */ /* 0x000fe20000000f00 */
[C---:B------:R-:W-:Y:S08]  /*6e740*/  HMMA.1688.F32.TF32 R52, R248.reuse, R158, R44 ;  /* 0x0000009ef834723c */ /* 0x040ff0000008102c */
[C---:B------:R-:W-:Y:S08]  /*6e750*/  HMMA.1688.F32.TF32 R44, R248.reuse, R150, R40 ;  /* 0x00000096f82c723c */ /* 0x040ff00000081028 */
[C---:B------:R-:W-:Y:S08]  /*6e760*/  HMMA.1688.F32.TF32 R40, R248.reuse, R146, R32 ;  /* 0x00000092f828723c */ /* 0x040ff00000081020 */
[C---:B------:R-:W-:Y:S08]  /*6e770*/  HMMA.1688.F32.TF32 R32, R248.reuse, R142, R28 ;  /* 0x0000008ef820723c */ /* 0x040ff0000008101c */
[C---:B------:R-:W-:Y:S08]  /*6e780*/  HMMA.1688.F32.TF32 R28, R248.reuse, R138, R244 ;  /* 0x0000008af81c723c */ /* 0x040ff000000810f4 */
[C---:B--2---:R-:W-:Y:S08]  /*6e790*/  HMMA.1688.F32.TF32 R36, R248.reuse, R186, R212 ;  /* 0x000000baf824723c */ /* 0x044ff000000810d4 */
[C---:B---3--:R-:W-:Y:S08]  /*6e7a0*/  HMMA.1688.F32.TF32 R8, R248.reuse, R194, R204 ;  /* 0x000000c2f808723c */ /* 0x048ff000000810cc */
[C---:B----4-:R-:W-:Y:S11]  /*6e7b0*/  HMMA.1688.F32.TF32 R4, R248.reuse, R190, R208 ;  /* 0x000000bef804723c */ /* 0x050ff600000810d0 */
[----:B------:R-:W-:Y:S04]  /*6e7c0*/  @!UPT UIADD3 URZ, URZ, URZ, URZ ;  /* 0x0000003f3f3ff290 */ /* 0x000fe8000fffe03f */
[----:B------:R-:W-:Y:S04]  /*6e7d0*/  STL.64 [R1+0xc00], R8 ;  /* 0x000c000801007387 */ /* 0x000fe80000100a00 */
[----:B------:R1:W-:Y:S04]  /*6e7e0*/  STL.64 [R1+0xc08], R10 ;  /* 0x000c080a01007387 */ /* 0x0003e80000100a00 */
[----:B------:R-:W-:Y:S01]  /*6e7f0*/  LDSM.16.M88.4 R56, [R3+0x1880] ;  /* 0x001880000338783b */ /* 0x000fe20000000200 */
[C---:B------:R-:W-:Y:S03]  /*6e800*/  HMMA.1688.F32.TF32 R60, R248.reuse, R162, R48 ;  /* 0x000000a2f83c723c */ /* 0x040fe60000081030 */
[----:B------:R-:W-:Y:S05]  /*6e810*/  LDSM.16.M88.4 R200, [R3+0x5880] ;  /* 0x0058800003c8783b */ /* 0x000fea0000000200 */
[C---:B-1----:R-:W-:Y:S01]  /*6e820*/  HMMA.1688.F32.TF32 R8, R248.reuse, R182, R216 ;  /* 0x000000b6f808723c */ /* 0x042fe200000810d8 */
[----:B------:R-:W-:Y:S04]  /*6e830*/  STL.64 [R1+0xbf0], R4 ;  /* 0x000bf00401007387 */ /* 0x000fe80000100a00 */
[----:B------:R1:W-:Y:S03]  /*6e840*/  STL.64 [R1+0xbf8], R6 ;  /* 0x000bf80601007387 */ /* 0x0003e60000100a00 */
        /* <DEDUP_REMOVED lines=11> */
[----:B------:R-:W-:Y:S04]  /*6e900*/  STL.64 [R1+0xba8], R38 ;  /* 0x000ba82601007387 */ /* 0x000fe80000100a00 */
[----:B------:R-:W-:Y:S04]  /*6e910*/  LDS R36, [R13+0x26000] ;  /* 0x026000000d247984 */ /* 0x000fe80000000800 */
[----:B------:R-:W-:Y:S04]  /*6e920*/  LDS R38, [R13+0x26800] ;  /* 0x026800000d267984 */ /* 0x000fe80000000800 */
[----:B------:R-:W-:Y:S04]  /*6e930*/  STL.64 [R1+0xb90], R8 ;  /* 0x000b900801007387 */ /* 0x000fe80000100a00 */
[----:B------:R-:W1:Y:S04]  /*6e940*/  LDSM.16.M88.4 R12, [R3+0x80] ;  /* 0x00008000030c783b */ /* 0x000e680000000200 */
[----:B------:R-:W-:Y:S04]  /*6e950*/  STL.64 [R1+0xb98], R10 ;  /* 0x000b980a01007387 */ /* 0x000fe80000100a00 */
[----:B------:R-:W-:Y:S04]  /*6e960*/  STL.64 [R1+0xb70], R4 ;  /* 0x000b700401007387 */ /* 0x000fe80000100a00 */
[----:B------:R-:W2:Y:S04]  /*6e970*/  LDSM.16.M88.4 R8, [R3+0x880] ;  /* 0x000880000308783b */ /* 0x000ea80000000200 */
[----:B------:R-:W-:Y:S04]  /*6e980*/  STL.64 [R1+0xb78], R6 ;  /* 0x000b780601007387 */ /* 0x000fe80000100a00 */
[----:B------:R-:W3:Y:S01]  /*6e990*/  LDSM.16.M88.4 R4, [R3+0x1080] ;  /* 0x001080000304783b */ /* 0x000ee20000000200 */
[----:B------:R-:W-:Y:S03]  /*6e9a0*/  HMMA.1688.F32.TF32 R48, R248, R154, R236 ;  /* 0x0000009af830723c */ /* 0x000fe600000810ec */
[----:B------:R-:W-:Y:S04]  /*6e9b0*/  LDS R37, [R252+0x26000] ;  /* 0x02600000fc257984 */ /* 0x000fe80000000800 */
[----:B------:R-:W4:Y:S04]  /*6e9c0*/  LDS R39, [R252+0x26800] ;  /* 0x02680000fc277984 */ /* 0x000f280000000800 */
[----:B-1----:R-:W-:Y:S04]  /*6e9d0*/  STL [R1+0x3dac], R14 ;  /* 0x003dac0e01007387 */ /* 0x002fe80000100800 */
[----:B------:R-:W-:Y:S04]  /*6e9e0*/  STL [R1+0x3da8], R15 ;  /* 0x003da80f01007387 */ /* 0x000fe80000100800 */
[----:B--2---:R-:W-:Y:S04]  /*6e9f0*/  STL [R1+0x3d98], R10 ;  /* 0x003d980a01007387 */ /* 0x004fe80000100800 */
[----:B------:R-:W-:Y:S04]  /*6ea00*/  STL [R1+0x3d94], R11 ;  /* 0x003d940b01007387 */ /* 0x000fe80000100800 */
[----:B---3--:R-:W-:Y:S04]  /*6ea10*/  STL [R1+0x3d90], R6 ;  /* 0x003d900601007387 */ /* 0x008fe80000100800 */
[----:B------:R-:W-:Y:S04]  /*6ea20*/  STL [R1+0x3d8c], R7 ;  /* 0x003d8c0701007387 */ /* 0x000fe80000100800 */
[----:B------:R-:W-:Y:S04]  /*6ea30*/  STL [R1+0x3d9c], R58 ;  /* 0x003d9c3a01007387 */ /* 0x000fe80000100800 */
[----:B------:R-:W-:Y:S04]  /*6ea40*/  STL [R1+0x3d88], R59 ;  /* 0x003d883b01007387 */ /* 0x000fe80000100800 */
        /* <DEDUP_REMOVED lines=9> */
[----:B------:R-:W-:Y:S01]  /*6eae0*/  STL.64 [R1+0x938], R42 ;  /* 0x0009382a01007387 */ /* 0x000fe20000100a00 */
[----:B------:R-:W-:-:S03]  /*6eaf0*/  MOV R236, R180 ;  /* 0x000000b400ec7202 */ /* 0x000fc60000000f00 */
[----:B------:R3:W-:Y:S01]  /*6eb00*/  STL.64 [R1+0x770], R28 ;  /* 0x0007701c01007387 */ /* 0x0007e20000100a00 */
[----:B------:R-:W-:-:S03]  /*6eb10*/  IMAD.MOV.U32 R237, RZ, RZ, R192 ;  /* 0x000000ffffed7224 */ /* 0x000fc600078e00c0 */
[----:B------:R-:W-:Y:S04]  /*6eb20*/  STL.64 [R1+0x7c0], R32 ;  /* 0x0007c02001007387 */ /* 0x000fe80000100a00 */
[----:B------:R-:W-:Y:S04]  /*6eb30*/  STL.64 [R1+0x7c8], R34 ;  /* 0x0007c82201007387 */ /* 0x000fe80000100a00 */
[----:B------:R1:W-:Y:S04]  /*6eb40*/  STL [R1+0x778], R30 ;  /* 0x0007781e01007387 */ /* 0x0003e80000100800 */
[----:B------:R-:W3:Y:S04]  /*6eb50*/  LDL.LU R180, [R1+0x3fdc] ;  /* 0x003fdc0001b47983 */ /* 0x000ee80000300800 */
[----:B------:R-:W3:Y:S01]  /*6eb60*/  LDL.LU R192, [R1+0x3fd8] ;  /* 0x003fd80001c07983 */ /* 0x000ee20000300800 */
[----:B------:R-:W-:Y:S01]  /*6eb70*/  IMAD.MOV.U32 R238, RZ, RZ, R188 ;  /* 0x000000ffffee7224 */ /* 0x000fe200078e00bc */
[----:B------:R-:W-:Y:S01]  /*6eb80*/  MOV R239, R197 ;  /* 0x000000c500ef7202 */ /* 0x000fe20000000f00 */
[----:B-1----:R-:W-:Y:S01]  /*6eb90*/  IMAD.MOV.U32 R44, RZ, RZ, R196 ;  /* 0x000000ffff2c7224 */ /* 0x002fe200078e00c4 */
[----:B------:R-:W4:Y:S01]  /*6eba0*/  LDL.LU R188, [R1+0x3fd4] ;  /* 0x003fd40001bc7983 */ /* 0x000f220000300800 */
[----:B------:R-:W-:-:S03]  /*6ebb0*/  IMAD.MOV.U32 R45, RZ, RZ, R185 ;  /* 0x000000ffff2d7224 */ /* 0x000fc600078e00b9 */
[----:B------:R-:W4:Y:S04]  /*6ebc0*/  LDL.LU R197, [R1+0x3fd0] ;  /* 0x003fd00001c57983 */ /* 0x000f280000300800 */
[----:B------:R-:W4:Y:S04]  /*6ebd0*/  LDL.LU R196, [R1+0x3fcc] ;  /* 0x003fcc0001c47983 */ /* 0x000f280000300800 */
[----:B------:R-:W4:Y:S01]  /*6ebe0*/  LDL.LU R185, [R1+0x3fc8] ;  /* 0x003fc80001b97983 */ /* 0x000f220000300800 */
[----:B--2---:R-:W-:Y:S01]  /*6ebf0*/  MOV R46, R189 ;  /* 0x000000bd002e7202 */ /* 0x004fe20000000f00 */
[----:B------:R-:W-:-:S02]  /*6ec00*/  IMAD.MOV.U32 R47, RZ, RZ, R193 ;  /* 0x000000ffff2f7224 */ /* 0x000fc400078e00c1 */
[----:B------:R-:W2:Y:S04]  /*6ec10*/  LDL.LU R189, [R1+0x3fc4] ;  /* 0x003fc40001bd7983 */ /* 0x000ea80000300800 */
[----:B------:R-:W2:Y:S01]  /*6ec20*/  LDL.LU R193, [R1+0x3fc0] ;  /* 0x003fc00001c17983 */ /* 0x000ea20000300800 */
[----:B---3--:R-:W-:-:S03]  /*6ec30*/  IMAD.MOV.U32 R52, RZ, RZ, R192 ;  /* 0x000000ffff347224 */ /* 0x008fc600078e00c0 */
[----:B------:R-:W3:Y:S01]  /*6ec40*/  LDL.LU R192, [R1+0x3fbc] ;  /* 0x003fbc0001c07983 */ /* 0x000ee20000300800 */
[----:B------:R-:W-:Y:S01]  /*6ec50*/  MOV R53, R180 ;  /* 0x000000b400357202 */ /* 0x000fe20000000f00 */
[----:B------:R-:W-:Y:S02]  /*6ec60*/  IMAD.MOV.U32 R54, RZ, RZ, R181 ;  /* 0x000000ffff367224 */ /* 0x000fe400078e00b5 */
[----:B------:R-:W3:Y:S01]  /*6ec70*/  LDL.LU R180, [R1+0x3fb8] ;  /* 0x003fb80001b47983 */ /* 0x000ee20000300800 */
[----:B------:R-:W-:-:S03]  /*6ec80*/  IMAD.MOV.U32 R55, RZ, RZ, R184 ;  /* 0x000000ffff377224 */ /* 0x000fc600078e00b8 */
[----:B------:R-:W3:Y:S01]  /*6ec90*/  LDL.LU R181, [R1+0x3fb4] ;  /* 0x003fb40001b57983 */ /* 0x000ee20000300800 */
[----:B----4-:R-:W-:Y:S02]  /*6eca0*/  IMAD.MOV.U32 R62, RZ, RZ, R197 ;  /* 0x000000ffff3e7224 */ /* 0x010fe400078e00c5 */
[----:B------:R-:W-:Y:S01]  /*6ecb0*/  IMAD.MOV.U32 R61, RZ, RZ, R196 ;  /* 0x000000ffff3d7224 */ /* 0x000fe200078e00c4 */
[----:B------:R-:W4:Y:S01]  /*6ecc0*/  LDL.LU R184, [R1+0x3fb0] ;  /* 0x003fb00001b87983 */ /* 0x000f220000300800 */
[----:B------:R-:W-:-:S03]  /*6ecd0*/  MOV R60, R185 ;  /* 0x000000b9003c7202 */ /* 0x000fc60000000f00 */
[----:B------:R-:W4:Y:S01]  /*6ece0*/  LDL.LU R185, [R1+0x3fac] ;  /* 0x003fac0001b97983 */ /* 0x000f220000300800 */
[----:B------:R-:W-:-:S03]  /*6ecf0*/  MOV R63, R188 ;  /* 0x000000bc003f7202 */ /* 0x000fc60000000f00 */
[----:B------:R-:W4:Y:S04]  /*6ed00*/  LDL.LU R196, [R1+0x3fa8] ;  /* 0x003fa80001c47983 */ /* 0x000f280000300800 */
[----:B------:R-:W4:Y:S01]  /*6ed10*/  LDL.LU R197, [R1+0x3fa4] ;  /* 0x003fa40001c57983 */ /* 0x000f220000300800 */
[----:B------:R-:W-:-:S03]  /*6ed20*/  IMAD.MOV.U32 R252, RZ, RZ, R31 ;  /* 0x000000fffffc7224 */ /* 0x000fc600078e001f */
[----:B------:R-:W4:Y:S04]  /*6ed30*/  LDL.LU R188, [R1+0x3fa0] ;  /* 0x003fa00001bc7983 */ /* 0x000f280000300800 */
[----:B------:R-:W4:Y:S01]  /*6ed40*/  LDL.LU R28, [R1+0x5b0] ;  /* 0x0005b000011c7983 */ /* 0x000f220000300800 */
[----:B--2---:R-:W-:-:S03]  /*6ed50*/  IMAD.MOV.U32 R65, RZ, RZ, R193 ;  /* 0x000000ffff417224 */ /* 0x004fc600078e00c1 */
[----:B------:R-:W2:Y:S01]  /*6ed60*/  LDL.LU R29, [R1+0x5b4] ;  /* 0x0005b400011d7983 */ /* 0x000ea20000300800 */
[----:B------:R-:W-:-:S03]  /*6ed70*/  MOV R66, R189 ;  /* 0x000000bd00427202 */ /* 0x000fc60000000f00 */
[----:B------:R-:W2:Y:S04]  /*6ed80*/  LDL.LU R30, [R1+0x5b8] ;  /* 0x0005b800011e7983 */ /* 0x000ea80000300800 */
[----:B------:R-:W2:Y:S01]  /*6ed90*/  LDL.LU R31, [R1+0x5bc] ;  /* 0x0005bc00011f7983 */ /* 0x000ea20000300800 */
[----:B---3--:R-:W-:-:S03]  /*6eda0*/  IMAD.MOV.U32 R64, RZ, RZ, R192 ;  /* 0x000000ffff407224 */ /* 0x008fc600078e00c0 */
[----:B------:R-:W3:Y:S04]  /*6edb0*/  LDL.LU R192, [R1+0x3f9c] ;  /* 0x003f9c0001c07983 */ /* 0x000ee80000300800 */
[----:B------:R-:W3:Y:S04]  /*6edc0*/  LDL.LU R193, [R1+0x3f98] ;  /* 0x003f980001c17983 */ /* 0x000ee80000300800 */
[----:B------:R-:W3:Y:S04]  /*6edd0*/  LDL.LU R189, [R1+0x3f94] ;  /* 0x003f940001bd7983 */ /* 0x000ee80000300800 */
[----:B------:R-:W3:Y:S04]  /*6ede0*/  LDL.LU R67, [R1+0x57c] ;  /* 0x00057c0001437983 */ /* 0x000ee80000300800 */
[----:B------:R-:W3:Y:S04]  /*6edf0*/  LDL.LU R240, [R1+0x590] ;  /* 0x0005900001f07983 */ /* 0x000ee80000300800 */
[----:B------:R-:W3:Y:S01]  /*6ee00*/  LDL.LU R241, [R1+0x594] ;  /* 0x0005940001f17983 */ /* 0x000ee20000300800 */
[----:B----4-:R-:W-:-:S02]  /*6ee10*/  IMAD.MOV.U32 R243, RZ, RZ, R196 ;  /* 0x000000fffff37224 */ /* 0x010fc400078e00c4 */
[----:B------:R-:W-:Y:S01]  /*6ee20*/  IMAD.MOV.U32 R242, RZ, RZ, R197 ;  /* 0x000000fffff27224 */ /* 0x000fe200078e00c5 */
[----:B------:R-:W-:Y:S01]  /*6ee30*/  MOV R75, R188 ;  /* 0x000000bc004b7202 */ /* 0x000fe20000000f00 */
[----:B------:R-:W-:Y:S01]  /*6ee40*/  IMAD.MOV.U32 R68, RZ, RZ, R185 ;  /* 0x000000ffff447224 */ /* 0x000fe200078e00b9 */
[----:B------:R-:W-:Y:S01]  /*6ee50*/  MOV R70, R181 ;  /* 0x000000b500467202 */ /* 0x000fe20000000f00 */
[----:B------:R-:W-:Y:S02]  /*6ee60*/  IMAD.MOV.U32 R69, RZ, RZ, R184 ;  /* 0x000000ffff457224 */ /* 0x000fe400078e00b8 */
[----:B------:R-:W-:Y:S01]  /*6ee70*/  IMAD.MOV.U32 R71, RZ, RZ, R180 ;  /* 0x000000ffff477224 */ /* 0x000fe200078e00b4 */
[----:B--2---:R-:W-:Y:S01]  /*6ee80*/  HMMA.1688.F32.TF32 R28, R248, R134, R28 ;  /* 0x00000086f81c723c */ /* 0x004fe2000008101c */
[----:B------:R-:W-:Y:S01]  /*6ee90*/  IMAD.MOV.U32 R48, RZ, RZ, R177 ;  /* 0x000000ffff307224 */ /* 0x000fe200078e00b1 */
[----:B------:R-:W-:Y:S01]  /*6eea0*/  MOV R49, R176 ;  /* 0x000000b000317202 */ /* 0x000fe20000000f00 */
[----:B------:R-:W-:-:S02]  /*6eeb0*/  IMAD.MOV.U32 R50, RZ, RZ, R173 ;  /* 0x000000ffff327224 */ /* 0x000fc400078e00ad */
[----:B------:R-:W-:-:S03]  /*6eec0*/  IMAD.MOV.U32 R51, RZ, RZ, R172 ;  /* 0x000000ffff337224 */ /* 0x000fc600078e00ac */
[----:B------:R-:W-:Y:S01]  /*6eed0*/  HMMA.1688.F32.TF32 R60, R248, R114, R60 ;  /* 0x00000072f83c723c */ /* 0x000fe2000008103c */
[----:B------:R-:W-:Y:S02]  /*6eee0*/  IMAD.MOV.U32 R43, RZ, RZ, R0 ;  /* 0x000000ffff2b7224 */ /* 0x000fe400078e0000 */
[----:B------:R-:W-:-:S05]  /*6eef0*/  IMAD.MOV.U32 R42, RZ, RZ, R2 ;  /* 0x000000ffff2a7224 */ /* 0x000fca00078e0002 */
[C---:B------:R-:W-:Y:S01]  /*6ef00*/  HMMA.1688.F32.TF32 R52, R248.reuse, R110, R52 ;  /* 0x0000006ef834723c */ /* 0x040fe20000081034 */
[----:B------:R-:W-:Y:S01]  /*6ef10*/  STL [R1+0x3e18], R252 ;  /* 0x003e18fc01007387 */ /* 0x000fe20000100800 */
[----:B------:R-:W-:Y:S01]  /*6ef20*/  IMAD.MOV.U32 R32, RZ, RZ, R161 ;  /* 0x000000ffff207224 */ /* 0x000fe200078e00a1 */
[----:B------:R-:W-:Y:S01]  /*6ef30*/  MOV R34, R157 ;  /* 0x0000009d00227202 */ /* 0x000fe20000000f00 */
[----:B------:R-:W-:Y:S01]  /*6ef40*/  IMAD.MOV.U32 R33, RZ, RZ, R160 ;  /* 0x000000ffff217224 */ /* 0x000fe200078e00a0 */
[----:B------:R-:W-:Y:S01]  /*6ef50*/  MOV R244, R169 ;  /* 0x000000a900f47202 */ /* 0x000fe20000000f00 */
[----:B------:R-:W-:Y:S01]  /*6ef60*/  IMAD.MOV.U32 R35, RZ, RZ, R156 ;  /* 0x000000ffff237224 */ /* 0x000fe200078e009c */
[----:B------:R-:W-:Y:S01]  /*6ef70*/  MOV R247, R164 ;  /* 0x000000a400f77202 */ /* 0x000fe20000000f00 */
[----:B------:R-:W-:Y:S01]  /*6ef80*/  HMMA.1688.F32.TF32 R68, R248, R122, R68 ;  /* 0x0000007af844723c */ /* 0x000fe20000081044 */
[----:B------:R-:W-:Y:S01]  /*6ef90*/  IMAD.MOV.U32 R0, RZ, RZ, R31 ;  /* 0x000000ffff007224 */ /* 0x000fe200078e001f */
[----:B------:R-:W-:Y:S01]  /*6efa0*/  MOV R2, R30 ;  /* 0x0000001e00027202 */ /* 0x000fe20000000f00 */
[----:B------:R-:W-:-:S02]  /*6efb0*/  IMAD.MOV.U32 R245, RZ, RZ, R168 ;  /* 0x000000fffff57224 */ /* 0x000fc400078e00a8 */
[----:B------:R-:W-:Y:S01]  /*6efc0*/  IMAD.MOV.U32 R246, RZ, RZ, R165 ;  /* 0x000000fffff67224 */ /* 0x000fe200078e00a5 */
[----:B------:R-:W-:Y:S01]  /*6efd0*/  MOV R41, R152 ;  /* 0x0000009800297202 */ /* 0x000fe20000000f00 */
[----:B------:R-:W-:Y:S01]  /*6efe0*/  IMAD.MOV.U32 R40, RZ, RZ, R153 ;  /* 0x000000ffff287224 */ /* 0x000fe200078e0099 */
[C---:B------:R-:W-:Y:S01]  /*6eff0*/  HMMA.1688.F32.TF32 R48, R248.reuse, R106, R48 ;  /* 0x0000006af830723c */ /* 0x040fe20000081030 */
[----:B------:R-:W-:Y:S07]  /*6f000*/  STL.64 [R1+0x740], R28 ;  /* 0x0007401c01007387 */ /* 0x000fee0000100a00 */
[----:B------:R-:W-:Y:S01]  /*6f010*/  HMMA.1688.F32.TF32 R44, R248, R102, R44 ;  /* 0x00000066f82c723c */ /* 0x000fe2000008102c */
[----:B------:R1:W-:Y:S04]  /*6f020*/  STL [R1+0x3ef4], R0 ;  /* 0x003ef40001007387 */ /* 0x0003e80000100800 */
[----:B------:R-:W-:Y:S03]  /*6f030*/  LDSM.16.M88.4 R196, [R3+0x6080] ;  /* 0x0060800003c4783b */ /* 0x000fe60000000200 */
[C---:B------:R-:W-:Y:S01]  /*6f040*/  HMMA.1688.F32.TF32 R32, R36.reuse, R4, R32 ;  /* 0x000000042420723c */ /* 0x040fe20000081020 */
[----:B------:R-:W-:Y:S01]  /*6f050*/  IMAD.MOV.U32 R30, RZ, RZ, R145 ;  /* 0x000000ffff1e7224 */ /* 0x000fe200078e0091 */
[----:B------:R-:W-:Y:S04]  /*6f060*/  LDSM.16.M88.4 R184, [R3+0x7880] ;  /* 0x0078800003b8783b */ /* 0x000fe80000000200 */
[----:B-1----:R-:W2:Y:S04]  /*6f070*/  LDL R0, [R1+0x164c] ;  /* 0x00164c0001007983 */ /* 0x002ea80000100800 */
[----:B------:R1:W-:Y:S01]  /*6f080*/  STL [R1+0x3ef0], R2 ;  /* 0x003ef00201007387 */ /* 0x0003e20000100800 */
[C---:B------:R-:W-:Y:S01]  /*6f090*/  HMMA.1688.F32.TF32 R244, R36.reuse, R12, R244 ;  /* 0x0000000c24f4723c */ /* 0x040fe200000810f4 */
[----:B------:R-:W-:Y:S01]  /*6f0a0*/  IMAD.MOV.U32 R31, RZ, RZ, R144 ;  /* 0x000000ffff1f7224 */ /* 0x000fe200078e0090 */
[----:B------:R-:W-:Y:S01]  /*6f0b0*/  MOV R29, R148 ;  /* 0x00000094001d7202 */ /* 0x000fe20000000f00 */
[----:B------:R-:W-:Y:S01]  /*6f0c0*/  IMAD.MOV.U32 R28, RZ, RZ, R149 ;  /* 0x000000ffff1c7224 */ /* 0x000fe200078e0095 */
[----:B------:R-:W-:Y:S04]  /*6f0d0*/  LDSM.16.M88.4 R180, [R3+0x8080] ;  /* 0x0080800003b4783b */ /* 0x000fe80000000200 */
[C---:B------:R-:W-:Y:S01]  /*6f0e0*/  HMMA.1688.F32.TF32 R40, R36.reuse, R8, R40 ;  /* 0x000000082428723c */ /* 0x040fe20000081028 */
[----:B-1----:R-:W4:Y:S04]  /*6f0f0*/  LDL R2, [R1+0x16e0] ;  /* 0x0016e00001027983 */ /* 0x002f280000100800 */
[----:B------:R-:W-:Y:S01]  /*6f100*/  MOV R11, R32 ;  /* 0x00000020000b7202 */ /* 0x000fe20000000f00 */
[----:B------:R-:W-:Y:S01]  /*6f110*/  IMAD.MOV.U32 R6, RZ, RZ, R33 ;  /* 0x000000ffff067224 */ /* 0x000fe200078e0021 */
[----:B------:R-:W-:Y:S01]  /*6f120*/  MOV R59, R35 ;  /* 0x00000023003b7202 */ /* 0x000fe20000000f00 */
[----:B------:R-:W-:Y:S01]  /*6f130*/  IMAD.MOV.U32 R7, RZ, RZ, R34 ;  /* 0x000000ffff077224 */ /* 0x000fe200078e0022 */
[----:B------:R-:W-:Y:S01]  /*6f140*/  LDSM.16.M88.4 R176, [R3+0x8880] ;  /* 0x0088800003b0783b */ /* 0x000fe20000000200 */
[----:B------:R-:W-:Y:S03]  /*6f150*/  HMMA.1688.F32.TF32 R32, R36, R56, R28 ;  /* 0x000000382420723c */ /* 0x000fe6000008101c */
[----:B------:R-:W-:Y:S04]  /*6f160*/  LDSM.16.M88.4 R172, [R3+0x9080] ;  /* 0x0090800003ac783b */ /* 0x000fe80000000200 */
[----:B------:R-:W-:Y:S04]  /*6f170*/  LDSM.16.M88.4 R168, [R3+0x9880] ;  /* 0x0098800003a8783b */ /* 0x000fe80000000200 */
[----:B------:R-:W-:Y:S04]  /*6f180*/  LDSM.16.M88.4 R164, [R3+0xa080] ;  /* 0x00a0800003a4783b */ /* 0x000fe80000000200 */
[----:B------:R-:W-:Y:S04]  /*6f190*/  LDSM.16.M88.4 R160, [R3+0xa880] ;  /* 0x00a8800003a0783b */ /* 0x000fe80000000200 */
[----:B------:R-:W-:Y:S04]  /*6f1a0*/  LDSM.16.M88.4 R156, [R3+0xb080] ;  /* 0x00b08000039c783b */ /* 0x000fe80000000200 */
[----:B------:R-:W-:Y:S01]  /*6f1b0*/  LDSM.16.M88.4 R152, [R3+0xb880] ;  /* 0x00b880000398783b */ /* 0x000fe20000000200 */
[----:B------:R-:W-:-:S03]  /*6f1c0*/  IMAD.MOV.U32 R28, RZ, RZ, R141 ;  /* 0x000000ffff1c7224 */ /* 0x000fc600078e008d */
[----:B------:R-:W-:Y:S01]  /*6f1d0*/  LDSM.16.M88.4 R148, [R3+0xc080] ;  /* 0x00c080000394783b */ /* 0x000fe20000000200 */
[----:B------:R-:W-:-:S03]  /*6f1e0*/  IMAD.MOV.U32 R29, RZ, RZ, R140 ;  /* 0x000000ffff1d7224 */ /* 0x000fc600078e008c */
[----:B------:R-:W-:Y:S01]  /*6f1f0*/  LDSM.16.M88.4 R144, [R3+0xc880] ;  /* 0x00c880000390783b */ /* 0x000fe20000000200 */
[----:B------:R-:W-:Y:S01]  /*6f200*/  MOV R30, R137 ;  /* 0x00000089001e7202 */ /* 0x000fe20000000f00 */
[----:B------:R-:W-:Y:S02]  /*6f210*/  IMAD.MOV.U32 R31, RZ, RZ, R136 ;  /* 0x000000ffff1f7224 */ /* 0x000fe400078e0088 */
[----:B------:R-:W-:Y:S04]  /*6f220*/  LDSM.16.M88.4 R140, [R3+0xd080] ;  /* 0x00d08000038c783b */ /* 0x000fe80000000200 */
[----:B------:R-:W-:Y:S01]  /*6f230*/  LDSM.16.M88.4 R136, [R3+0xd880] ;  /* 0x00d880000388783b */ /* 0x000fe20000000200 */
[----:B---3--:R-:W-:Y:S01]  /*6f240*/  IMAD.MOV.U32 R73, RZ, RZ, R192 ;  /* 0x000000ffff497224 */ /* 0x008fe200078e00c0 */
[----:B------:R-:W-:-:S02]  /*6f250*/  MOV R72, R193 ;  /* 0x000000c100487202 */ /* 0x000fc40000000f00 */
[----:B------:R-:W-:Y:S01]  /*6f260*/  LDSM.16.M88.4 R192, [R3+0x6880] ;  /* 0x0068800003c0783b */ /* 0x000fe20000000200 */
[----:B------:R-:W-:-:S03]  /*6f270*/  IMAD.MOV.U32 R74, RZ, RZ, R189 ;  /* 0x000000ffff4a7224 */ /* 0x000fc600078e00bd */
[----:B------:R-:W-:Y:S04]  /*6f280*/  LDSM.16.M88.4 R188, [R3+0x7080] ;  /* 0x0070800003bc783b */ /* 0x000fe80000000200 */
        /* <DEDUP_REMOVED lines=18> */
[----:B------:R-:W1:Y:S04]  /*6f3b0*/  LDSM.16.M88.4 R52, [R3+0x2080] ;  /* 0x002080000334783b */ /* 0x000e680000000200 */
[----:B------:R-:W-:Y:S04]  /*6f3c0*/  STL [R1+0x3dc8], R248 ;  /* 0x003dc8f801007387 */ /* 0x000fe80000100800 */
[----:B------:R-:W-:Y:S04]  /*6f3d0*/  STL.64 [R1+0x280], R44 ;  /* 0x0002802c01007387 */ /* 0x000fe80000100a00 */
[----:B------:R-:W3:Y:S04]  /*6f3e0*/  LDSM.16.M88.4 R48, [R3+0x2880] ;  /* 0x002880000330783b */ /* 0x000ee80000000200 */
[----:B------:R-:W-:Y:S04]  /*6f3f0*/  STL.64 [R1+0x288], R46 ;  /* 0x0002882e01007387 */ /* 0x000fe80000100a00 */
[----:B------:R-:W1:Y:S04]  /*6f400*/  LDSM.16.M88.4 R44, [R3+0x3080] ;  /* 0x00308000032c783b */ /* 0x000e680000000200 */
[----:B------:R-:W1:Y:S04]  /*6f410*/  LDSM.16.M88.4 R72, [R3+0x3880] ;  /* 0x003880000348783b */ /* 0x000e680000000200 */
[----:B------:R-:W1:Y:S04]  /*6f420*/  LDSM.16.M88.4 R68, [R3+0x4080] ;  /* 0x004080000344783b */ /* 0x000e680000000200 */
[----:B------:R-:W1:Y:S04]  /*6f430*/  LDSM.16.M88.4 R64, [R3+0x4880] ;  /* 0x004880000340783b */ /* 0x000e680000000200 */
[----:B------:R-:W1:Y:S04]  /*6f440*/  LDSM.16.M88.4 R60, [R3+0x5080] ;  /* 0x00508000033c783b */ /* 0x000e680000000200 */
[----:B------:R-:W-:Y:S04]  /*6f450*/  STL [R1+0x3dc4], R249 ;  /* 0x003dc4f901007387 */ /* 0x000fe80000100800 */
[----:B------:R-:W-:Y:S04]  /*6f460*/  STL [R1+0x3dc0], R250 ;  /* 0x003dc0fa01007387 */ /* 0x000fe80000100800 */
[----:B------:R-:W-:Y:S04]  /*6f470*/  STL [R1+0x3dbc], R251 ;  /* 0x003dbcfb01007387 */ /* 0x000fe80000100800 */
[----:B------:R-:W-:Y:S04]  /*6f480*/  STL [R1+0x3dcc], R244 ;  /* 0x003dccf401007387 */ /* 0x000fe80000100800 */
[----:B------:R-:W-:Y:S04]  /*6f490*/  STL [R1+0x3db8], R245 ;  /* 0x003db8f501007387 */ /* 0x000fe80000100800 */
[----:B------:R-:W-:Y:S04]  /*6f4a0*/  STL [R1+0x3db4], R246 ;  /* 0x003db4f601007387 */ /* 0x000fe80000100800 */
[----:B------:R-:W-:Y:S04]  /*6f4b0*/  STL [R1+0x3db0], R247 ;  /* 0x003db0f701007387 */ /* 0x000fe80000100800 */
[----:B------:R-:W-:Y:S04]  /*6f4c0*/  STL.64 [R1+0x260], R40 ;  /* 0x0002602801007387 */ /* 0x000fe80000100a00 */
[----:B------:R-:W-:Y:S04]  /*6f4d0*/  STL.64 [R1+0x268], R42 ;  /* 0x0002682a01007387 */ /* 0x000fe80000100a00 */
[----:B------:R-:W-:Y:S04]  /*6f4e0*/  STL [R1+0x3dd4], R59 ;  /* 0x003dd43b01007387 */ /* 0x000fe80000100800 */
[----:B------:R-:W-:Y:S04]  /*6f4f0*/  STL [R1+0x3dd0], R11 ;  /* 0x003dd00b01007387 */ /* 0x000fe80000100800 */
[----:B------:R-:W-:Y:S04]  /*6f500*/  STL [R1+0x3da4], R6 ;  /* 0x003da40601007387 */ /* 0x000fe80000100800 */
[----:B------:R-:W-:Y:S04]  /*6f510*/  STL [R1+0x3da0], R7 ;  /* 0x003da00701007387 */ /* 0x000fe80000100800 */
[----:B------:R2:W-:Y:S04]  /*6f520*/  STL.64 [R1+0x240], R32 ;  /* 0x0002402001007387 */ /* 0x0005e80000100a00 */
[----:B------:R2:W-:Y:S04]  /*6f530*/  STL.64 [R1+0x248], R34 ;  /* 0x0002482201007387 */ /* 0x0005e80000100a00 */
[----:B-1----:R-:W-:Y:S04]  /*6f540*/  STL [R1+0x3ddc], R54 ;  /* 0x003ddc3601007387 */ /* 0x002fe80000100800 */
[----:B------:R-:W-:Y:S04]  /*6f550*/  STL [R1+0x3dd8], R55 ;  /* 0x003dd83701007387 */ /* 0x000fe80000100800 */
[----:B---3--:R-:W-:Y:S04]  /*6f560*/  STL [R1+0x3d6c], R50 ;  /* 0x003d6c3201007387 */ /* 0x008fe80000100800 */
[----:B------:R-:W-:Y:S01]  /*6f570*/  STL [R1+0x3d68], R51 ;  /* 0x003d683301007387 */ /* 0x000fe20000100800 */
[----:B--2---:R-:W-:-:S03]  /*6f580*/  IMAD.MOV.U32 R32, RZ, RZ, R133 ;  /* 0x000000ffff207224 */ /* 0x004fc600078e0085 */
[----:B------:R-:W-:Y:S01]  /*6f590*/  STL [R1+0x3d70], R46 ;  /* 0x003d702e01007387 */ /* 0x000fe20000100800 */
[----:B------:R-:W-:-:S03]  /*6f5a0*/  MOV R33, R132 ;  /* 0x0000008400217202 */ /* 0x000fc60000000f00 */
[----:B------:R-:W-:Y:S01]  /*6f5b0*/  STL [R1+0x3d64], R47 ;  /* 0x003d642f01007387 */ /* 0x000fe20000100800 */
[----:B------:R-:W-:-:S03]  /*6f5c0*/  IMAD.MOV.U32 R34, RZ, RZ, R25 ;  /* 0x000000ffff227224 */ /* 0x000fc600078e0019 */
[----:B------:R-:W-:Y:S01]  /*6f5d0*/  STL [R1+0x3de4], R74 ;  /* 0x003de44a01007387 */ /* 0x000fe20000100800 */
[----:B------:R-:W-:-:S03]  /*6f5e0*/  IMAD.MOV.U32 R35, RZ, RZ, R24 ;  /* 0x000000ffff237224 */ /* 0x000fc600078e0018 */
[----:B------:R-:W-:Y:S01]  /*6f5f0*/  STL [R1+0x3de0], R75 ;  /* 0x003de04b01007387 */ /* 0x000fe20000100800 */
[----:B------:R-:W-:-:S03]  /*6f600*/  MOV R40, R21 ;  /* 0x0000001500287202 */ /* 0x000fc60000000f00 */
[----:B------:R-:W-:Y:S01]  /*6f610*/  STL [R1+0x3d60], R70 ;  /* 0x003d604601007387 */ /* 0x000fe20000100800 */
[----:B------:R-:W-:-:S03]  /*6f620*/  IMAD.MOV.U32 R41, RZ, RZ, R20 ;  /* 0x000000ffff297224 */ /* 0x000fc600078e0014 */
[----:B------:R-:W1:Y:S04]  /*6f630*/  LDSM.16.M88.4 R132, [R3+0xe080] ;  /* 0x00e080000384783b */ /* 0x000e680000000200 */
[----:B------:R-:W-:Y:S01]  /*6f640*/  STL [R1+0x3d5c], R71 ;  /* 0x003d5c4701007387 */ /* 0x000fe20000100800 */
[----:B------:R-:W-:-:S03]  /*6f650*/  IMAD.MOV.U32 R42, RZ, RZ, R17 ;  /* 0x000000ffff2a7224 */ /* 0x000fc600078e0011 */
[----:B------:R-:W-:Y:S01]  /*6f660*/  STL [R1+0x3de8], R66 ;  /* 0x003de84201007387 */ /* 0x000fe20000100800 */
[----:B------:R-:W-:-:S03]  /*6f670*/  MOV R43, R16 ;  /* 0x00000010002b7202 */ /* 0x000fc60000000f00 */
[----:B------:R-:W2:Y:S04]  /*6f680*/  LDSM.16.M88.4 R24, [R3+0xe880] ;  /* 0x00e880000318783b */ /* 0x000ea80000000200 */
[----:B------:R-:W-:Y:S04]  /*6f690*/  STL [R1+0x3d58], R67 ;  /* 0x003d584301007387 */ /* 0x000fe80000100800 */
[----:B------:R-:W-:Y:S04]  /*6f6a0*/  STL [R1+0x3dec], R62 ;  /* 0x003dec3e01007387 */ /* 0x000fe80000100800 */
[----:B------:R-:W3:Y:S04]  /*6f6b0*/  LDSM.16.M88.4 R20, [R3+0xf080] ;  /* 0x00f080000314783b */ /* 0x000ee80000000200 */
[----:B------:R-:W-:Y:S04]  /*6f6c0*/  STL [R1+0x3d54], R63 ;  /* 0x003d543f01007387 */ /* 0x000fe80000100800 */
[----:B------:R-:W-:Y:S04]  /*6f6d0*/  STL [R1+0x3df4], R202 ;  /* 0x003df4ca01007387 */ /* 0x000fe80000100800 */
[----:B------:R-:W1:Y:S04]  /*6f6e0*/  LDSM.16.M88.4 R16, [R3+0xf880] ;  /* 0x00f880000310783b */ /* 0x000e680000000200 */
        /* <DEDUP_REMOVED lines=44> */
[----:B------:R-:W2:Y:S04]  /*6f9b0*/  LDL.LU R40, [R1+0x15c0] ;  /* 0x0015c00001287983 */ /* 0x000ea80000300800 */
[----:B------:R-:W-:Y:S04]  /*6f9c0*/  STL.64 [R1+0x230], R76 ;  /* 0x0002304c01007387 */ /* 0x000fe80000100a00 */
[----:B------:R1:W-:Y:S01]  /*6f9d0*/  STL.64 [R1+0x238], R78 ;  /* 0x0002384e01007387 */ /* 0x0003e20000100a00 */
[----:B------:R-:W-:-:S03]  /*6f9e0*/  IMAD.MOV.U32 R6, RZ, RZ, R32 ;  /* 0x000000ffff067224 */ /* 0x000fc600078e0020 */
[----:B------:R-:W2:Y:S01]  /*6f9f0*/  LDL.LU R41, [R1+0x15c4] ;  /* 0x0015c40001297983 */ /* 0x000ea20000300800 */
[----:B------:R-:W-:-:S03]  /*6fa00*/  IMAD.MOV.U32 R10, RZ, RZ, R35 ;  /* 0x000000ffff0a7224 */ /* 0x000fc600078e0023 */
[----:B------:R-:W2:Y:S01]  /*6fa10*/  LDL.LU R42, [R1+0x15c8] ;  /* 0x0015c800012a7983 */ /* 0x000ea20000300800 */
[----:B------:R-:W-:Y:S01]  /*6fa20*/  IMAD.MOV.U32 R7, RZ, RZ, R33 ;  /* 0x000000ffff077224 */ /* 0x000fe200078e0021 */
[----:B------:R-:W-:Y:S02]  /*6fa30*/  MOV R58, R34 ;  /* 0x00000022003a7202 */ /* 0x000fe40000000f00 */
[----:B------:R-:W2:Y:S04]  /*6fa40*/  LDL.LU R43, [R1+0x15cc] ;  /* 0x0015cc00012b7983 */ /* 0x000ea80000300800 */
[----:B------:R-:W3:Y:S04]  /*6fa50*/  LDL.LU R32, [R1+0x15b0] ;  /* 0x0015b00001207983 */ /* 0x000ee80000300800 */
[----:B------:R-:W3:Y:S04]  /*6fa60*/  LDL.LU R33, [R1+0x15b4] ;  /* 0x0015b40001217983 */ /* 0x000ee80000300800 */
[----:B------:R-:W3:Y:S04]  /*6fa70*/  LDL.LU R34, [R1+0x15b8] ;  /* 0x0015b80001227983 */ /* 0x000ee80000300800 */
[----:B------:R-:W3:Y:S01]  /*6fa80*/  LDL.LU R35, [R1+0x15bc] ;  /* 0x0015bc0001237983 */ /* 0x000ee20000300800 */
[----:B------:R-:W-:-:S03]  /*6fa90*/  IMAD.MOV.U32 R59, RZ, RZ, R28 ;  /* 0x000000ffff3b7224 */ /* 0x000fc600078e001c */
[----:B------:R-:W-:Y:S01]  /*6faa0*/  STL [R1+0x3e0c], R10 ;  /* 0x003e0c0a01007387 */ /* 0x000fe20000100800 */
[----:B------:R-:W-:-:S03]  /*6fab0*/  MOV R11, R29 ;  /* 0x0000001d000b7202 */ /* 0x000fc60000000f00 */
[----:B------:R-:W-:Y:S01]  /*6fac0*/  STL [R1+0x3e08], R58 ;  /* 0x003e083a01007387 */ /* 0x000fe20000100800 */
[----:B------:R-:W-:-:S03]  /*6fad0*/  IMAD.MOV.U32 R244, RZ, RZ, R30 ;  /* 0x000000fffff47224 */ /* 0x000fc600078e001e */
[----:B------:R1:W-:Y:S01]  /*6fae0*/  STL [R1+0x3e04], R7 ;  /* 0x003e040701007387 */ /* 0x0003e20000100800 */
[----:B------:R-:W-:-:S03]  /*6faf0*/  IMAD.MOV.U32 R248, RZ, RZ, R31 ;  /* 0x000000fffff87224 */ /* 0x000fc600078e001f */
        /* <DEDUP_REMOVED lines=13> */
[----:B------:R1:W-:Y:S04]  /*6fbd0*/  STL [R1+0x3e14], R11 ;  /* 0x003e140b01007387 */ /* 0x0003e80000100800 */
[----:B------:R1:W-:Y:S04]  /*6fbe0*/  STL [R1+0x3e10], R59 ;  /* 0x003e103b01007387 */ /* 0x0003e80000100800 */
[----:B------:R-:W-:Y:S04]  /*6fbf0*/  LDS R228, [R0+0x26000] ;  /* 0x0260000000e47984 */ /* 0x000fe80000000800 */
[----:B------:R-:W-:Y:S04]  /*6fc00*/  LDS R230, [R0+0x26800] ;  /* 0x0268000000e67984 */ /* 0x000fe80000000800 */
[----:B----4-:R-:W-:Y:S04]  /*6fc10*/  LDS R229, [R2+0x26000] ;  /* 0x0260000002e57984 */ /* 0x010fe80000000800 */
[----:B------:R-:W4:Y:S01]  /*6fc20*/  LDS R231, [R2+0x26800] ;  /* 0x0268000002e77984 */ /* 0x000f220000000800 */
[C---:B--2---:R-:W-:Y:S08]  /*6fc30*/  HMMA.1688.F32.TF32 R40, R36.reuse, R72, R40 ;  /* 0x000000482428723c */ /* 0x044ff00000081028 */
[C---:B---3--:R-:W-:Y:S11]  /*6fc40*/  HMMA.1688.F32.TF32 R32, R36.reuse, R68, R32 ;  /* 0x000000442420723c */ /* 0x048ff60000081020 */
[----:B------:R-:W-:Y:S05]  /*6fc50*/  @!UPT UIADD3 URZ, URZ, URZ, URZ ;  /* 0x0000003f3f3ff290 */ /* 0x000fea000fffe03f */
[----:B------:R-:W-:Y:S01]  /*6fc60*/  MOV R249, R40 ;  /* 0x0000002800f97202 */ /* 0x000fe20000000f00 */
[----:B------:R-:W-:Y:S01]  /*6fc70*/  IMAD.MOV.U32 R250, RZ, RZ, R41 ;  /* 0x000000fffffa7224 */ /* 0x000fe200078e0029 */
[----:B------:R-:W2:Y:S01]  /*6fc80*/  LDL.LU R40, [R1+0x1570] ;  /* 0x0015700001287983 */ /* 0x000ea20000300800 */
[----:B------:R-:W-:Y:S01]  /*6fc90*/  IMAD.MOV.U32 R251, RZ, RZ, R42 ;  /* 0x000000fffffb7224 */ /* 0x000fe200078e002a */
[----:B------:R-:W-:Y:S02]  /*6fca0*/  MOV R245, R43 ;  /* 0x0000002b00f57202 */ /* 0x000fe40000000f00 */
[----:B------:R-:W2:Y:S04]  /*6fcb0*/  LDL.LU R41, [R1+0x1574] ;  /* 0x0015740001297983 */ /* 0x000ea80000300800 */
[----:B------:R-:W2:Y:S04]  /*6fcc0*/  LDL.LU R42, [R1+0x1578] ;  /* 0x00157800012a7983 */ /* 0x000ea80000300800 */
[----:B------:R-:W2:Y:S01]  /*6fcd0*/  LDL.LU R43, [R1+0x157c] ;  /* 0x00157c00012b7983 */ /* 0x000ea20000300800 */
[----:B------:R-:W-:Y:S03]  /*6fce0*/  HMMA.1688.F32.TF32 R28, R36, R64, R28 ;  /* 0x00000040241c723c */ /* 0x000fe6000008101c */
[----:B------:R-:W-:Y:S01]  /*6fcf0*/  STL.64 [R1+0x3e28], R250 ;  /* 0x003e28fa01007387 */ /* 0x000fe20000100a00 */
[----:B------:R-:W-:Y:S01]  /*6fd00*/  IMAD.MOV.U32 R74, RZ, RZ, R32 ;  /* 0x000000ffff4a7224 */ /* 0x000fe200078e0020 */
[----:B------:R-:W-:Y:S01]  /*6fd10*/  MOV R54, R34 ;  /* 0x0000002200367202 */ /* 0x000fe20000000f00 */
[----:B------:R-:W-:Y:S01]  /*6fd20*/  IMAD.MOV.U32 R75, RZ, RZ, R33 ;  /* 0x000000ffff4b7224 */ /* 0x000fe200078e0021 */
[----:B------:R-:W-:Y:S01]  /*6fd30*/  STL.64 [R1+0x3e20], R248 ;  /* 0x003e20f801007387 */ /* 0x000fe20000100a00 */
[----:B------:R-:W-:-:S03]  /*6fd40*/  IMAD.MOV.U32 R55, RZ, RZ, R35 ;  /* 0x000000ffff377224 */ /* 0x000fc600078e0023 */
[----:B------:R-:W3:Y:S04]  /*6fd50*/  LDL.LU R32, [R1+0x1560] ;  /* 0x0015600001207983 */ /* 0x000ee80000300800 */
[----:B------:R-:W3:Y:S04]  /*6fd60*/  LDL.LU R33, [R1+0x1564] ;  /* 0x0015640001217983 */ /* 0x000ee80000300800 */
[----:B------:R-:W3:Y:S04]  /*6fd70*/  LDL.LU R34, [R1+0x1568] ;  /* 0x0015680001227983 */ /* 0x000ee80000300800 */
[----:B------:R-:W3:Y:S01]  /*6fd80*/  LDL.LU R35, [R1+0x156c] ;  /* 0x00156c0001237983 */ /* 0x000ee20000300800 */
[----:B------:R-:W-:Y:S01]  /*6fd90*/  IMAD.MOV.U32 R202, RZ, RZ, R28 ;  /* 0x000000ffffca7224 */ /* 0x000fe200078e001c */
[----:B------:R-:W-:-:S02]  /*6fda0*/  MOV R203, R29 ;  /* 0x0000001d00cb7202 */ /* 0x000fc40000000f00 */
[----:B------:R-:W4:Y:S01]  /*6fdb0*/  LDL.LU R28, [R1+0x1550] ;  /* 0x00155000011c7983 */ /* 0x000f220000300800 */
[----:B------:R-:W-:Y:S02]  /*6fdc0*/  IMAD.MOV.U32 R62, RZ, RZ, R30 ;  /* 0x000000ffff3e7224 */ /* 0x000fe400078e001e */
[----:B------:R-:W-:Y:S01]  /*6fdd0*/  IMAD.MOV.U32 R66, RZ, RZ, R31 ;  /* 0x000000ffff427224 */ /* 0x000fe200078e001f */
[----:B------:R-:W4:Y:S04]  /*6fde0*/  LDL.LU R29, [R1+0x1554] ;  /* 0x00155400011d7983 */ /* 0x000f280000300800 */
[----:B------:R-:W4:Y:S04]  /*6fdf0*/  LDL.LU R30, [R1+0x1558] ;  /* 0x00155800011e7983 */ /* 0x000f280000300800 */
[----:B------:R-:W4:Y:S01]  /*6fe00*/  LDL.LU R31, [R1+0x155c] ;  /* 0x00155c00011f7983 */ /* 0x000f220000300800 */
[C---:B-1----:R-:W-:Y:S11]  /*6fe10*/  HMMA.1688.F32.TF32 R76, R36.reuse, R60, R240 ;  /* 0x0000003c244c723c */ /* 0x042ff600000810f0 */
        /* <DEDUP_REMOVED lines=9> */
[----:B------:R-:W-:Y:S02]  /*6feb0*/  IMAD.MOV.U32 R246, RZ, RZ, R76 ;  /* 0x000000fffff67224 */ /* 0x000fe400078e004c */
[----:B------:R-:W-:-:S05]  /*6fec0*/  IMAD.MOV.U32 R247, RZ, RZ, R77 ;  /* 0x000000fffff77224 */ /* 0x000fca00078e004d */
[----:B------:R-:W-:Y:S04]  /*6fed0*/  STL.64 [R1+0x3e38], R246 ;  /* 0x003e38f601007387 */ /* 0x000fe80000100a00 */
[----:B------:R-:W-:Y:S01]  /*6fee0*/  STL.64 [R1+0x3e30], R244 ;  /* 0x003e30f401007387 */ /* 0x000fe20000100a00 */
[----:B------:R-:W-:Y:S01]  /*6fef0*/  MOV R14, R78 ;  /* 0x0000004e000e7202 */ /* 0x000fe20000000f00 */
[----:B------:R-:W-:Y:S01]  /*6ff00*/  IMAD.MOV.U32 R15, RZ, RZ, R79 ;  /* 0x000000ffff0f7224 */ /* 0x000fe200078e004f */
[C---:B--2---:R-:W-:Y:S08]  /*6ff10*/  HMMA.1688.F32.TF32 R40, R36.reuse, R196, R40 ;  /* 0x000000c42428723c */ /* 0x044ff00000081028 */
[C---:B---3--:R-:W-:Y:S11]  /*6ff20*/  HMMA.1688.F32.TF32 R32, R36.reuse, R192, R32 ;  /* 0x000000c02420723c */ /* 0x048ff60000081020 */
[----:B------:R-:W-:Y:S05]  /*6ff30*/  @!UPT UIADD3 URZ, URZ, URZ, URZ ;  /* 0x0000003f3f3ff290 */ /* 0x000fea000fffe03f */
[----:B------:R-:W-:Y:S01]  /*6ff40*/  IMAD.MOV.U32 R11, RZ, RZ, R40 ;  /* 0x000000ffff0b7224 */ /* 0x000fe200078e0028 */
[----:B------:R-:W-:Y:S01]  /*6ff50*/  MOV R59, R41 ;  /* 0x00000029003b7202 */ /* 0x000fe20000000f00 */
[----:B------:R-:W2:Y:S01]  /*6ff60*/  LDL.LU R40, [R1+0x1540] ;  /* 0x0015400001287983 */ /* 0x000ea20000300800 */
[----:B------:R-:W-:Y:S01]  /*6ff70*/  IMAD.MOV.U32 R10, RZ, RZ, R42 ;  /* 0x000000ffff0a7224 */ /* 0x000fe200078e002a */
[----:B----4-:R-:W-:Y:S02]  /*6ff80*/  HMMA.1688.F32.TF32 R28, R36, R188, R28 ;  /* 0x000000bc241c723c */ /* 0x010fe4000008101c */
[----:B------:R-:W2:Y:S01]  /*6ff90*/  LDL.LU R41, [R1+0x1544] ;  /* 0x0015440001297983 */ /* 0x000ea20000300800 */
[----:B------:R-:W-:-:S03]  /*6ffa0*/  IMAD.MOV.U32 R58, RZ, RZ, R43 ;  /* 0x000000ffff3a7224 */ /* 0x000fc600078e002b */
[----:B------:R-:W2:Y:S04]  /*6ffb0*/  LDL.LU R42, [R1+0x1548] ;  /* 0x00154800012a7983 */ /* 0x000ea80000300800 */
[----:B------:R-:W2:Y:S01]  /*6ffc0*/  LDL.LU R43, [R1+0x154c] ;  /* 0x00154c00012b7983 */ /* 0x000ea20000300800 */
[----:B------:R-:W-:Y:S01]  /*6ffd0*/  MOV R46, R32 ;  /* 0x00000020002e7202 */ /* 0x000fe20000000f00 */
[----:B------:R-:W-:Y:S02]  /*6ffe0*/  IMAD.MOV.U32 R50, RZ, RZ, R33 ;  /* 0x000000ffff327224 */ /* 0x000fe400078e0021 */
[----:B------:R-:W3:Y:S01]  /*6fff0*/  LDL.LU R32, [R1+0x1530] ;  /* 0x0015300001207983 */ /* 0x000ee20000300800 */
[----:B------:R-:W-:Y:S01]  /*70000*/  IMAD.MOV.U32 R51, RZ, RZ, R34 ;  /* 0x000000ffff337224 */ /* 0x000fe200078e0022 */
[----:B------:R-:W-:-:S02]  /*70010*/  MOV R47, R35 ;  /* 0x00000023002f7202 */ /* 0x000fc40000000f00 */
[----:B------:R-:W3:Y:S04]  /*70020*/  LDL.LU R33, [R1+0x1534] ;  /* 0x0015340001217983 */ /* 0x000ee80000300800 */
[----:B------:R-:W3:Y:S02]  /*70030*/  LDL.LU R34, [R1+0x1538] ;  /* 0x0015380001227983 */ /* 0x000ee40000300800 */
[----:B------:R-:W-:Y:S02]  /*70040*/  IMAD.MOV.U32 R70, RZ, RZ, R28 ;  /* 0x000000ffff467224 */ /* 0x000fe400078e001c */
[----:B------:R-:W3:Y:S01]  /*70050*/  LDL.LU R35, [R1+0x153c] ;  /* 0x00153c0001237983 */ /* 0x000ee20000300800 */
[----:B------:R-:W-:Y:S01]  /*70060*/  IMAD.MOV.U32 R71, RZ, RZ, R29 ;  /* 0x000000ffff477224 */ /* 0x000fe200078e001d */
[----:B------:R-:W-:-:S02]  /*70070*/  MOV R67, R30 ;  /* 0x0000001e00437202 */ /* 0x000fc40000000f00 */
        /* <DEDUP_REMOVED lines=18> */
[C---:B---3--:R-:W-:Y:S11]  /*701a0*/  HMMA.1688.F32.TF32 R32, R36.reuse, R180, R32 ;  /* 0x000000b42420723c */ /* 0x048ff60000081020 */
[----:B------:R-:W-:Y:S04]  /*701b0*/  @!UPT UIADD3 URZ, URZ, URZ, URZ ;  /* 0x0000003f3f3ff290 */ /* 0x000fe8000fffe03f */
[----:B------:R1:W-:Y:S01]  /*701c0*/  STL [R1+0x18c], R43 ;  /* 0x00018c2b01007387 */ /* 0x0003e20000100800 */
[----:B------:R-:W-:Y:S01]  /*701d0*/  IMAD.MOV.U32 R195, RZ, RZ, R42 ;  /* 0x000000ffffc37224 */ /* 0x000fe200078e002a */
[----:B------:R-:W-:Y:S01]  /*701e0*/  MOV R194, R41 ;  /* 0x0000002900c27202 */ /* 0x000fe20000000f00 */
[----:B------:R-:W-:Y:S01]  /*701f0*/  IMAD.MOV.U32 R191, RZ, RZ, R40 ;  /* 0x000000ffffbf7224 */ /* 0x000fe200078e0028 */
[----:B------:R-:W2:Y:S04]  /*70200*/  LDL.LU R236, [R1+0x14e0] ;  /* 0x0014e00001ec7983 */ /* 0x000ea80000300800 */
[----:B------:R-:W2:Y:S04]  /*70210*/  LDL.LU R237, [R1+0x14e4] ;  /* 0x0014e40001ed7983 */ /* 0x000ea80000300800 */
[----:B------:R-:W2:Y:S04]  /*70220*/  LDL.LU R238, [R1+0x14e8] ;  /* 0x0014e80001ee7983 */ /* 0x000ea80000300800 */
[----:B------:R-:W2:Y:S01]  /*70230*/  LDL.LU R239, [R1+0x14ec] ;  /* 0x0014ec0001ef7983 */ /* 0x000ea20000300800 */
[C---:B----4-:R-:W-:Y:S03]  /*70240*/  HMMA.1688.F32.TF32 R80, R36.reuse, R176, R80 ;  /* 0x000000b02450723c */ /* 0x050fe60000081050 */
[----:B------:R-:W-:Y:S04]  /*70250*/  STL [R1+0x3d4c], R195 ;  /* 0x003d4cc301007387 */ /* 0x000fe80000100800 */
[----:B------:R-:W-:Y:S01]  /*70260*/  STL [R1+0x3d48], R191 ;  /* 0x003d48bf01007387 */ /* 0x000fe20000100800 */
[----:B------:R-:W-:Y:S03]  /*70270*/  HMMA.1688.F32.TF32 R76, R36, R172, R76 ;  /* 0x000000ac244c723c */ /* 0x000fe6000008104c */
[----:B------:R-:W-:Y:S04]  /*70280*/  STL [R1+0x3d44], R194 ;  /* 0x003d44c201007387 */ /* 0x000fe80000100800 */
[----:B------:R3:W-:Y:S04]  /*70290*/  STL.64 [R1+0x170], R32 ;  /* 0x0001702001007387 */ /* 0x0007e80000100a00 */
[----:B------:R4:W-:Y:S01]  /*702a0*/  STL [R1+0x178], R34 ;  /* 0x0001782201007387 */ /* 0x0009e20000100800 */
[----:B------:R-:W-:-:S03]  /*702b0*/  IMAD.MOV.U32 R190, RZ, RZ, R35 ;  /* 0x000000ffffbe7224 */ /* 0x000fc600078e0023 */
[----:B------:R-:W2:Y:S04]  /*702c0*/  LDL.LU R40, [R1+0x14d0] ;  /* 0x0014d00001287983 */ /* 0x000ea80000300800 */
[----:B------:R-:W2:Y:S04]  /*702d0*/  LDL.LU R41, [R1+0x14d4] ;  /* 0x0014d40001297983 */ /* 0x000ea80000300800 */
[----:B------:R-:W2:Y:S04]  /*702e0*/  LDL.LU R42, [R1+0x14d8] ;  /* 0x0014d800012a7983 */ /* 0x000ea80000300800 */
[----:B-1----:R-:W2:Y:S04]  /*702f0*/  LDL.LU R43, [R1+0x14dc] ;  /* 0x0014dc00012b7983 */ /* 0x002ea80000300800 */
[----:B---3--:R-:W3:Y:S04]  /*70300*/  LDL.LU R32, [R1+0x14c0] ;  /* 0x0014c00001207983 */ /* 0x008ee80000300800 */
[----:B------:R-:W3:Y:S04]  /*70310*/  LDL.LU R33, [R1+0x14c4] ;  /* 0x0014c40001217983 */ /* 0x000ee80000300800 */
[----:B----4-:R-:W3:Y:S04]  /*70320*/  LDL.LU R34, [R1+0x14c8] ;  /* 0x0014c80001227983 */ /* 0x010ee80000300800 */
[----:B------:R-:W3:Y:S04]  /*70330*/  LDL.LU R35, [R1+0x14cc] ;  /* 0x0014cc0001237983 */ /* 0x000ee80000300800 */
[----:B------:R1:W-:Y:S04]  /*70340*/  STL [R1+0x3d50], R190 ;  /* 0x003d50be01007387 */ /* 0x0003e80000100800 */
[----:B------:R-:W-:Y:S04]  /*70350*/  STL [R1+0x160], R80 ;  /* 0x0001605001007387 */ /* 0x000fe80000100800 */
[----:B------:R-:W-:Y:S01]  /*70360*/  STL.64 [R1+0x150], R76 ;  /* 0x0001504c01007387 */ /* 0x000fe20000100a00 */
[----:B-1----:R-:W-:-:S03]  /*70370*/  MOV R190, R79 ;  /* 0x0000004f00be7202 */ /* 0x002fc60000000f00 */
[----:B------:R1:W-:Y:S02]  /*70380*/  STL [R1+0x158], R78 ;  /* 0x0001584e01007387 */ /* 0x0003e40000100800 */
[C---:B-1----:R-:W-:Y:S02]  /*70390*/  HMMA.1688.F32.TF32 R76, R36.reuse, R168, R28 ;  /* 0x000000a8244c723c */ /* 0x042fe4000008101c */
[----:B------:R-:W4:Y:S11]  /*703a0*/  LDL.LU R28, [R1+0x14b0] ;  /* 0x0014b000011c7983 */ /* 0x000f360000300800 */
[----:B------:R-:W-:Y:S10]  /*703b0*/  @!UPT UIADD3 URZ, URZ, URZ, URZ ;  /* 0x0000003f3f3ff290 */ /* 0x000ff4000fffe03f */
[----:B------:R-:W-:Y:S04]  /*703c0*/  STL.64 [R1+0x140], R76 ;  /* 0x0001404c01007387 */ /* 0x000fe80000100a00 */
[----:B------:R1:W-:Y:S04]  /*703d0*/  STL.64 [R1+0x148], R78 ;  /* 0x0001484e01007387 */ /* 0x0003e80000100a00 */
[----:B------:R-:W4:Y:S04]  /*703e0*/  LDL.LU R29, [R1+0x14b4] ;  /* 0x0014b400011d7983 */ /* 0x000f280000300800 */
[----:B------:R-:W4:Y:S04]  /*703f0*/  LDL.LU R30, [R1+0x14b8] ;  /* 0x0014b800011e7983 */ /* 0x000f280000300800 */
[----:B------:R-:W4:Y:S01]  /*70400*/  LDL.LU R31, [R1+0x14bc] ;  /* 0x0014bc00011f7983 */ /* 0x000f220000300800 */
[----:B-1----:R-:W-:Y:S11]  /*70410*/  HMMA.1688.F32.TF32 R76, R36, R164, R240 ;  /* 0x000000a4244c723c */ /* 0x002ff600000810f0 */
[----:B------:R-:W-:Y:S11]  /*70420*/  @!UPT UIADD3 URZ, URZ, URZ, URZ ;  /* 0x0000003f3f3ff290 */ /* 0x000ff6000fffe03f */
[----:B------:R-:W-:Y:S01]  /*70430*/  @!UPT UIADD3 URZ, URZ, URZ, URZ ;  /* 0x0000003f3f3ff290 */ /* 0x000fe2000fffe03f */
[----:B------:R2:W-:Y:S01]  /*70440*/  STL [R1+0x130], R76 ;  /* 0x0001304c01007387 */ /* 0x0005e20000100800 */
[----:B------:R-:W-:Y:S01]  /*70450*/  IMAD.MOV.U32 R174, RZ, RZ, R77 ;  /* 0x000000ffffae7224 */ /* 0x000fe200078e004d */
[----:B------:R-:W-:Y:S01]  /*70460*/  MOV R182, R79 ;  /* 0x0000004f00b67202 */ /* 0x000fe20000000f00 */
[----:B------:R-:W-:-:S03]  /*70470*/  IMAD.MOV.U32 R175, RZ, RZ, R78 ;  /* 0x000000ffffaf7224 */ /* 0x000fc600078e004e */
[----:B------:R-:W-:Y:S04]  /*70480*/  STL [R1+0x3d18], R174 ;  /* 0x003d18ae01007387 */ /* 0x000fe80000100800 */
[----:B------:R-:W-:Y:S04]  /*70490*/  STL [R1+0x3d14], R175 ;  /* 0x003d14af01007387 */ /* 0x000fe80000100800 */
[----:B------:R1:W-:Y:S01]  /*704a0*/  STL [R1+0x3d10], R182 ;  /* 0x003d10b601007387 */ /* 0x0003e20000100800 */
[----:B------:R-:W-:Y:S01]  /*704b0*/  MOV R195, R81 ;  /* 0x0000005100c37202 */ /* 0x000fe20000000f00 */
[----:B------:R-:W-:-:S02]  /*704c0*/  IMAD.MOV.U32 R191, RZ, RZ, R82 ;  /* 0x000000ffffbf7224 */ /* 0x000fc400078e0052 */
[----:B------:R-:W-:Y:S01]  /*704d0*/  IMAD.MOV.U32 R194, RZ, RZ, R83 ;  /* 0x000000ffffc27224 */ /* 0x000fe200078e0053 */
[C---:B--2---:R-:W-:Y:S11]  /*704e0*/  HMMA.1688.F32.TF32 R76, R36.reuse, R160, R236 ;  /* 0x000000a0244c723c */ /* 0x044ff600000810ec */
[----:B------:R-:W-:Y:S11]  /*704f0*/  @!UPT UIADD3 URZ, URZ, URZ, URZ ;  /* 0x0000003f3f3ff290 */ /* 0x000ff6000fffe03f */
[----:B------:R-:W-:Y:S02]  /*70500*/  @!UPT UIADD3 URZ, URZ, URZ, URZ ;  /* 0x0000003f3f3ff290 */ /* 0x000fe4000fffe03f */
[----:B------:R-:W-:Y:S01]  /*70510*/  IMAD.MOV.U32 R178, RZ, RZ, R79 ;  /* 0x000000ffffb27224 */ /* 0x000fe200078e004f */
[----:B------:R-:W-:Y:S01]  /*70520*/  MOV R187, R78 ;  /* 0x0000004e00bb7202 */ /* 0x000fe20000000f00 */
[----:B------:R-:W-:Y:S02]  /*70530*/  IMAD.MOV.U32 R186, RZ, RZ, R77 ;  /* 0x000000ffffba7224 */ /* 0x000fe400078e004d */
[----:B------:R-:W-:Y:S01]  /*70540*/  IMAD.MOV.U32 R183, RZ, RZ, R76 ;  /* 0x000000ffffb77224 */ /* 0x000fe200078e004c */
[C---:B------:R-:W-:Y:S01]  /*70550*/  HMMA.1688.F32.TF32 R40, R36.reuse, R156, R40 ;  /* 0x0000009c2428723c */ /* 0x040fe20000081028 */
[----:B------:R-:W-:Y:S04]  /*70560*/  STL [R1+0x3d28], R178 ;  /* 0x003d28b201007387 */ /* 0x000fe80000100800 */
[----:B------:R-:W-:Y:S04]  /*70570*/  STL [R1+0x3d24], R187 ;  /* 0x003d24bb01007387 */ /* 0x000fe80000100800 */
[----:B------:R-:W-:Y:S04]  /*70580*/  STL [R1+0x3d20], R186 ;  /* 0x003d20ba01007387 */ /* 0x000fe80000100800 */
[----:B------:R-:W-:Y:S11]  /*70590*/  STL [R1+0x3d1c], R183 ;  /* 0x003d1cb701007387 */ /* 0x000ff60000100800 */
[----:B-1----:R-:W-:Y:S01]  /*705a0*/  MOV R182, R41 ;  /* 0x0000002900b67202 */ /* 0x002fe20000000f00 */
[----:B------:R-:W-:Y:S01]  /*705b0*/  IMAD.MOV.U32 R175, RZ, RZ, R40 ;  /* 0x000000ffffaf7224 */ /* 0x000fe200078e0028 */
[----:B------:R-:W-:Y:S04]  /*705c0*/  STL.64 [R1+0x118], R42 ;  /* 0x0001182a01007387 */ /* 0x000fe80000100a00 */
[----:B------:R1:W-:Y:S04]  /*705d0*/  STL [R1+0x3d30], R182 ;  /* 0x003d30b601007387 */ /* 0x0003e80000100800 */
[----:B------:R3:W-:Y:S04]  /*705e0*/  STL [R1+0x3d2c], R175 ;  /* 0x003d2caf01007387 */ /* 0x0007e80000100800 */
[----:B------:R-:W2:Y:S04]  /*705f0*/  LDL.LU R84, [R1+0x14a0] ;  /* 0x0014a00001547983 */ /* 0x000ea80000300800 */
[----:B------:R-:W2:Y:S04]  /*70600*/  LDL.LU R85, [R1+0x14a4] ;  /* 0x0014a40001557983 */ /* 0x000ea80000300800 */
[----:B------:R-:W2:Y:S04]  /*70610*/  LDL.LU R86, [R1+0x14a8] ;  /* 0x0014a80001567983 */ /* 0x000ea80000300800 */
[----:B------:R-:W2:Y:S01]  /*70620*/  LDL.LU R87, [R1+0x14ac] ;  /* 0x0014ac0001577983 */ /* 0x000ea20000300800 */
[C---:B---3--:R-:W-:Y:S08]  /*70630*/  HMMA.1688.F32.TF32 R32, R36.reuse, R152, R32 ;  /* 0x000000982420723c */ /* 0x048ff00000081020 */
[----:B----4-:R-:W-:Y:S11]  /*70640*/  HMMA.1688.F32.TF32 R28, R36, R148, R28 ;  /* 0x00000094241c723c */ /* 0x010ff6000008101c */
[----:B------:R-:W-:Y:S11]  /*70650*/  @!UPT UIADD3 URZ, URZ, URZ, URZ ;  /* 0x0000003f3f3ff290 */ /* 0x000ff6000fffe03f */
[----:B------:R-:W-:Y:S01]  /*70660*/  @!UPT UIADD3 URZ, URZ, URZ, URZ ;  /* 0x0000003f3f3ff290 */ /* 0x000fe2000fffe03f */
        /* <DEDUP_REMOVED lines=10> */
[----:B-1----:R-:W-:-:S03]  /*70710*/  IMAD.MOV.U32 R182, RZ, RZ, R29 ;  /* 0x000000ffffb67224 */ /* 0x002fc600078e001d */
[----:B------:R-:W4:Y:S01]  /*70720*/  LDL.LU R77, [R1+0x1484] ;  /* 0x00148400014d7983 */ /* 0x000f220000300800 */
[----:B------:R-:W-:-:S03]  /*70730*/  MOV R175, R30 ;  /* 0x0000001e00af7202 */ /* 0x000fc60000000f00 */
[----:B------:R-:W4:Y:S01]  /*70740*/  LDL.LU R78, [R1+0x1488] ;  /* 0x00148800014e7983 */ /* 0x000f220000300800 */
[----:B------:R-:W-:-:S03]  /*70750*/  IMAD.MOV.U32 R178, RZ, RZ, R31 ;  /* 0x000000ffffb27224 */ /* 0x000fc600078e001f */
[----:B------:R-:W4:Y:S01]  /*70760*/  LDL.LU R79, [R1+0x148c] ;  /* 0x00148c00014f7983 */ /* 0x000f220000300800 */
[----:B------:R-:W-:-:S03]  /*70770*/  IMAD.MOV.U32 R187, RZ, RZ, R32 ;  /* 0x000000ffffbb7224 */ /* 0x000fc600078e0020 */
[----:B---3--:R-:W3:Y:S01]  /*70780*/  LDL.LU R28, [R1+0x1460] ;  /* 0x00146000011c7983 */ /* 0x008ee20000300800 */
        /* <DEDUP_REMOVED lines=21> */
[----:B------:R-:W-:Y:S04]  /*708e0*/  STL [R1+0x4c], R87 ;  /* 0x00004c5701007387 */ /* 0x000fe80000100800 */
[----:B------:R-:W4:Y:S04]  /*708f0*/  LDL R252, [R1+0x16e4] ;  /* 0x0016e40001fc7983 */ /* 0x000f280000100800 */
[----:B------:R-:W4:Y:S02]  /*70900*/  LDL R3, [R1+0x1648] ;  /* 0x0016480001037983 */ /* 0x000f240000100800 */
[C---:B----4-:R-:W-:Y:S11]  /*70910*/  HMMA.1688.F32.TF32 R80, R36.reuse, R140, R80 ;  /* 0x0000008c2450723c */ /* 0x050ff60000081050 */
        /* <DEDUP_REMOVED lines=8> */
[C---:B---3--:R-:W-:Y:S01]  /*709a0*/  HMMA.1688.F32.TF32 R28, R36.reuse, R24, R28 ;  /* 0x00000018241c723c */ /* 0x048fe2000008101c */
[----:B------:R1:W-:Y:S07]  /*709b0*/  STL [R1+0x3ce4], R151 ;  /* 0x003ce49701007387 */ /* 0x0003ee0000100800 */
[C---:B------:R-:W-:Y:S01]  /*709c0*/  HMMA.1688.F32.TF32 R32, R36.reuse, R20, R32 ;  /* 0x000000142420723c */ /* 0x040fe20000081020 */
[----:B------:R3:W-:Y:S07]  /*709d0*/  STL [R1+0x3ce0], R150 ;  /* 0x003ce09601007387 */ /* 0x0007ee0000100800 */
[----:B------:R-:W-:Y:S01]  /*709e0*/  HMMA.1688.F32.TF32 R36, R36, R16, R236 ;  /* 0x000000102424723c */ /* 0x000fe200000810ec */
[----:B------:R4:W-:Y:S04]  /*709f0*/  STL [R1+0x3cdc], R146 ;  /* 0x003cdc9201007387 */ /* 0x0009e80000100800 */
[----:B------:R1:W-:Y:S04]  /*70a00*/  STL [R1+0x3cd8], R147 ;  /* 0x003cd89301007387 */ /* 0x0003e80000100800 */
[----:B------:R1:W-:Y:S04]  /*70a10*/  STL.64 [R1+0x20], R80 ;  /* 0x0000205001007387 */ /* 0x0003e80000100a00 */
[----:B------:R1:W-:Y:S04]  /*70a20*/  STL.64 [R1+0x28], R82 ;  /* 0x0000285201007387 */ /* 0x0003e80000100a00 */
[----:B------:R-:W-:Y:S04]  /*70a30*/  STL.64 [R1+0x3c20], R30 ;  /* 0x003c201e01007387 */ /* 0x000fe80000100a00 */
[----:B------:R1:W-:Y:S04]  /*70a40*/  STL.64 [R1+0x3c18], R28 ;  /* 0x003c181c01007387 */ /* 0x0003e80000100a00 */
        /* <DEDUP_REMOVED lines=16> */
[----:B-1----:R-:W-:Y:S01]  /*70b50*/  MOV R151, R76 ;  /* 0x0000004c00977202 */ /* 0x002fe20000000f00 */
[----:B---3--:R-:W-:-:S02]  /*70b60*/  IMAD.MOV.U32 R150, RZ, RZ, R77 ;  /* 0x000000ffff967224 */ /* 0x008fc400078e004d */
[----:B------:R-:W3:Y:S01]  /*70b70*/  LDL.LU R76, [R1+0x13f0] ;  /* 0x0013f000014c7983 */ /* 0x000ee20000300800 */
[----:B----4-:R-:W-:Y:S01]  /*70b80*/  IMAD.MOV.U32 R146, RZ, RZ, R78 ;  /* 0x000000ffff927224 */ /* 0x010fe200078e004e */
[----:B------:R-:W-:Y:S02]  /*70b90*/  MOV R147, R79 ;  /* 0x0000004f00937202 */ /* 0x000fe40000000f00 */
[----:B------:R-:W3:Y:S04]  /*70ba0*/  LDL.LU R77, [R1+0x13f4] ;  /* 0x0013f400014d7983 */ /* 0x000ee80000300800 */
[----:B------:R-:W3:Y:S04]  /*70bb0*/  LDL.LU R78, [R1+0x13f8] ;  /* 0x0013f800014e7983 */ /* 0x000ee80000300800 */
[----:B------:R-:W3:Y:S04]  /*70bc0*/  LDL.LU R79, [R1+0x13fc] ;  /* 0x0013fc00014f7983 */ /* 0x000ee80000300800 */
[----:B------:R-:W4:Y:S04]  /*70bd0*/  LDL.LU R88, [R1+0x1420] ;  /* 0x0014200001587983 */ /* 0x000f280000300800 */
[----:B------:R-:W4:Y:S04]  /*70be0*/  LDL.LU R89, [R1+0x1424] ;  /* 0x0014240001597983 */ /* 0x000f280000300800 */
[----:B------:R-:W4:Y:S04]  /*70bf0*/  LDL.LU R90, [R1+0x1428] ;  /* 0x00142800015a7983 */ /* 0x000f280000300800 */
[----:B------:R-:W4:Y:S01]  /*70c00*/  LDL.LU R91, [R1+0x142c] ;  /* 0x00142c00015b7983 */ /* 0x000f220000300800 */
[----:B------:R-:W-:Y:S01]  /*70c10*/  IMAD.MOV.U32 R179, RZ, RZ, R84 ;  /* 0x000000ffffb37224 */ /* 0x000fe200078e0054 */
[----:B------:R-:W-:Y:S01]  /*70c20*/  MOV R170, R85 ;  /* 0x0000005500aa7202 */ /* 0x000fe20000000f00 */
[----:B------:R-:W-:Y:S01]  /*70c30*/  IMAD.MOV.U32 R171, RZ, RZ, R86 ;  /* 0x000000ffffab7224 */ /* 0x000fe200078e0056 */
        /* <DEDUP_REMOVED lines=10> */
[----:B------:R-:W-:Y:S01]  /*70ce0*/  @!UPT UIADD3 URZ, URZ, URZ, URZ ;  /* 0x0000003f3f3ff290 */ /* 0x000fe2000fffe03f */
[----:B------:R-:W-:Y:S04]  /*70cf0*/  STL [R1+0x3c0c], R40 ;  /* 0x003c0c2801007387 */ /* 0x000fe80000100800 */
[----:B------:R-:W-:Y:S04]  /*70d00*/  STL [R1+0x3c08], R41 ;  /* 0x003c082901007387 */ /* 0x000fe80000100800 */
[----:B------:R-:W-:Y:S04]  /*70d10*/  STL [R1+0x3c04], R42 ;  /* 0x003c042a01007387 */ /* 0x000fe80000100800 */
[----:B------:R-:W-:Y:S01]  /*70d20*/  STL [R1+0x3c00], R43 ;  /* 0x003c002b01007387 */ /* 0x000fe20000100800 */
[----:B------:R-:W-:Y:S01]  /*70d30*/  IMAD.MOV.U32 R220, RZ, RZ, R121 ;  /* 0x000000ffffdc7224 */ /* 0x000fe200078e0079 */
[----:B------:R-:W-:Y:S01]  /*70d40*/  MOV R221, R120 ;  /* 0x0000007800dd7202 */ /* 0x000fe20000000f00 */
[----:B------:R-:W-:Y:S01]  /*70d50*/  IMAD.MOV.U32 R223, RZ, RZ, R128 ;  /* 0x000000ffffdf7224 */ /* 0x000fe200078e0080 */
[----:B------:R-:W-:Y:S04]  /*70d60*/  LDS R240, [R252+0x26080] ;  /* 0x02608000fcf07984 */ /* 0x000fe80000000800 */
[----:B------:R-:W-:Y:S04]  /*70d70*/  LDS R242, [R252+0x26880] ;  /* 0x02688000fcf27984 */ /* 0x000fe80000000800 */
[----:B------:R-:W-:Y:S04]  /*70d80*/  LDS R241, [R3+0x26080] ;  /* 0x0260800003f17984 */ /* 0x000fe80000000800 */
[----:B------:R-:W1:Y:S01]  /*70d90*/  LDS R243, [R3+0x26880] ;  /* 0x0268800003f37984 */ /* 0x000e620000000800 */
[C---:B--2---:R-:W-:Y:S11]  /*70da0*/  HMMA.1688.F32.TF32 R28, R228.reuse, R8, R204 ;  /* 0x00000008e41c723c */ /* 0x044ff600000810cc */
[----:B------:R-:W-:Y:S11]  /*70db0*/  @!UPT UIADD3 URZ, URZ, URZ, URZ ;  /* 0x0000003f3f3ff290 */ /* 0x000ff6000fffe03f */
[----:B------:R-:W-:Y:S02]  /*70dc0*/  @!UPT UIADD3 URZ, URZ, URZ, URZ ;  /* 0x0000003f3f3ff290 */ /* 0x000fe4000fffe03f */
[----:B------:R-:W-:Y:S01]  /*70dd0*/  IMAD.MOV.U32 R26, RZ, RZ, R28 ;  /* 0x000000ffff1a7224 */ /* 0x000fe200078e001c */
[----:B------:R-:W-:Y:S01]  /*70de0*/  MOV R143, R30 ;  /* 0x0000001e008f7202 */ /* 0x000fe20000000f00 */
[----:B------:R-:W-:Y:S02]  /*70df0*/  IMAD.MOV.U32 R142, RZ, RZ, R29 ;  /* 0x000000ffff8e7224 */ /* 0x000fe400078e001d */
[----:B------:R-:W-:Y:S02]  /*70e00*/  IMAD.MOV.U32 R138, RZ, RZ, R31 ;  /* 0x000000ffff8a7224 */ /* 0x000fe400078e001f */
[C---:B------:R-:W-:Y:S03]  /*70e10*/  HMMA.1688.F32.TF32 R28, R228.reuse, R4, R92 ;  /* 0x00000004e41c723c */ /* 0x040fe6000008105c */
[----:B------:R2:W-:Y:S11]  /*70e20*/  STL [R1+0x3c84], R138 ;  /* 0x003c848a01007387 */ /* 0x0005f60000100800 */
[----:B------:R-:W-:Y:S10]  /*70e30*/  @!UPT UIADD3 URZ, URZ, URZ, URZ ;  /* 0x0000003f3f3ff290 */ /* 0x000ff4000fffe03f */
[----:B------:R-:W-:Y:S01]  /*70e40*/  IMAD.MOV.U32 R18, RZ, RZ, R28 ;  /* 0x000000ffff127224 */ /* 0x000fe200078e001c */
[----:B------:R-:W-:Y:S01]  /*70e50*/  MOV R19, R29 ;  /* 0x0000001d00137202 */ /* 0x000fe20000000f00 */
[----:B------:R-:W-:Y:S02]  /*70e60*/  IMAD.MOV.U32 R22, RZ, RZ, R30 ;  /* 0x000000ffff167224 */ /* 0x000fe400078e001e */
[----:B------:R-:W-:Y:S02]  /*70e70*/  IMAD.MOV.U32 R23, RZ, RZ, R31 ;  /* 0x000000ffff177224 */ /* 0x000fe400078e001f */
[C---:B----4-:R-:W-:Y:S01]  /*70e80*/  HMMA.1688.F32.TF32 R28, R228.reuse, R56, R88 ;  /* 0x00000038e41c723c */ /* 0x050fe20000081058 */
[----:B------:R4:W-:Y:S04]  /*70e90*/  STL [R1+0x3c80], R143 ;  /* 0x003c808f01007387 */ /* 0x0009e80000100800 */
[----:B------:R-:W-:Y:S04]  /*70ea0*/  STL [R1+0x3c7c], R26 ;  /* 0x003c7c1a01007387 */ /* 0x000fe80000100800 */
[----:B------:R1:W-:Y:S11]  /*70eb0*/  STL [R1+0x3c78], R142 ;  /* 0x003c788e01007387 */ /* 0x0003f60000100800 */
[----:B------:R-:W-:Y:S04]  /*70ec0*/  @!UPT UIADD3 URZ, URZ, URZ, URZ ;  /* 0x0000003f3f3ff290 */ /* 0x000fe8000fffe03f */
[----:B--2---:R-:W-:Y:S01]  /*70ed0*/  MOV R138, R28 ;  /* 0x0000001c008a7202 */ /* 0x004fe20000000f00 */
[----:B----4-:R-:W-:Y:S01]  /*70ee0*/  IMAD.MOV.U32 R143, RZ, RZ, R29 ;  /* 0x000000ffff8f7224 */ /* 0x010fe200078e001d */
[----:B-1----:R-:W-:Y:S01]  /*70ef0*/  MOV R142, R31 ;  /* 0x0000001f008e7202 */ /* 0x002fe20000000f00 */
[----:B------:R-:W-:Y:S02]  /*70f00*/  IMAD.MOV.U32 R26, RZ, RZ, R30 ;  /* 0x000000ffff1a7224 */ /* 0x000fe400078e001e */
[C---:B---3--:R-:W-:Y:S08]  /*70f10*/  HMMA.1688.F32.TF32 R28, R228.reuse, R52, R84 ;  /* 0x00000034e41c723c */ /* 0x048ff00000081054 */
[C---:B------:R-:W-:Y:S11]  /*70f20*/  HMMA.1688.F32.TF32 R32, R228.reuse, R48, R80 ;  /* 0x00000030e420723c */ /* 0x040ff60000081050 */
[----:B------:R-:W-:Y:S05]  /*70f30*/  @!UPT UIADD3 URZ, URZ, URZ, URZ ;  /* 0x0000003f3f3ff290 */ /* 0x000fea000fffe03f */
[----:B------:R-:W-:Y:S01]  /*70f40*/  IMAD.MOV.U32 R139, RZ, RZ, R28 ;  /* 0x000000ffff8b7224 */ /* 0x000fe200078e001c */
[----:B------:R-:W-:Y:S01]  /*70f50*/  MOV R134, R30 ;  /* 0x0000001e00867202 */ /* 0x000fe20000000f00 */
[----:B------:R-:W-:Y:S02]  /*70f60*/  IMAD.MOV.U32 R27, RZ, RZ, R29 ;  /* 0x000000ffff1b7224 */ /* 0x000fe400078e001d */
[----:B------:R-:W-:Y:S02]  /*70f70*/  IMAD.MOV.U32 R135, RZ, RZ, R31 ;  /* 0x000000ffff877224 */ /* 0x000fe400078e001f */
[C---:B------:R-:W-:Y:S01]  /*70f80*/  HMMA.1688.F32.TF32 R28, R228.reuse, R44, R76 ;  /* 0x0000002ce41c723c */ /* 0x040fe2000008104c */
[----:B------:R-:W-:Y:S04]  /*70f90*/  STL.64 [R1+0xb0], R32 ;  /* 0x0000b02001007387 */ /* 0x000fe80000100a00 */
[----:B------:R-:W-:Y:S11]  /*70fa0*/  STL.64 [R1+0xb8], R34 ;  /* 0x0000b82201007387 */ /* 0x000ff60000100a00 */
[----:B------:R-:W-:Y:S07]  /*70fb0*/  @!UPT UIADD3 URZ, URZ, URZ, URZ ;  /* 0x0000003f3f3ff290 */ /* 0x000fee000fffe03f */
[----:B------:R1:W-:Y:S01]  /*70fc0*/  STL [R1+0xac], R31 ;  /* 0x0000ac1f01007387 */ /* 0x0003e20000100800 */
[----:B------:R-:W-:Y:S01]  /*70fd0*/  IMAD.MOV.U32 R41, RZ, RZ, R28 ;  /* 0x000000ffff297224 */ /* 0x000fe200078e001c */
[----:B------:R-:W-:Y:S01]  /*70fe0*/  MOV R42, R29 ;  /* 0x0000001d002a7202 */ /* 0x000fe20000000f00 */
[----:B------:R-:W-:Y:S02]  /*70ff0*/  IMAD.MOV.U32 R43, RZ, RZ, R30 ;  /* 0x000000ffff2b7224 */ /* 0x000fe400078e001e */
[----:B-1----:R-:W-:Y:S02]  /*71000*/  HMMA.1688.F32.TF32 R28, R228, R72, R236 ;  /* 0x00000048e41c723c */ /* 0x002fe400000810ec */
[----:B------:R-:W-:Y:S04]  /*71010*/  STL [R1+0x3c14], R42 ;  /* 0x003c142a01007387 */ /* 0x000fe80000100800 */
[----:B------:R-:W-:Y:S04]  /*71020*/  STL [R1+0x3c10], R43 ;  /* 0x003c102b01007387 */ /* 0x000fe80000100800 */
[----:B------:R-:W2:Y:S11]  /*71030*/  LDL.LU R236, [R1+0x1340] ;  /* 0x0013400001ec7983 */ /* 0x000eb60000300800 */
[----:B------:R-:W-:Y:S02]  /*71040*/  @!UPT UIADD3 URZ, URZ, URZ, URZ ;  /* 0x0000003f3f3ff290 */ /* 0x000fe4000fffe03f */
[----:B------:R-:W-:Y:S04]  /*71050*/  STL.64 [R1+0x90], R28 ;  /* 0x0000901c01007387 */ /* 0x000fe80000100a00 */
[----:B------:R1:W-:Y:S04]  /*71060*/  STL.64 [R1+0x98], R30 ;  /* 0x0000981e01007387 */ /* 0x0003e80000100a00 */
[----:B------:R-:W2:Y:S04]  /*71070*/  LDL.LU R237, [R1+0x1344] ;  /* 0x0013440001ed7983 */ /* 0x000ea80000300800 */
[----:B------:R-:W2:Y:S04]  /*71080*/  LDL.LU R238, [R1+0x1348] ;  /* 0x0013480001ee7983 */ /* 0x000ea80000300800 */
[----:B------:R-:W2:Y:S04]  /*71090*/  LDL.LU R239, [R1+0x134c] ;  /* 0x00134c0001ef7983 */ /* 0x000ea80000300800 */
        /* <DEDUP_REMOVED lines=34> */
[----:B------:R-:W-:-:S02]  /*712c0*/  IMAD.MOV.U32 R206, RZ, RZ, R97 ;  /* 0x000000ffffce7224 */ /* 0x000fc400078e0061 */
[----:B------:R-:W-:-:S07]  /*712d0*/  IMAD.MOV.U32 R207, RZ, RZ, R96 ;  /* 0x000000ffffcf7224 */ /* 0x000fce00078e0060 */
[C---:B------:R-:W-:Y:S08]  /*712e0*/  HMMA.1688.F32.TF32 R96, R228.reuse, R180, R204 ;  /* 0x000000b4e460723c */ /* 0x040ff000000810cc */
[C---:B-1----:R-:W-:Y:S11]  /*712f0*/  HMMA.1688.F32.TF32 R28, R228.reuse, R68, R216 ;  /* 0x00000044e41c723c */ /* 0x042ff600000810d8 */
[----:B------:R-:W-:Y:S11]  /*71300*/  @!UPT UIADD3 URZ, URZ, URZ, URZ ;  /* 0x0000003f3f3ff290 */ /* 0x000ff6000fffe03f */
[----:B------:R-:W-:Y:S02]  /*71310*/  @!UPT UIADD3 URZ, URZ, URZ, URZ ;  /* 0x0000003f3f3ff290 */ /* 0x000fe4000fffe03f */
[----:B------:R-:W-:Y:S01]  /*71320*/  MOV R154, R28 ;  /* 0x0000001c009a7202 */ /* 0x000fe20000000f00 */
[----:B------:R-:W-:Y:S01]  /*71330*/  IMAD.MOV.U32 R166, RZ, RZ, R29 ;  /* 0x000000ffffa67224 */ /* 0x000fe200078e001d */
[----:B------:R-:W-:Y:S01]  /*71340*/  MOV R162, R31 ;  /* 0x0000001f00a27202 */ /* 0x000fe20000000f00 */
[----:B------:R-:W-:Y:S02]  /*71350*/  IMAD.MOV.U32 R167, RZ, RZ, R30 ;  /* 0x000000ffffa77224 */ /* 0x000fe400078e001e */
[C---:B---3--:R-:W-:Y:S08]  /*71360*/  HMMA.1688.F32.TF32 R28, R228.reuse, R64, R212 ;  /* 0x00000040e41c723c */ /* 0x048ff000000810d4 */
[C---:B----4-:R-:W-:Y:S08]  /*71370*/  HMMA.1688.F32.TF32 R88, R228.reuse, R188, R88 ;  /* 0x000000bce458723c */ /* 0x050ff00000081058 */
[C---:B--2---:R-:W-:Y:S08]  /*71380*/  HMMA.1688.F32.TF32 R76, R228.reuse, R200, R76 ;  /* 0x000000c8e44c723c */ /* 0x044ff0000008104c */
[----:B------:R-:W-:Y:S01]  /*71390*/  IMAD.MOV.U32 R42, RZ, RZ, R28 ;  /* 0x000000ffff2a7224 */ /* 0x000fe200078e001c */
[----:B------:R-:W-:Y:S01]  /*713a0*/  HMMA.1688.F32.TF32 R80, R228, R196, R80 ;  /* 0x000000c4e450723c */ /* 0x000fe20000081050 */
[----:B------:R-:W-:Y:S01]  /*713b0*/  IMAD.MOV.U32 R43, RZ, RZ, R29 ;  /* 0x000000ffff2b7224 */ /* 0x000fe200078e001d */
[----:B------:R-:W-:-:S06]  /*713c0*/  MOV R40, R31 ;  /* 0x0000001f00287202 */ /* 0x000fcc0000000f00 */
[C---:B------:R-:W-:Y:S01]  /*713d0*/  HMMA.1688.F32.TF32 R84, R228.reuse, R192, R84 ;  /* 0x000000c0e454723c */ /* 0x040fe20000081054 */
[----:B------:R1:W-:Y:S07]  /*713e0*/  STL [R1+0x78], R30 ;  /* 0x0000781e01007387 */ /* 0x0003ee0000100800 */
[----:B------:R-:W-:Y:S01]  /*713f0*/  HMMA.1688.F32.TF32 R92, R228, R184, R92 ;  /* 0x000000b8e45c723c */ /* 0x000fe2000008105c */
[----:B------:R-:W-:Y:S04]  /*71400*/  STL.64 [R1+0x3c90], R42 ;  /* 0x003c902a01007387 */ /* 0x000fe80000100a00 */
[----:B------:R-:W-:Y:S04]  /*71410*/  STL.64 [R1+0x3c88], R40 ;  /* 0x003c882801007387 */ /* 0x000fe80000100a00 */
[----:B------:R-:W-:Y:S04]  /*71420*/  STL.64 [R1+0x3bc8], R78 ;  /* 0x003bc84e01007387 */ /* 0x000fe80000100a00 */
[----:B------:R2:W-:Y:S04]  /*71430*/  STL.64 [R1+0x3bc0], R76 ;  /* 0x003bc04c01007387 */ /* 0x0005e80000100a00 */
[----:B------:R-:W-:Y:S04]  /*71440*/  STL.64 [R1+0x3bd8], R82 ;  /* 0x003bd85201007387 */ /* 0x000fe80000100a00 */
[----:B------:R3:W-:Y:S04]  /*71450*/  STL.64 [R1+0x3bd0], R80 ;  /* 0x003bd05001007387 */ /* 0x0007e80000100a00 */
[----:B------:R-:W-:Y:S04]  /*71460*/  STL.64 [R1+0x3be8], R86 ;  /* 0x003be85601007387 */ /* 0x000fe80000100a00 */
[----:B------:R4:W-:Y:S04]  /*71470*/  STL.64 [R1+0x3be0], R84 ;  /* 0x003be05401007387 */ /* 0x0009e80000100a00 */
[----:B------:R-:W-:Y:S04]  /*71480*/  STL.64 [R1+0x3bf8], R90 ;  /* 0x003bf85a01007387 */ /* 0x000fe80000100a00 */
[----:B------:R-:W-:Y:S01]  /*71490*/  STL.64 [R1+0x3bf0], R88 ;  /* 0x003bf05801007387 */ /* 0x000fe20000100a00 */
[----:B------:R-:W-:-:S03]  /*714a0*/  IMAD.MOV.U32 R212, RZ, RZ, R129 ;  /* 0x000000ffffd47224 */ /* 0x000fc600078e0081 */
[----:B------:R-:W-:Y:S04]  /*714b0*/  STL.64 [R1+0x3ca0], R94 ;  /* 0x003ca05e01007387 */ /* 0x000fe80000100a00 */
[----:B------:R1:W-:Y:S04]  /*714c0*/  STL.64 [R1+0x3c98], R92 ;  /* 0x003c985c01007387 */ /* 0x0003e80000100a00 */
[----:B------:R-:W-:Y:S04]  /*714d0*/  STL.64 [R1+0x3d80], R98 ;  /* 0x003d806201007387 */ /* 0x000fe80000100a00 */
[----:B------:R1:W-:Y:S04]  /*714e0*/  STL.64 [R1+0x3d78], R96 ;  /* 0x003d786001007387 */ /* 0x0003e80000100a00 */
[----:B------:R-:W2:Y:S01]  /*714f0*/  LDL.LU R129, [R1+0x3f90] ;  /* 0x003f900001817983 */ /* 0x000ea20000300800 */
[----:B------:R-:W-:Y:S01]  /*71500*/  MOV R213, R125 ;  /* 0x0000007d00d57202 */ /* 0x000fe20000000f00 */
[----:B------:R-:W-:-:S02]  /*71510*/  IMAD.MOV.U32 R214, RZ, RZ, R124 ;  /* 0x000000ffffd67224 */ /* 0x000fc400078e007c */
[----:B------:R-:W3:Y:S04]  /*71520*/  LDL.LU R125, [R1+0x3f8c] ;  /* 0x003f8c00017d7983 */ /* 0x000ee80000300800 */
[----:B------:R-:W3:Y:S04]  /*71530*/  LDL.LU R124, [R1+0x3f88] ;  /* 0x003f8800017c7983 */ /* 0x000ee80000300800 */
[----:B------:R-:W3:Y:S04]  /*71540*/  LDL.LU R215, [R1+0x12ac] ;  /* 0x0012ac0001d77983 */ /* 0x000ee80000300800 */
[----:B------:R-:W3:Y:S04]  /*71550*/  LDL.LU R121, [R1+0x3f84] ;  /* 0x003f840001797983 */ /* 0x000ee80000300800 */
[----:B------:R-:W3:Y:S01]  /*71560*/  LDL.LU R120, [R1+0x3f80] ;  /* 0x003f800001787983 */ /* 0x000ee20000300800 */
[----:B--2---:R-:W-:-:S03]  /*71570*/  IMAD.MOV.U32 R222, RZ, RZ, R129 ;  /* 0x000000ffffde7224 */ /* 0x004fc600078e0081 */
[----:B------:R-:W2:Y:S04]  /*71580*/  LDL.LU R129, [R1+0x3f7c] ;  /* 0x003f7c0001817983 */ /* 0x000ea80000300800 */
[----:B------:R-:W2:Y:S04]  /*71590*/  LDL.LU R128, [R1+0x3f78] ;  /* 0x003f780001807983 */ /* 0x000ea80000300800 */
        /* <DEDUP_REMOVED lines=22> */
[C---:B------:R-:W-:Y:S07]  /*71700*/  HMMA.1688.F32.TF32 R100, R228.reuse, R176, R236 ;  /* 0x000000b0e464723c */ /* 0x040fee00000810ec */
[----:B------:R-:W-:Y:S01]  /*71710*/  MOV R238, R105 ;  /* 0x0000006900ee7202 */ /* 0x000fe20000000f00 */
[----:B------:R-:W-:Y:S01]  /*71720*/  IMAD.MOV.U32 R239, RZ, RZ, R104 ;  /* 0x000000ffffef7224 */ /* 0x000fe200078e0068 */
[----:B-1----:R-:W-:Y:S01]  /*71730*/  HMMA.1688.F32.TF32 R28, R228, R60, R208 ;  /* 0x0000003ce41c723c */ /* 0x002fe200000810d0 */
[----:B------:R-:W-:-:S02]  /*71740*/  IMAD.MOV.U32 R236, RZ, RZ, R109 ;  /* 0x000000ffffec7224 */ /* 0x000fc400078e006d */
[----:B------:R-:W-:-:S04]  /*71750*/  IMAD.MOV.U32 R237, RZ, RZ, R108 ;  /* 0x000000ffffed7224 */ /* 0x000fc800078e006c */
[----:B------:R-:W-:Y:S01]  /*71760*/  IMAD.MOV.U32 R210, RZ, RZ, R113 ;  /* 0x000000ffffd27224 */ /* 0x000fe200078e0071 */
[----:B------:R-:W-:Y:S01]  /*71770*/  MOV R211, R112 ;  /* 0x0000007000d37202 */ /* 0x000fe20000000f00 */
[----:B------:R-:W-:Y:S01]  /*71780*/  IMAD.MOV.U32 R209, RZ, RZ, R116 ;  /* 0x000000ffffd17224 */ /* 0x000fe200078e0074 */
[----:B------:R-:W-:Y:S01]  /*71790*/  MOV R208, R117 ;  /* 0x0000007500d07202 */ /* 0x000fe20000000f00 */
[C---:B---3--:R-:W-:Y:S03]  /*717a0*/  HMMA.1688.F32.TF32 R212, R228.reuse, R136, R212 ;  /* 0x00000088e4d4723c */ /* 0x048fe600000810d4 */
[----:B------:R-:W-:Y:S05]  /*717b0*/  STL.64 [R1+0x3e48], R102 ;  /* 0x003e486601007387 */ /* 0x000fea0000100a00 */
[----:B------:R-:W-:Y:S01]  /*717c0*/  HMMA.1688.F32.TF32 R208, R228, R140, R208 ;  /* 0x0000008ce4d0723c */ /* 0x000fe200000810d0 */
[----:B------:R1:W-:Y:S04]  /*717d0*/  STL.64 [R1+0x3e40], R100 ;  /* 0x003e406401007387 */ /* 0x0003e80000100a00 */
[----:B------:R-:W-:Y:S01]  /*717e0*/  IMAD.MOV.U32 R163, RZ, RZ, R28 ;  /* 0x000000ffffa37224 */ /* 0x000fe200078e001c */
[----:B------:R-:W-:Y:S01]  /*717f0*/  MOV R158, R30 ;  /* 0x0000001e009e7202 */ /* 0x000fe20000000f00 */
[----:B------:R-:W-:-:S02]  /*71800*/  IMAD.MOV.U32 R155, RZ, RZ, R29 ;  /* 0x000000ffff9b7224 */ /* 0x000fc400078e001d */
[----:B------:R-:W-:Y:S01]  /*71810*/  IMAD.MOV.U32 R159, RZ, RZ, R31 ;  /* 0x000000ffff9f7224 */ /* 0x000fe200078e001f */
[C---:B--2---:R-:W-:Y:S08]  /*71820*/  HMMA.1688.F32.TF32 R108, R228.reuse, R168, R124 ;  /* 0x000000a8e46c723c */ /* 0x044ff0000008107c */
[C---:B----4-:R-:W-:Y:S08]  /*71830*/  HMMA.1688.F32.TF32 R104, R228.reuse, R172, R120 ;  /* 0x000000ace468723c */ /* 0x050ff00000081078 */
[C---:B------:R-:W-:Y:S08]  /*71840*/  HMMA.1688.F32.TF32 R112, R228.reuse, R164, R128 ;  /* 0x000000a4e470723c */ /* 0x040ff00000081080 */
[C---:B------:R-:W-:Y:S08]  /*71850*/  HMMA.1688.F32.TF32 R124, R228.reuse, R152, R220 ;  /* 0x00000098e47c723c */ /* 0x040ff000000810dc */
[C---:B------:R-:W-:Y:S01]  /*71860*/  HMMA.1688.F32.TF32 R116, R228.reuse, R160, R232 ;  /* 0x000000a0e474723c */ /* 0x040fe200000810e8 */
[----:B------:R-:W-:Y:S07]  /*71870*/  STL.64 [R1+0x3e58], R106 ;  /* 0x003e586a01007387 */ /* 0x000fee0000100a00 */
[C---:B------:R-:W-:Y:S01]  /*71880*/  HMMA.1688.F32.TF32 R120, R228.reuse, R156, R224 ;  /* 0x0000009ce478723c */ /* 0x040fe200000810e0 */
[----:B------:R2:W-:Y:S07]  /*71890*/  STL.64 [R1+0x3e50], R104 ;  /* 0x003e506801007387 */ /* 0x0005ee0000100a00 */
        /* <DEDUP_REMOVED lines=97> */
[C---:B------:R-:W-:Y:S08]  /*71eb0*/  HMMA.1688.F32.TF32 R76, R240.reuse, R68, R76 ;  /* 0x00000044f04c723c */ /* 0x040ff0000008104c */
[C---:B------:R-:W-:Y:S08]  /*71ec0*/  HMMA.1688.F32.TF32 R80, R240.reuse, R72, R80 ;  /* 0x00000048f050723c */ /* 0x040ff00000081050 */
[C---:B------:R-:W-:Y:S08]  /*71ed0*/  HMMA.1688.F32.TF32 R84, R240.reuse, R44, R84 ;  /* 0x0000002cf054723c */ /* 0x040ff00000081054 */
[C---:B------:R-:W-:Y:S08]  /*71ee0*/  HMMA.1688.F32.TF32 R92, R240.reuse, R52, R92 ;  /* 0x00000034f05c723c */ /* 0x040ff0000008105c */
[----:B------:R-:W-:Y:S08]  /*71ef0*/  HMMA.1688.F32.TF32 R96, R240, R56, R96 ;  /* 0x00000038f060723c */ /* 0x000ff00000081060 */
[C---:B------:R-:W-:Y:S08]  /*71f00*/  HMMA.1688.F32.TF32 R224, R228.reuse, R20, R224 ;  /* 0x00000014e4e0723c */ /* 0x040ff000000810e0 */
[C---:B------:R-:W-:Y:S08]  /*71f10*/  HMMA.1688.F32.TF32 R220, R228.reuse, R24, R220 ;  /* 0x00000018e4dc723c */ /* 0x040ff000000810dc */
[----:B------:R-:W-:Y:S08]  /*71f20*/  HMMA.1688.F32.TF32 R228, R228, R16, R232 ;  /* 0x00000010e4e4723c */ /* 0x000ff000000810e8 */
[C---:B------:R-:W-:Y:S07]  /*71f30*/  HMMA.1688.F32.TF32 R232, R240.reuse, R12, R236 ;  /* 0x0000000cf0e8723c */ /* 0x040fee00000810ec */
[----:B------:R-:W-:Y:S01]  /*71f40*/  STL.64 [R1+0x3f10], R222 ;  /* 0x003f10de01007387 */ /* 0x000fe20000100a00 */
[C---:B------:R-:W-:Y:S08]  /*71f50*/  HMMA.1688.F32.TF32 R100, R240.reuse, R4, R100 ;  /* 0x00000004f064723c */ /* 0x040ff00000081064 */
[C---:B--2---:R-:W-:Y:S01]  /*71f60*/  HMMA.1688.F32.TF32 R104, R240.reuse, R8, R104 ;  /* 0x00000008f068723c */ /* 0x044fe20000081068 */
        /* <DEDUP_REMOVED lines=9> */
[----:B------:R-:W-:Y:S04]  /*72000*/  STL.64 [R1], R104 ;  /* 0x0000006801007387 */ /* 0x000fe80000100a00 */
        /* <DEDUP_REMOVED lines=139> */
[C---:B------:R-:W-:Y:S07]  /*728c0*/  HMMA.1688.F32.TF32 R116, R240.reuse, R160, R116 ;  /* 0x000000a0f074723c */ /* 0x040fee0000081074 */
[----:B------:R-:W-:Y:S04]  /*728d0*/  STL.64 [R1+0x3f0], R212 ;  /* 0x0003f0d401007387 */ /* 0x000fe80000100a00 */
[----:B------:R-:W-:Y:S04]  /*728e0*/  STL.64 [R1+0x3f8], R214 ;  /* 0x0003f8d601007387 */ /* 0x000fe80000100a00 */
[----:B------:R-:W-:Y:S01]  /*728f0*/  STL.64 [R1+0x3e0], R208 ;  /* 0x0003e0d001007387 */ /* 0x000fe20000100a00 */
[C---:B------:R-:W-:Y:S03]  /*72900*/  HMMA.1688.F32.TF32 R100, R240.reuse, R144, R100 ;  /* 0x00000090f064723c */ /* 0x040fe60000081064 */
[----:B------:R-:W-:Y:S04]  /*72910*/  STL.64 [R1+0x3e8], R210 ;  /* 0x0003e8d201007387 */ /* 0x000fe80000100a00 */
[----:B------:R-:W-:Y:S04]  /*72920*/  STL.64 [R1+0x3d0], R204 ;  /* 0x0003d0cc01007387 */ /* 0x000fe80000100a00 */
[----:B------:R-:W-:Y:S01]  /*72930*/  STL.64 [R1+0x3d8], R206 ;  /* 0x0003d8ce01007387 */ /* 0x000fe20000100a00 */
[C---:B------:R-:W-:Y:S03]  /*72940*/  HMMA.1688.F32.TF32 R76, R240.reuse, R16, R76 ;  /* 0x00000010f04c723c */ /* 0x040fe6000008104c */
[----:B------:R-:W-:Y:S05]  /*72950*/  STL.64 [R1+0x3c0], R128 ;  /* 0x0003c08001007387 */ /* 0x000fea0000100a00 */
[----:B------:R-:W-:Y:S01]  /*72960*/  HMMA.1688.F32.TF32 R84, R240, R24, R84 ;  /* 0x00000018f054723c */ /* 0x000fe20000081054 */
[----:B------:R-:W-:Y:S04]  /*72970*/  STL.64 [R1+0x3c8], R130 ;  /* 0x0003c88201007387 */ /* 0x000fe80000100a00 */
[----:B------:R-:W-:Y:S04]  /*72980*/  STL.64 [R1+0x3b0], R124 ;  /* 0x0003b07c01007387 */ /* 0x000fe80000100a00 */
[----:B------:R-:W-:Y:S01]  /*72990*/  STL.64 [R1+0x3b8], R126 ;  /* 0x0003b87e01007387 */ /* 0x000fe20000100a00 */
[C---:B-1----:R-:W-:Y:S03]  /*729a0*/  HMMA.1688.F32.TF32 R40, R236.reuse, R12, R40 ;  /* 0x0000000cec28723c */ /* 0x042fe60000081028 */
[----:B------:R-:W-:Y:S04]  /*729b0*/  STL.64 [R1+0x3a0], R120 ;  /* 0x0003a07801007387 */ /* 0x000fe80000100a00 */
[----:B------:R-:W-:Y:S04]  /*729c0*/  STL.64 [R1+0x3a8], R122 ;  /* 0x0003a87a01007387 */ /* 0x000fe80000100a00 */
[----:B------:R-:W-:Y:S01]  /*729d0*/  STL.64 [R1+0x390], R116 ;  /* 0x0003907401007387 */ /* 0x000fe20000100a00 */
[C---:B----4-:R-:W-:Y:S03]  /*729e0*/  HMMA.1688.F32.TF32 R32, R236.reuse, R4, R32 ;  /* 0x00000004ec20723c */ /* 0x050fe60000081020 */
        /* <DEDUP_REMOVED lines=38> */
[----:B------:R-:W-:Y:S04]  /*72c50*/  LDS R241, [R3+0x26100] ;  /* 0x0261000003f17984 */ /* 0x000fe80000000800 */
[----:B------:R-:W1:Y:S08]  /*72c60*/  LDS R243, [R3+0x26900] ;  /* 0x0269000003f37984 */ /* 0x000e700000000800 */
        /* <DEDUP_REMOVED lines=126> */
[C---:B------:R-:W-:Y:S08]  /*73450*/  HMMA.1688.F32.TF32 R56, R236.reuse, R68, R224 ;  /* 0x00000044ec38723c */ /* 0x040ff000000810e0 */
[C---:B------:R-:W-:Y:S07]  /*73460*/  HMMA.1688.F32.TF32 R52, R236.reuse, R64, R220 ;  /* 0x00000040ec34723c */ /* 0x040fee00000810dc */
[----:B------:R-:W-:Y:S04]  /*73470*/  STL.64 [R1+0x510], R48 ;  /* 0x0005103001007387 */ /* 0x000fe80000100a00 */
[----:B------:R3:W-:Y:S02]  /*73480*/  STL.64 [R1+0x518], R50 ;  /* 0x0005183201007387 */ /* 0x0007e40000100a00 */
[C---:B---3--:R-:W-:Y:S02]  /*73490*/  HMMA.1688.F32.TF32 R48, R236.reuse, R60, R216 ;  /* 0x0000003cec30723c */ /* 0x048fe400000810d8 */
[----:B------:R-:W-:Y:S04]  /*734a0*/  STL.64 [R1+0x520], R56 ;  /* 0x0005203801007387 */ /* 0x000fe80000100a00 */
[----:B------:R3:W-:Y:S04]  /*734b0*/  STL.64 [R1+0x528], R58 ;  /* 0x0005283a01007387 */ /* 0x0007e80000100a00 */
[----:B------:R-:W-:Y:S04]  /*734c0*/  STL.64 [R1+0x550], R52 ;  /* 0x0005503401007387 */ /* 0x000fe80000100a00 */
[----:B------:R1:W-:Y:S01]  /*734d0*/  STL.64 [R1+0x558], R54 ;  /* 0x0005583601007387 */ /* 0x0003e20000100a00 */
[C---:B---3--:R-:W-:Y:S08]  /*734e0*/  HMMA.1688.F32.TF32 R56, R236.reuse, R200, R212 ;  /* 0x000000c8ec38723c */ /* 0x048ff000000810d4 */
[----:B------:R-:W-:Y:S01]  /*734f0*/  STL.64 [R1+0x6a0], R48 ;  /* 0x0006a03001007387 */ /* 0x000fe20000100a00 */
[C---:B-1----:R-:W-:Y:S03]  /*73500*/  HMMA.1688.F32.TF32 R52, R236.reuse, R196, R208 ;  /* 0x000000c4ec34723c */ /* 0x042fe600000810d0 */
[----:B------:R1:W-:Y:S05]  /*73510*/  STL.64 [R1+0x6a8], R50 ;  /* 0x0006a83201007387 */ /* 0x0003ea0000100a00 */
[C---:B-1----:R-:W-:Y:S06]  /*73520*/  HMMA.1688.F32.TF32 R48, R236.reuse, R192, R204 ;  /* 0x000000c0ec30723c */ /* 0x042fec00000810cc */
[----:B------:R-:W-:Y:S04]  /*73530*/  STL.64 [R1+0x690], R56 ;  /* 0x0006903801007387 */ /* 0x000fe80000100a00 */
[----:B------:R4:W-:Y:S05]  /*73540*/  STL.64 [R1+0x698], R58 ;  /* 0x0006983a01007387 */ /* 0x0009ea0000100a00 */
[----:B------:R-:W-:Y:S04]  /*73550*/  STL.64 [R1+0x680], R52 ;  /* 0x0006803401007387 */ /* 0x000fe80000100a00 */
[----:B------:R1:W-:Y:S01]  /*73560*/  STL.64 [R1+0x688], R54 ;  /* 0x0006883601007387 */ /* 0x0003e20000100a00 */
[C---:B----4-:R-:W-:Y:S03]  /*73570*/  HMMA.1688.F32.TF32 R56, R236.reuse, R188, R128 ;  /* 0x000000bcec38723c */ /* 0x050fe60000081080 */
[----:B------:R-:W-:Y:S05]  /*73580*/  STL.64 [R1+0x670], R48 ;  /* 0x0006703001007387 */ /* 0x000fea0000100a00 */
[C---:B-1----:R-:W-:Y:S01]  /*73590*/  HMMA.1688.F32.TF32 R52, R236.reuse, R184, R124 ;  /* 0x000000b8ec34723c */ /* 0x042fe2000008107c */
        /* <DEDUP_REMOVED lines=8> */
[C---:B---3--:R-:W-:Y:S01]  /*73620*/  HMMA.1688.F32.TF32 R52, R236.reuse, R172, R112 ;  /* 0x000000acec34723c */ /* 0x048fe20000081070 */
        /* <DEDUP_REMOVED lines=28> */
[C---:B-1----:R-:W-:Y:S08]  /*737f0*/  HMMA.1688.F32.TF32 R48, R236.reuse, R132, R40 ;  /* 0x00000084ec30723c */ /* 0x042ff00000081028 */
[C---:B------:R-:W-:Y:S08]  /*73800*/  HMMA.1688.F32.TF32 R40, R236.reuse, R24, R36 ;  /* 0x00000018ec28723c */ /* 0x040ff00000081024 */
[C---:B------:R-:W-:Y:S08]  /*73810*/  HMMA.1688.F32.TF32 R36, R236.reuse, R20, R32 ;  /* 0x00000014ec24723c */ /* 0x040ff00000081020 */
[----:B------:R-:W-:Y:S01]  /*73820*/  HMMA.1688.F32.TF32 R32, R236, R16, R28 ;  /* 0x00000010ec20723c */ /* 0x000fe2000008101c */
[----:B------:R-:W-:Y:S04]  /*73830*/  STL.64 [R1+0x5a0], R56 ;  /* 0x0005a03801007387 */ /* 0x000fe80000100a00 */
[----:B------:R-:W-:Y:S03]  /*73840*/  LDS R236, [R0+0x26100] ;  /* 0x0261000000ec7984 */ /* 0x000fe60000000800 */
        /* <DEDUP_REMOVED lines=15> */
[----:B------:R-:W-:Y:S01]  /*73940*/  LDS R238, [R0+0x26900] ;  /* 0x0269000000ee7984 */ /* 0x000fe20000000800 */
[C---:B--2---:R-:W-:Y:S03]  /*73950*/  HMMA.1688.F32.TF32 R28, R240.reuse, R8, R248 ;  /* 0x00000008f01c723c */ /* 0x044fe600000810f8 */
[----:B------:R-:W-:Y:S04]  /*73960*/  LDS R237, [R2+0x26100] ;  /* 0x0261000002ed7984 */ /* 0x000fe80000000800 */
[----:B------:R-:W1:Y:S11]  /*73970*/  LDS R239, [R2+0x26900] ;  /* 0x0269000002ef7984 */ /* 0x000e760000000800 */
[----:B------:R-:W-:Y:S05]  /*73980*/  @!UPT UIADD3 URZ, URZ, URZ, URZ ;  /* 0x0000003f3f3ff290 */ /* 0x000fea000fffe03f */
[----:B------:R2:W-:Y:S04]  /*73990*/  STL.64 [R1+0x6b0], R28 ;  /* 0x0006b01c01007387 */ /* 0x0005e80000100a00 */
[----:B------:R4:W-:Y:S04]  /*739a0*/  STL.64 [R1+0x6b8], R30 ;  /* 0x0006b81e01007387 */ /* 0x0009e80000100a00 */
        /* <DEDUP_REMOVED lines=122> */
[----:B------:R-:W1:Y:S01]  /*74150*/  LDL.LU R251, [R1+0x79c] ;  /* 0x00079c0001fb7983 */ /* 0x000e620000300800 */
[C---:B--2---:R-:W-:Y:S11]  /*74160*/  HMMA.1688.F32.TF32 R56, R240.reuse, R4, R56 ;  /* 0x00000004f038723c */ /* 0x044ff60000081038 */
[----:B------:R-:W-:Y:S11]  /*74170*/  @!UPT UIADD3 URZ, URZ, URZ, URZ ;  /* 0x0000003f3f3ff290 */ /* 0x000ff6000fffe03f */
[----:B------:R-:W-:Y:S01]  /*74180*/  @!UPT UIADD3 URZ, URZ, URZ, URZ ;  /* 0x0000003f3f3ff290 */ /* 0x000fe2000fffe03f */
[----:B------:R-:W-:Y:S04]  /*74190*/  STL.64 [R1+0x6d0], R56 ;  /* 0x0006d03801007387 */ /* 0x000fe80000100a00 */
[----:B------:R2:W-:Y:S04]  /*741a0*/  STL.64 [R1+0x6d8], R58 ;  /* 0x0006d83a01007387 */ /* 0x0005e80000100a00 */
[----:B--2---:R-:W2:Y:S04]  /*741b0*/  LDL.LU.64 R58, [R1+0x3f70] ;  /* 0x003f7000013a7983 */ /* 0x004ea80000300a00 */
[----:B------:R-:W2:Y:S02]  /*741c0*/  LDL.LU.64 R56, [R1+0x3f68] ;  /* 0x003f680001387983 */ /* 0x000ea40000300a00 */
[C---:B--2---:R-:W-:Y:S11]  /*741d0*/  HMMA.1688.F32.TF32 R52, R240.reuse, R56, R52 ;  /* 0x00000038f034723c */ /* 0x044ff60000081034 */
[----:B------:R-:W-:Y:S11]  /*741e0*/  @!UPT UIADD3 URZ, URZ, URZ, URZ ;  /* 0x0000003f3f3ff290 */ /* 0x000ff6000fffe03f */
[----:B------:R-:W-:Y:S01]  /*741f0*/  @!UPT UIADD3 URZ, URZ, URZ, URZ ;  /* 0x0000003f3f3ff290 */ /* 0x000fe2000fffe03f */
[----:B------:R-:W-:Y:S04]  /*74200*/  STL.64 [R1+0x6f0], R52 ;  /* 0x0006f03401007387 */ /* 0x000fe80000100a00 */
[----:B------:R2:W-:Y:S04]  /*74210*/  STL.64 [R1+0x6f8], R54 ;  /* 0x0006f83601007387 */ /* 0x0005e80000100a00 */
[----:B--2---:R-:W2:Y:S04]  /*74220*/  LDL.LU.64 R54, [R1+0x3f60] ;  /* 0x003f600001367983 */ /* 0x004ea80000300a00 */
[----:B------:R-:W3:Y:S02]  /*74230*/  LDL.LU.64 R52, [R1+0x3f58] ;  /* 0x003f580001347983 */ /* 0x000ee40000300a00 */
[C---:B---3--:R-:W-:Y:S11]  /*74240*/  HMMA.1688.F32.TF32 R48, R240.reuse, R52, R48 ;  /* 0x00000034f030723c */ /* 0x048ff60000081030 */
[----:B------:R-:W-:Y:S11]  /*74250*/  @!UPT UIADD3 URZ, URZ, URZ, URZ ;  /* 0x0000003f3f3ff290 */ /* 0x000ff6000fffe03f */
[----:B------:R-:W-:Y:S01]  /*74260*/  @!UPT UIADD3 URZ, URZ, URZ, URZ ;  /* 0x0000003f3f3ff290 */ /* 0x000fe2000fffe03f */
[----:B------:R-:W-:Y:S04]  /*74270*/  STL.64 [R1+0x700], R48 ;  /* 0x0007003001007387 */ /* 0x000fe80000100a00 */
[----:B------:R3:W-:Y:S04]  /*74280*/  STL.64 [R1+0x708], R50 ;  /* 0x0007083201007387 */ /* 0x0007e80000100a00 */
[----:B---3--:R-:W3:Y:S04]  /*74290*/  LDL.LU.64 R50, [R1+0x3f50] ;  /* 0x003f500001327983 */ /* 0x008ee80000300a00 */
[----:B------:R-:W2:Y:S01]  /*742a0*/  LDL.LU.64 R48, [R1+0x3f48] ;  /* 0x003f480001307983 */ /* 0x000ea20000300a00 */
[C---:B------:R-:W-:Y:S08]  /*742b0*/  HMMA.1688.F32.TF32 R228, R240.reuse, R44, R228 ;  /* 0x0000002cf0e4723c */ /* 0x040ff000000810e4 */
[C---:B--2---:R-:W-:Y:S11]  /*742c0*/  HMMA.1688.F32.TF32 R232, R240.reuse, R48, R232 ;  /* 0x00000030f0e8723c */ /* 0x044ff600000810e8 */
[----:B------:R-:W-:Y:S11]  /*742d0*/  @!UPT UIADD3 URZ, URZ, URZ, URZ ;  /* 0x0000003f3f3ff290 */ /* 0x000ff6000fffe03f */
[----:B------:R-:W-:Y:S01]  /*742e0*/  @!UPT UIADD3 URZ, URZ, URZ, URZ ;  /* 0x0000003f3f3ff290 */ /* 0x000fe2000fffe03f */
[----:B------:R-:W-:Y:S04]  /*742f0*/  STL.64 [R1+0x720], R232 ;  /* 0x000720e801007387 */ /* 0x000fe80000100a00 */
[----:B------:R2:W-:Y:S04]  /*74300*/  STL.64 [R1+0x728], R234 ;  /* 0x000728ea01007387 */ /* 0x0005e80000100a00 */
[----:B------:R-:W-:Y:S04]  /*74310*/  STL.64 [R1+0x730], R228 ;  /* 0x000730e401007387 */ /* 0x000fe80000100a00 */
[----:B------:R1:W-:Y:S01]  /*74320*/  STL.64 [R1+0x738], R230 ;  /* 0x000738e601007387 */ /* 0x0003e20000100a00 */
[C---:B--2---:R-:W-:Y:S08]  /*74330*/  HMMA.1688.F32.TF32 R232, R240.reuse, R72, R224 ;  /* 0x00000048f0e8723c */ /* 0x044ff000000810e0 */
        /* <DEDUP_REMOVED lines=46> */
[C---:B----4-:R-:W-:Y:S01]  /*74620*/  HMMA.1688.F32.TF32 R40, R240.reuse, R24, R32 ;  /* 0x00000018f028723c */ /* 0x050fe20000081020 */
        /* <DEDUP_REMOVED lines=148> */
[C---:B----4-:R-:W-:Y:S08]  /*74f70*/  HMMA.1688.F32.TF32 R232, R236.reuse, R8, R232 ;  /* 0x00000008ece8723c */ /* 0x050ff000000810e8 */
[C---:B------:R-:W-:Y:S11]  /*74f80*/  HMMA.1688.F32.TF32 R224, R236.reuse, R56, R224 ;  /* 0x00000038ece0723c */ /* 0x040ff600000810e0 */
[----:B------:R-:W-:Y:S04]  /*74f90*/  @!UPT UIADD3 URZ, URZ, URZ, URZ ;  /* 0x0000003f3f3ff290 */ /* 0x000fe8000fffe03f */
        /* <DEDUP_REMOVED lines=10> */
[----:B------:R-:W-:Y:S04]  /*75040*/  STL.64 [R1+0x950], R220 ;  /* 0x000950dc01007387 */ /* 0x000fe80000100a00 */
[----:B------:R1:W-:Y:S01]  /*75050*/  STL.64 [R1+0x958], R222 ;  /* 0x000958de01007387 */ /* 0x0003e20000100a00 */
[C---:B----4-:R-:W-:Y:S08]  /*75060*/  HMMA.1688.F32.TF32 R224, R236.reuse, R48, R216 ;  /* 0x00000030ece0723c */ /* 0x050ff000000810d8 */
        /* <DEDUP_REMOVED lines=177> */
[----:B----4-:R-:W-:Y:S11]  /*75b80*/  HMMA.1688.F32.TF32 R236, R236, R16, R216 ;  /* 0x00000010ecec723c */ /* 0x010ff600000810d8 */
[----:B------:R-:W-:Y:S04]  /*75b90*/  @!UPT UIADD3 URZ, URZ, URZ, URZ ;  /* 0x0000003f3f3ff290 */ /* 0x000fe8000fffe03f */
        /* <DEDUP_REMOVED lines=8> */
[----:B------:R-:W4:Y:S04]  /*75c20*/  LDL.LU.64 R218, [R1+0x3f00] ;  /* 0x003f000001da7983 */ /* 0x000f280000300a00 */
[----:B------:R-:W4:Y:S04]  /*75c30*/  LDL.LU.64 R216, [R1+0x3ef8] ;  /* 0x003ef80001d87983 */ /* 0x000f280000300a00 */
[----:B------:R1:W-:Y:S04]  /*75c40*/  STL.64 [R1+0x9e0], R236 ;  /* 0x0009e0ec01007387 */ /* 0x0003e80000100a00 */
[----:B------:R1:W-:Y:S04]  /*75c50*/  STL.64 [R1+0x9e8], R238 ;  /* 0x0009e8ee01007387 */ /* 0x0003e80000100a00 */
[----:B-1----:R-:W2:Y:S04]  /*75c60*/  LDL.LU R236, [R1+0xa10] ;  /* 0x000a100001ec7983 */ /* 0x002ea80000300800 */
[----:B------:R-:W2:Y:S04]  /*75c70*/  LDL.LU R237, [R1+0xa14] ;  /* 0x000a140001ed7983 */ /* 0x000ea80000300800 */
[----:B------:R-:W2:Y:S04]  /*75c80*/  LDL.LU R238, [R1+0xa18] ;  /* 0x000a180001ee7983 */ /* 0x000ea80000300800 */
[----:B------:R-:W2:Y:S01]  /*75c90*/  LDL.LU R239, [R1+0xa1c] ;  /* 0x000a1c0001ef7983 */ /* 0x000ea20000300800 */
[C---:B------:R-:W-:Y:S08]  /*75ca0*/  HMMA.1688.F32.TF32 R212, R240.reuse, R8, R212 ;  /* 0x00000008f0d4723c */ /* 0x040ff000000810d4 */
[C---:B------:R-:W-:Y:S08]  /*75cb0*/  HMMA.1688.F32.TF32 R208, R240.reuse, R4, R208 ;  /* 0x00000004f0d0723c */ /* 0x040ff000000810d0 */
        /* <DEDUP_REMOVED lines=10> */
[----:B------:R-:W-:Y:S04]  /*75d60*/  LDS R236, [R0+0x26180] ;  /* 0x0261800000ec7984 */ /* 0x000fe80000000800 */
[----:B------:R1:W-:Y:S04]  /*75d70*/  LDS R238, [R0+0x26980] ;  /* 0x0269800000ee7984 */ /* 0x0003e80000000800 */
[----:B------:R-:W-:Y:S04]  /*75d80*/  LDS R237, [R2+0x26180] ;  /* 0x0261800002ed7984 */ /* 0x000fe80000000800 */
[----:B-1----:R-:W2:Y:S04]  /*75d90*/  LDL.LU R0, [R1+0x3ef4] ;  /* 0x003ef40001007983 */ /* 0x002ea80000300800 */
[----:B------:R1:W2:Y:S04]  /*75da0*/  LDS R239, [R2+0x26980] ;  /* 0x0269800002ef7984 */ /* 0x0002a80000000800 */
[----:B-1----:R-:W2:Y:S04]  /*75db0*/  LDL.LU R2, [R1+0x3ef0] ;  /* 0x003ef00001027983 */ /* 0x002ea80000300800 */
        /* <DEDUP_REMOVED lines=22> */
[----:B------:R-:W-:Y:S04]  /*75f20*/  STL.64 [R1+0xdf0], R116 ;  /* 0x000df07401007387 */ /* 0x000fe80000100a00 */
[----:B------:R3:W-:Y:S01]  /*75f30*/  STL.64 [R1+0xdf8], R118 ;  /* 0x000df87601007387 */ /* 0x0007e20000100a00 */
[C---:B-1----:R-:W-:Y:S08]  /*75f40*/  HMMA.1688.F32.TF32 R120, R240.reuse, R68, R112 ;  /* 0x00000044f078723c */ /* 0x042ff00000081070 */
[C---:B---3--:R-:W-:Y:S08]  /*75f50*/  HMMA.1688.F32.TF32 R116, R240.reuse, R64, R108 ;  /* 0x00000040f074723c */ /* 0x048ff0000008106c */
        /* <DEDUP_REMOVED lines=42> */
[----:B-1----:R-:W2:Y:S04]  /*76200*/  LDL.LU R80, [R1+0xc20] ;  /* 0x000c200001507983 */ /* 0x002ea80000300800 */
[----:B------:R1:W-:Y:S04]  /*76210*/  STL.64 [R1+0xd30], R32 ;  /* 0x000d302001007387 */ /* 0x0003e80000100a00 */
[----:B------:R1:W-:Y:S04]  /*76220*/  STL.64 [R1+0xd38], R34 ;  /* 0x000d382201007387 */ /* 0x0003e80000100a00 */
[----:B------:R1:W-:Y:S04]  /*76230*/  STL.64 [R1+0xd20], R28 ;  /* 0x000d201c01007387 */ /* 0x0003e80000100a00 */
[----:B------:R1:W-:Y:S04]  /*76240*/  STL.64 [R1+0xd28], R30 ;  /* 0x000d281e01007387 */ /* 0x0003e80000100a00 */
        /* <DEDUP_REMOVED lines=82> */
[----:B------:R-:W2:Y:S01]  /*76770*/  LDL.LU.64 R120, [R1+0x3e90] ;  /* 0x003e900001787983 */ /* 0x000ea20000300a00 */
[----:B------:R-:W-:Y:S03]  /*76780*/  HMMA.1688.F32.TF32 R240, R240, R16, R248 ;  /* 0x00000010f0f0723c */ /* 0x000fe600000810f8 */
        /* <DEDUP_REMOVED lines=42> */
[----:B------:R-:W-:Y:S01]  /*76a30*/  MOV R56, R79 ;  /* 0x0000004f00387202 */ /* 0x000fe20000000f00 */
[----:B------:R-:W-:Y:S11]  /*76a40*/  IMAD.MOV.U32 R57, RZ, RZ, R78 ;  /* 0x000000ffff397224 */ /* 0x000ff600078e004e */
[----:B------:R-:W-:Y:S11]  /*76a50*/  @!UPT UIADD3 URZ, URZ, URZ, URZ ;  /* 0x0000003f3f3ff290 */ /* 0x000ff6000fffe03f */
[----:B------:R-:W-:Y:S02]  /*76a60*/  IMAD.MOV.U32 R53, RZ, RZ, R30 ;  /* 0x000000ffff357224 */ /* 0x000fe400078e001e */
[----:B------:R-:W-:Y:S01]  /*76a70*/  IMAD.MOV.U32 R52, RZ, RZ, R31 ;  /* 0x000000ffff347224 */ /* 0x000fe200078e001f */
[C---:B--2---:R-:W-:Y:S11]  /*76a80*/  HMMA.1688.F32.TF32 R240, R236.reuse, R12, R240 ;  /* 0x0000000cecf0723c */ /* 0x044ff600000810f0 */
[----:B------:R-:W-:Y:S11]  /*76a90*/  @!UPT UIADD3 URZ, URZ, URZ, URZ ;  /* 0x0000003f3f3ff290 */ /* 0x000ff6000fffe03f */
[----:B------:R-:W-:Y:S01]  /*76aa0*/  @!UPT UIADD3 URZ, URZ, URZ, URZ ;  /* 0x0000003f3f3ff290 */ /* 0x000fe2000fffe03f */
        /* <DEDUP_REMOVED lines=14> */
[----:B-1----:R-:W2:Y:S04]  /*76b90*/  LDL.LU R252, [R1+0x3e18] ;  /* 0x003e180001fc7983 */ /* 0x002ea80000300800 */
[----:B------:R1:W-:Y:S04]  /*76ba0*/  STL.64 [R1+0xc20], R76 ;  /* 0x000c204c01007387 */ /* 0x0003e80000100a00 */
[----:B------:R-:W-:Y:S04]  /*76bb0*/  LDS R241, [R3+0x27000] ;  /* 0x0270000003f17984 */ /* 0x000fe80000000800 */
[----:B------:R-:W2:Y:S04]  /*76bc0*/  LDS R243, [R3+0x27800] ;  /* 0x0278000003f37984 */ /* 0x000ea80000000800 */
[----:B-1----:R-:W2:Y:S04]  /*76bd0*/  LDL.LU R76, [R1+0xbc0] ;  /* 0x000bc000014c7983 */ /* 0x002ea80000300800 */
[----:B------:R-:W2:Y:S04]  /*76be0*/  LDL.LU R77, [R1+0xbc4] ;  /* 0x000bc400014d7983 */ /* 0x000ea80000300800 */
[----:B------:R-:W2:Y:S04]  /*76bf0*/  LDL.LU R78, [R1+0xbc8] ;  /* 0x000bc800014e7983 */ /* 0x000ea80000300800 */
[----:B------:R-:W2:Y:S04]  /*76c00*/  LDL.LU R79, [R1+0xbcc] ;  /* 0x000bcc00014f7983 */ /* 0x000ea80000300800 */
        /* <DEDUP_REMOVED lines=9> */
[----:B-1----:R-:W3:Y:S04]  /*76ca0*/  LDL.LU R28, [R1+0xba0] ;  /* 0x000ba000011c7983 */ /* 0x002ee80000300800 */
        /* <DEDUP_REMOVED lines=20> */
[----:B------:R-:W-:Y:S01]  /*76df0*/  STL [R1+0x3bb8], R53 ;  /* 0x003bb83501007387 */ /* 0x000fe20000100800 */
[C---:B--2---:R-:W-:Y:S11]  /*76e00*/  HMMA.1688.F32.TF32 R76, R236.reuse, R200, R76 ;  /* 0x000000c8ec4c723c */ /* 0x044ff6000008104c */
[----:B------:R-:W-:Y:S11]  /*76e10*/  @!UPT UIADD3 URZ, URZ, URZ, URZ ;  /* 0x0000003f3f3ff290 */ /* 0x000ff6000fffe03f */
[----:B------:R-:W-:Y:S02]  /*76e20*/  @!UPT UIADD3 URZ, URZ, URZ, URZ ;  /* 0x0000003f3f3ff290 */ /* 0x000fe4000fffe03f */
[----:B------:R-:W-:Y:S01]  /*76e30*/  MOV R49, R76 ;  /* 0x0000004c00317202 */ /* 0x000fe20000000f00 */
[----:B------:R-:W-:Y:S01]  /*76e40*/  IMAD.MOV.U32 R48, RZ, RZ, R77 ;  /* 0x000000ffff307224 */ /* 0x000fe200078e004d */
        /* <DEDUP_REMOVED lines=9> */
[----:B------:R-:W2:Y:S01]  /*76ee0*/  LDL.LU R83, [R1+0x99c] ;  /* 0x00099c0001537983 */ /* 0x000ea20000300800 */
[----:B---3--:R-:W-:Y:S11]  /*76ef0*/  HMMA.1688.F32.TF32 R28, R236, R196, R28 ;  /* 0x000000c4ec1c723c */ /* 0x008ff6000008101c */
[----:B------:R-:W-:Y:S11]  /*76f00*/  @!UPT UIADD3 URZ, URZ, URZ, URZ ;  /* 0x0000003f3f3ff290 */ /* 0x000ff6000fffe03f */
[----:B------:R-:W-:Y:S02]  /*76f10*/  @!UPT UIADD3 URZ, URZ, URZ, URZ ;  /* 0x0000003f3f3ff290 */ /* 0x000fe4000fffe03f */
        /* <DEDUP_REMOVED lines=8> */
[C---:B----4-:R-:W-:Y:S08]  /*76fa0*/  HMMA.1688.F32.TF32 R88, R236.reuse, R192, R84 ;  /* 0x000000c0ec58723c */ /* 0x050ff00000081054 */
[C---:B------:R-:W-:Y:S08]  /*76fb0*/  HMMA.1688.F32.TF32 R84, R236.reuse, R188, R40 ;  /* 0x000000bcec54723c */ /* 0x040ff00000081028 */
[C---:B------:R-:W-:Y:S08]  /*76fc0*/  HMMA.1688.F32.TF32 R36, R236.reuse, R184, R36 ;  /* 0x000000b8ec24723c */ /* 0x040ff00000081024 */
[----:B------:R-:W-:Y:S01]  /*76fd0*/  HMMA.1688.F32.TF32 R32, R236, R180, R32 ;  /* 0x000000b4ec20723c */ /* 0x000fe20000081020 */
[----:B------:R-:W-:Y:S04]  /*76fe0*/  STL.64 [R1+0xba0], R88 ;  /* 0x000ba05801007387 */ /* 0x000fe80000100a00 */
[----:B------:R-:W-:Y:S04]  /*76ff0*/  STL.64 [R1+0xba8], R90 ;  /* 0x000ba85a01007387 */ /* 0x000fe80000100a00 */
[----:B------:R-:W4:Y:S04]  /*77000*/  LDL.LU R40, [R1+0x7c0] ;  /* 0x0007c00001287983 */ /* 0x000f280000300800 */
[----:B------:R-:W-:Y:S04]  /*77010*/  STL.64 [R1+0xb90], R84 ;  /* 0x000b905401007387 */ /* 0x000fe80000100a00 */
[----:B------:R-:W-:Y:S04]  /*77020*/  STL.64 [R1+0xb98], R86 ;  /* 0x000b985601007387 */ /* 0x000fe80000100a00 */
[----:B------:R-:W-:Y:S04]  /*77030*/  STL.64 [R1+0xb70], R36 ;  /* 0x000b702401007387 */ /* 0x000fe80000100a00 */
[----:B------:R1:W-:Y:S01]  /*77040*/  STL.64 [R1+0xb78], R38 ;  /* 0x000b782601007387 */ /* 0x0003e20000100a00 */
[----:B------:R-:W-:-:S03]  /*77050*/  MOV R185, R35 ;  /* 0x0000002300b97202 */ /* 0x000fc60000000f00 */
[----:B------:R-:W4:Y:S04]  /*77060*/  LDL.LU R41, [R1+0x7c4] ;  /* 0x0007c40001297983 */ /* 0x000f280000300800 */
[----:B------:R-:W4:Y:S01]  /*77070*/  LDL.LU R42, [R1+0x7c8] ;  /* 0x0007c800012a7983 */ /* 0x000f220000300800 */
[----:B------:R-:W-:-:S03]  /*77080*/  MOV R188, R32 ;  /* 0x0000002000bc7202 */ /* 0x000fc60000000f00 */
[----:B------:R-:W4:Y:S01]  /*77090*/  LDL.LU R43, [R1+0x7cc] ;  /* 0x0007cc00012b7983 */ /* 0x000f220000300800 */
[----:B-1----:R-:W-:Y:S02]  /*770a0*/  IMAD.MOV.U32 R39, RZ, RZ, R252 ;  /* 0x000000ffff277224 */ /* 0x002fe400078e00fc */
[----:B------:R-:W-:Y:S01]  /*770b0*/  IMAD.MOV.U32 R252, RZ, RZ, R34 ;  /* 0x000000fffffc7224 */ /* 0x000fe200078e0022 */
[----:B------:R-:W4:Y:S01]  /*770c0*/  LDL.LU R36, [R1+0x770] ;  /* 0x0007700001247983 */ /* 0x000f220000300800 */
[----:B------:R-:W-:-:S03]  /*770d0*/  IMAD.MOV.U32 R189, RZ, RZ, R33 ;  /* 0x000000ffffbd7224 */ /* 0x000fc600078e0021 */
[----:B------:R-:W4:Y:S04]  /*770e0*/  LDL.LU R37, [R1+0x774] ;  /* 0x0007740001257983 */ /* 0x000f280000300800 */
[----:B------:R-:W4:Y:S04]  /*770f0*/  LDL.LU R38, [R1+0x778] ;  /* 0x0007780001267983 */ /* 0x000f280000300800 */
[----:B------:R-:W4:Y:S04]  /*77100*/  LDL.LU R32, [R1+0x740] ;  /* 0x0007400001207983 */ /* 0x000f280000300800 */
[----:B------:R-:W4:Y:S04]  /*77110*/  LDL.LU R33, [R1+0x744] ;  /* 0x0007440001217983 */ /* 0x000f280000300800 */
[----:B------:R-:W-:Y:S01]  /*77120*/  STL [R1+0x3afc], R185 ;  /* 0x003afcb901007387 */ /* 0x000fe20000100800 */
[----:B------:R-:W-:-:S03]  /*77130*/  IMAD.MOV.U32 R35, RZ, RZ, R0 ;  /* 0x000000ffff237224 */ /* 0x000fc600078e0000 */
[----:B------:R-:W-:Y:S01]  /*77140*/  STL [R1+0x3af8], R252 ;  /* 0x003af8fc01007387 */ /* 0x000fe20000100800 */
[----:B------:R-:W-:-:S03]  /*77150*/  IMAD.MOV.U32 R34, RZ, RZ, R2 ;  /* 0x000000ffff227224 */ /* 0x000fc600078e0002 */
[----:B------:R-:W-:Y:S04]  /*77160*/  STL [R1+0x3af4], R189 ;  /* 0x003af4bd01007387 */ /* 0x000fe80000100800 */
[----:B------:R-:W-:Y:S01]  /*77170*/  STL [R1+0x3af0], R188 ;  /* 0x003af0bc01007387 */ /* 0x000fe20000100800 */
[C---:B--2---:R-:W-:Y:S08]  /*77180*/  HMMA.1688.F32.TF32 R80, R236.reuse, R176, R80 ;  /* 0x000000b0ec50723c */ /* 0x044ff00000081050 */
[----:B---3--:R-:W-:Y:S11]  /*77190*/  HMMA.1688.F32.TF32 R28, R236, R168, R28 ;  /* 0x000000a8ec1c723c */ /* 0x008ff6000008101c */
[----:B------:R-:W-:Y:S04]  /*771a0*/  @!UPT UIADD3 URZ, URZ, URZ, URZ ;  /* 0x0000003f3f3ff290 */ /* 0x000fe8000fffe03f */
[----:B------:R1:W-:Y:S04]  /*771b0*/  STL.64 [R1+0x9c0], R80 ;  /* 0x0009c05001007387 */ /* 0x0003e80000100a00 */
[----:B------:R2:W-:Y:S05]  /*771c0*/  STL.64 [R1+0x9c8], R82 ;  /* 0x0009c85201007387 */ /* 0x0005ea0000100a00 */
        /* <DEDUP_REMOVED lines=13> */
[----:B-1----:R-:W3:Y:S01]  /*772a0*/  LDL.LU R80, [R1+0x6c0] ;  /* 0x0006c00001507983 */ /* 0x002ee20000300800 */
[C---:B----4-:R-:W-:Y:S03]  /*772b0*/  HMMA.1688.F32.TF32 R40, R236.reuse, R164, R40 ;  /* 0x000000a4ec28723c */ /* 0x050fe60000081028 */
[----:B------:R-:W4:Y:S05]  /*772c0*/  LDL.LU R81, [R1+0x6c4] ;  /* 0x0006c40001517983 */ /* 0x000f2a0000300800 */
[C---:B------:R-:W-:Y:S01]  /*772d0*/  HMMA.1688.F32.TF32 R36, R236.reuse, R160, R36 ;  /* 0x000000a0ec24723c */ /* 0x040fe20000081024 */
[----:B--2---:R-:W4:Y:S07]  /*772e0*/  LDL.LU R82, [R1+0x6c8] ;  /* 0x0006c80001527983 */ /* 0x004f2e0000300800 */
[----:B------:R-:W-:Y:S01]  /*772f0*/  HMMA.1688.F32.TF32 R32, R236, R156, R32 ;  /* 0x0000009cec20723c */ /* 0x000fe20000081020 */
[----:B------:R-:W-:Y:S01]  /*77300*/  MOV R185, R76 ;  /* 0x0000004c00b97202 */ /* 0x000fe20000000f00 */
[----:B------:R-:W4:Y:S01]  /*77310*/  LDL.LU R83, [R1+0x6cc] ;  /* 0x0006cc0001537983 */ /* 0x000f220000300800 */
[----:B------:R-:W-:Y:S01]  /*77320*/  IMAD.MOV.U32 R252, RZ, RZ, R77 ;  /* 0x000000fffffc7224 */ /* 0x000fe200078e004d */
[----:B------:R-:W-:Y:S01]  /*77330*/  MOV R188, R79 ;  /* 0x0000004f00bc7202 */ /* 0x000fe20000000f00 */
[----:B------:R-:W-:Y:S01]  /*77340*/  IMAD.MOV.U32 R189, RZ, RZ, R78 ;  /* 0x000000ffffbd7224 */ /* 0x000fe200078e004e */
[----:B------:R-:W2:Y:S02]  /*77350*/  LDL.LU R76, [R1+0x4a0] ;  /* 0x0004a000014c7983 */ /* 0x000ea40000300800 */
[----:B------:R-:W-:-:S02]  /*77360*/  IMAD.MOV.U32 R168, RZ, RZ, R40 ;  /* 0x000000ffffa87224 */ /* 0x000fc400078e0028 */
        /* <DEDUP_REMOVED lines=37> */
[----:B------:R-:W2:Y:S04]  /*775c0*/  LDL.LU R56, [R1+0x164c] ;  /* 0x00164c0001387983 */ /* 0x000ea80000300800 */
[----:B------:R-:W2:Y:S01]  /*775d0*/  LDL.LU R57, [R1+0x16e0] ;  /* 0x0016e00001397983 */ /* 0x000ea20000300800 */
[C---:B----4-:R-:W-:Y:S08]  /*775e0*/  HMMA.1688.F32.TF32 R80, R236.reuse, R144, R80 ;  /* 0x00000090ec50723c */ /* 0x050ff00000081050 */
[----:B---3--:R-:W-:Y:S11]  /*775f0*/  HMMA.1688.F32.TF32 R28, R236, R20, R28 ;  /* 0x00000014ec1c723c */ /* 0x008ff6000008101c */
[----:B------:R-:W-:Y:S11]  /*77600*/  @!UPT UIADD3 URZ, URZ, URZ, URZ ;  /* 0x0000003f3f3ff290 */ /* 0x000ff6000fffe03f */
[----:B------:R-:W-:Y:S02]  /*77610*/  @!UPT UIADD3 URZ, URZ, URZ, URZ ;  /* 0x0000003f3f3ff290 */ /* 0x000fe4000fffe03f */
[----:B------:R-:W-:Y:S01]  /*77620*/  MOV R12, R28 ;  /* 0x0000001c000c7202 */ /* 0x000fe20000000f00 */
[----:B------:R-:W-:Y:S02]  /*77630*/  IMAD.MOV.U32 R13, RZ, RZ, R29 ;  /* 0x000000ffff0d7224 */ /* 0x000fe400078e001d */
[----:B------:R-:W-:Y:S02]  /*77640*/  IMAD.MOV.U32 R28, RZ, RZ, R11 ;  /* 0x000000ffff1c7224 */ /* 0x000fe400078e000b */
[----:B------:R-:W3:Y:S01]  /*77650*/  LDL.LU R11, [R1+0x3e14] ;  /* 0x003e1400010b7983 */ /* 0x000ee20000300800 */
[----:B------:R-:W-:-:S03]  /*77660*/  IMAD.MOV.U32 R29, RZ, RZ, R59 ;  /* 0x000000ffff1d7224 */ /* 0x000fc600078e003b */
[----:B------:R-:W4:Y:S01]  /*77670*/  LDL.LU R59, [R1+0x3e10] ;  /* 0x003e1000013b7983 */ /* 0x000f220000300800 */
[C---:B--2---:R-:W-:Y:S08]  /*77680*/  HMMA.1688.F32.TF32 R36, R236.reuse, R132, R36 ;  /* 0x00000084ec24723c */ /* 0x044ff00000081024 */
[C---:B------:R-:W-:Y:S08]  /*77690*/  HMMA.1688.F32.TF32 R84, R236.reuse, R148, R84 ;  /* 0x00000094ec54723c */ /* 0x040ff00000081054 */
[----:B------:R-:W-:Y:S01]  /*776a0*/  HMMA.1688.F32.TF32 R76, R236, R140, R76 ;  /* 0x0000008cec4c723c */ /* 0x000fe2000008104c */
[----:B------:R-:W-:Y:S01]  /*776b0*/  IMAD.MOV.U32 R73, RZ, RZ, R30 ;  /* 0x000000ffff497224 */ /* 0x000fe200078e001e */
[----:B------:R-:W-:-:S06]  /*776c0*/  MOV R72, R31 ;  /* 0x0000001f00487202 */ /* 0x000fcc0000000f00 */
[----:B------:R-:W-:Y:S01]  /*776d0*/  HMMA.1688.F32.TF32 R40, R236, R136, R40 ;  /* 0x00000088ec28723c */ /* 0x000fe20000081028 */
[----:B------:R-:W-:Y:S01]  /*776e0*/  MOV R30, R10 ;  /* 0x0000000a001e7202 */ /* 0x000fe20000000f00 */
[----:B------:R-:W-:Y:S01]  /*776f0*/  IMAD.MOV.U32 R200, RZ, RZ, R36 ;  /* 0x000000ffffc87224 */ /* 0x000fe200078e0024 */
[----:B------:R-:W2:Y:S01]  /*77700*/  LDL.LU R10, [R1+0x3e0c] ;  /* 0x003e0c00010a7983 */ /* 0x000ea20000300800 */
[----:B------:R-:W-:Y:S01]  /*77710*/  IMAD.MOV.U32 R31, RZ, RZ, R58 ;  /* 0x000000ffff1f7224 */ /* 0x000fe200078e003a */
[----:B------:R-:W-:Y:S01]  /*77720*/  MOV R133, R38 ;  /* 0x0000002600857202 */ /* 0x000fe20000000f00 */
[----:B------:R-:W-:Y:S01]  /*77730*/  IMAD.MOV.U32 R201, RZ, RZ, R37 ;  /* 0x000000ffffc97224 */ /* 0x000fe200078e0025 */
[----:B------:R-:W2:Y:S01]  /*77740*/  LDL.LU R58, [R1+0x3e08] ;  /* 0x003e0800013a7983 */ /* 0x000ea20000300800 */
[----:B------:R-:W-:Y:S01]  /*77750*/  IMAD.MOV.U32 R36, RZ, RZ, R7 ;  /* 0x000000ffff247224 */ /* 0x000fe200078e0007 */
[----:B------:R-:W-:Y:S01]  /*77760*/  MOV R37, R6 ;  /* 0x0000000600257202 */ /* 0x000fe20000000f00 */
[----:B------:R-:W-:Y:S01]  /*77770*/  IMAD.MOV.U32 R132, RZ, RZ, R39 ;  /* 0x000000ffff847224 */ /* 0x000fe200078e0027 */
[----:B------:R-:W2:Y:S01]  /*77780*/  LDL.LU R7, [R1+0x3e04] ;  /* 0x003e040001077983 */ /* 0x000ea20000300800 */
[----:B------:R-:W-:-:S02]  /*77790*/  IMAD.MOV.U32 R38, RZ, RZ, R198 ;  /* 0x000000ffff267224 */ /* 0x000fc400078e00c6 */
[----:B------:R-:W-:Y:S01]  /*777a0*/  IMAD.MOV.U32 R192, RZ, RZ, R80 ;  /* 0x000000ffffc07224 */ /* 0x000fe200078e0050 */
[----:B------:R-:W2:Y:S01]  /*777b0*/  LDL.LU R6, [R1+0x3e00] ;  /* 0x003e000001067983 */ /* 0x000ea20000300800 */
[----:B------:R-:W-:Y:S01]  /*777c0*/  IMAD.MOV.U32 R39, RZ, RZ, R199 ;  /* 0x000000ffff277224 */ /* 0x000fe200078e00c7 */
[----:B------:R-:W-:Y:S01]  /*777d0*/  MOV R80, R202 ;  /* 0x000000ca00507202 */ /* 0x000fe20000000f00 */
[----:B------:R-:W-:Y:S01]  /*777e0*/  IMAD.MOV.U32 R193, RZ, RZ, R81 ;  /* 0x000000ffffc17224 */ /* 0x000fe200078e0051 */
[----:B------:R-:W2:Y:S01]  /*777f0*/  LDL.LU R198, [R1+0x3dfc] ;  /* 0x003dfc0001c67983 */ /* 0x000ea20000300800 */
[----:B------:R-:W-:Y:S01]  /*77800*/  MOV R145, R82 ;  /* 0x0000005200917202 */ /* 0x000fe20000000f00 */
[----:B------:R-:W-:Y:S02]  /*77810*/  IMAD.MOV.U32 R81, RZ, RZ, R203 ;  /* 0x000000ffff517224 */ /* 0x000fe400078e00cb */
[----:B------:R-:W2:Y:S01]  /*77820*/  LDL.LU R199, [R1+0x3df8] ;  /* 0x003df80001c77983 */ /* 0x000ea20000300800 */
[----:B------:R-:W-:Y:S01]  /*77830*/  IMAD.MOV.U32 R144, RZ, RZ, R83 ;  /* 0x000000ffff907224 */ /* 0x000fe200078e0053 */
[----:B------:R-:W-:Y:S01]  /*77840*/  MOV R184, R84 ;  /* 0x0000005400b87202 */ /* 0x000fe20000000f00 */
[----:B------:R-:W-:Y:S01]  /*77850*/  IMAD.MOV.U32 R82, RZ, RZ, R62 ;  /* 0x000000ffff527224 */ /* 0x000fe200078e003e */
[----:B------:R-:W2:Y:S01]  /*77860*/  LDL.LU R202, [R1+0x3df4] ;  /* 0x003df40001ca7983 */ /* 0x000ea20000300800 */
[----:B------:R-:W-:Y:S01]  /*77870*/  MOV R83, R66 ;  /* 0x0000004200537202 */ /* 0x000fe20000000f00 */
[----:B------:R-:W-:-:S02]  /*77880*/  IMAD.MOV.U32 R181, RZ, RZ, R85 ;  /* 0x000000ffffb57224 */ /* 0x000fc400078e0055 */
[----:B------:R-:W2:Y:S01]  /*77890*/  LDL.LU R203, [R1+0x3df0] ;  /* 0x003df00001cb7983 */ /* 0x000ea20000300800 */
[----:B------:R-:W-:-:S03]  /*778a0*/  IMAD.MOV.U32 R84, RZ, RZ, R74 ;  /* 0x000000ffff547224 */ /* 0x000fc600078e004a */
        /* <DEDUP_REMOVED lines=25> */
[----:B------:R-:W2:Y:S04]  /*77a40*/  LDL.LU R42, [R1+0x238] ;  /* 0x00023800012a7983 */ /* 0x000ea80000300800 */
[----:B------:R-:W2:Y:S04]  /*77a50*/  LDL.LU R43, [R1+0x23c] ;  /* 0x00023c00012b7983 */ /* 0x000ea80000300800 */
[----:B------:R-:W2:Y:S04]  /*77a60*/  LDL.LU R96, [R1+0x260] ;  /* 0x0002600001607983 */ /* 0x000ea80000300800 */
[----:B------:R-:W2:Y:S01]  /*77a70*/  LDL.LU R97, [R1+0x264] ;  /* 0x0002640001617983 */ /* 0x000ea20000300800 */
[----:B------:R-:W-:-:S03]  /*77a80*/  IMAD.MOV.U32 R94, RZ, RZ, R244 ;  /* 0x000000ffff5e7224 */ /* 0x000fc600078e00f4 */
[----:B------:R-:W2:Y:S01]  /*77a90*/  LDL.LU R98, [R1+0x268] ;  /* 0x0002680001627983 */ /* 0x000ea20000300800 */
[----:B------:R-:W-:-:S03]  /*77aa0*/  IMAD.MOV.U32 R95, RZ, RZ, R248 ;  /* 0x000000ffff5f7224 */ /* 0x000fc600078e00f8 */
[----:B------:R-:W2:Y:S01]  /*77ab0*/  LDL.LU R99, [R1+0x26c] ;  /* 0x00026c0001637983 */ /* 0x000ea20000300800 */
[----:B------:R-:W-:Y:S01]  /*77ac0*/  MOV R88, R249 ;  /* 0x000000f900587202 */ /* 0x000fe20000000f00 */
[----:B------:R-:W-:Y:S02]  /*77ad0*/  IMAD.MOV.U32 R89, RZ, RZ, R250 ;  /* 0x000000ffff597224 */ /* 0x000fe400078e00fa */
[----:B------:R-:W-:Y:S01]  /*77ae0*/  IMAD.MOV.U32 R90, RZ, RZ, R251 ;  /* 0x000000ffff5a7224 */ /* 0x000fe200078e00fb */
[----:B---3--:R-:W-:Y:S01]  /*77af0*/  MOV R93, R11 ;  /* 0x0000000b005d7202 */ /* 0x008fe20000000f00 */
[----:B----4-:R-:W-:Y:S02]  /*77b00*/  IMAD.MOV.U32 R92, RZ, RZ, R59 ;  /* 0x000000ffff5c7224 */ /* 0x010fe400078e003b */
[----:B------:R-:W3:Y:S04]  /*77b10*/  LDL.LU R59, [R1+0x3dd4] ;  /* 0x003dd400013b7983 */ /* 0x000ee80000300800 */
[----:B------:R-:W4:Y:S04]  /*77b20*/  LDL.LU R11, [R1+0x3dd0] ;  /* 0x003dd000010b7983 */ /* 0x000f280000300800 */
[----:B------:R-:W2:Y:S04]  /*77b30*/  LDL.LU R244, [R1+0x3dcc] ;  /* 0x003dcc0001f47983 */ /* 0x000ea80000300800 */
[----:B------:R-:W2:Y:S04]  /*77b40*/  LDL.LU R248, [R1+0x3dc8] ;  /* 0x003dc80001f87983 */ /* 0x000ea80000300800 */
[----:B------:R-:W2:Y:S04]  /*77b50*/  LDL.LU R249, [R1+0x3dc4] ;  /* 0x003dc40001f97983 */ /* 0x000ea80000300800 */
[----:B------:R-:W2:Y:S04]  /*77b60*/  LDL.LU R250, [R1+0x3dc0] ;  /* 0x003dc00001fa7983 */ /* 0x000ea80000300800 */
[----:B------:R-:W2:Y:S01]  /*77b70*/  LDL.LU R251, [R1+0x3dbc] ;  /* 0x003dbc0001fb7983 */ /* 0x000ea20000300800 */
[----:B------:R-:W-:Y:S01]  /*77b80*/  HMMA.1688.F32.TF32 R32, R236, R24, R32 ;  /* 0x00000018ec20723c */ /* 0x000fe20000081020 */
[----:B------:R-:W-:-:S02]  /*77b90*/  MOV R91, R245 ;  /* 0x000000f5005b7202 */ /* 0x000fc40000000f00 */
[----:B------:R-:W3:Y:S11]  /*77ba0*/  LDL.LU R245, [R1+0x3db8] ;  /* 0x003db80001f57983 */ /* 0x000ef60000300800 */
[----:B------:R-:W-:Y:S10]  /*77bb0*/  @!UPT UIADD3 URZ, URZ, URZ, URZ ;  /* 0x0000003f3f3ff290 */ /* 0x000ff4000fffe03f */
[----:B------:R-:W-:Y:S01]  /*77bc0*/  IMAD.MOV.U32 R8, RZ, RZ, R32 ;  /* 0x000000ffff087224 */ /* 0x000fe200078e0020 */
[----:B------:R-:W-:Y:S01]  /*77bd0*/  MOV R9, R33 ;  /* 0x0000002100097202 */ /* 0x000fe20000000f00 */
[----:B------:R-:W-:Y:S02]  /*77be0*/  IMAD.MOV.U32 R32, RZ, RZ, R246 ;  /* 0x000000ffff207224 */ /* 0x000fe400078e00f6 */
[----:B------:R-:W-:Y:S01]  /*77bf0*/  IMAD.MOV.U32 R25, RZ, RZ, R34 ;  /* 0x000000ffff197224 */ /* 0x000fe200078e0022 */
[----:B------:R-:W3:Y:S01]  /*77c00*/  LDL.LU R246, [R1+0x3db4] ;  /* 0x003db40001f67983 */ /* 0x000ee20000300800 */
[----:B------:R-:W-:Y:S01]  /*77c10*/  IMAD.MOV.U32 R33, RZ, RZ, R247 ;  /* 0x000000ffff217224 */ /* 0x000fe200078e00f7 */
[----:B------:R-:W-:Y:S01]  /*77c20*/  MOV R34, R14 ;  /* 0x0000000e00227202 */ /* 0x000fe20000000f00 */
[----:B------:R-:W-:Y:S01]  /*77c30*/  IMAD.MOV.U32 R24, RZ, RZ, R35 ;  /* 0x000000ffff187224 */ /* 0x000fe200078e0023 */
[----:B------:R-:W3:Y:S01]  /*77c40*/  LDL.LU R247, [R1+0x3db0] ;  /* 0x003db00001f77983 */ /* 0x000ee20000300800 */
[----:B------:R-:W-:-:S03]  /*77c50*/  IMAD.MOV.U32 R35, RZ, RZ, R15 ;  /* 0x000000ffff237224 */ /* 0x000fc600078e000f */
[----:B------:R-:W3:Y:S04]  /*77c60*/  LDL.LU R14, [R1+0x3dac] ;  /* 0x003dac00010e7983 */ /* 0x000ee80000300800 */
[----:B------:R-:W3:Y:S01]  /*77c70*/  LDL.LU R15, [R1+0x3da8] ;  /* 0x003da800010f7983 */ /* 0x000ee20000300800 */
[----:B--2---:R-:W-:Y:S07]  /*77c80*/  HMMA.1688.F32.TF32 R236, R236, R16, R248 ;  /* 0x00000010ecec723c */ /* 0x004fee00000810f8 */
[----:B------:R-:W-:Y:S01]  /*77c90*/  MOV R248, R6 ;  /* 0x0000000600f87202 */ /* 0x000fe20000000f00 */
[----:B------:R-:W-:Y:S01]  /*77ca0*/  IMAD.MOV.U32 R249, RZ, RZ, R7 ;  /* 0x000000fffff97224 */ /* 0x000fe200078e0007 */
[----:B------:R-:W2:Y:S04]  /*77cb0*/  LDL.LU R6, [R1+0x3da4] ;  /* 0x003da40001067983 */ /* 0x000ea80000300800 */
[----:B------:R-:W2:Y:S11]  /*77cc0*/  LDL.LU R7, [R1+0x3da0] ;  /* 0x003da00001077983 */ /* 0x000eb60000300800 */
[----:B------:R-:W-:Y:S01]  /*77cd0*/  IMAD.MOV.U32 R21, RZ, RZ, R236 ;  /* 0x000000ffff157224 */ /* 0x000fe200078e00ec */
[----:B------:R-:W-:Y:S01]  /*77ce0*/  MOV R20, R237 ;  /* 0x000000ed00147202 */ /* 0x000fe20000000f00 */
[----:B------:R-:W-:-:S02]  /*77cf0*/  IMAD.MOV.U32 R17, RZ, RZ, R238 ;  /* 0x000000ffff117224 */ /* 0x000fc400078e00ee */
[----:B------:R-:W-:Y:S02]  /*77d00*/  IMAD.MOV.U32 R16, RZ, RZ, R239 ;  /* 0x000000ffff107224 */ /* 0x000fe400078e00ef */
[----:B---3--:R-:W-:Y:S01]  /*77d10*/  HMMA.1688.F32.TF32 R236, R240, R14, R244 ;  /* 0x0000000ef0ec723c */ /* 0x008fe200000810f4 */
[----:B------:R-:W-:Y:S01]  /*77d20*/  IMAD.MOV.U32 R250, RZ, RZ, R58 ;  /* 0x000000fffffa7224 */ /* 0x000fe200078e003a */
[----:B------:R-:W-:Y:S01]  /*77d30*/  MOV R251, R10 ;  /* 0x0000000a00fb7202 */ /* 0x000fe20000000f00 */
[----:B------:R-:W3:Y:S04]  /*77d40*/  LDL.LU R58, [R1+0x3d9c] ;  /* 0x003d9c00013a7983 */ /* 0x000ee80000300800 */
[----:B------:R-:W3:Y:S01]  /*77d50*/  LDL.LU R10, [R1+0x3d98] ;  /* 0x003d9800010a7983 */ /* 0x000ee20000300800 */
[----:B----4-:R-:W-:-:S03]  /*77d60*/  IMAD.MOV.U32 R244, RZ, RZ, R11 ;  /* 0x000000fffff47224 */ /* 0x010fc600078e000b */
[----:B------:R-:W3:Y:S01]  /*77d70*/  LDL.LU R11, [R1+0x3d94] ;  /* 0x003d9400010b7983 */ /* 0x000ee20000300800 */
[----:B------:R-:W-:-:S11]  /*77d80*/  IMAD.MOV.U32 R247, RZ, RZ, R59 ;  /* 0x000000fffff77224 */ /* 0x000fd600078e003b */
[----:B------:R-:W-:Y:S04]  /*77d90*/  STL.64 [R1+0xe50], R236 ;  /* 0x000e50ec01007387 */ /* 0x000fe80000100a00 */
[----:B------:R-:W-:Y:S01]  /*77da0*/  STL.64 [R1+0xe58], R238 ;  /* 0x000e58ee01007387 */ /* 0x000fe20000100a00 */
[C---:B------:R-:W-:Y:S03]  /*77db0*/  HMMA.1688.F32.TF32 R40, R240.reuse, R54, R40 ;  /* 0x00000036f028723c */ /* 0x040fe60000081028 */
[----:B------:R-:W-:Y:S04]  /*77dc0*/  LDS R236, [R56+0x27000] ;  /* 0x0270000038ec7984 */ /* 0x000fe80000000800 */
[----:B------:R-:W-:Y:S01]  /*77dd0*/  LDS R238, [R56+0x27800] ;  /* 0x0278000038ee7984 */ /* 0x000fe20000000800 */
[----:B------:R-:W-:Y:S03]  /*77de0*/  HMMA.1688.F32.TF32 R28, R240, R198, R28 ;  /* 0x000000c6f01c723c */ /* 0x000fe6000008101c */
[----:B------:R-:W-:Y:S04]  /*77df0*/  LDS R237, [R57+0x27000] ;  /* 0x0270000039ed7984 */ /* 0x000fe80000000800 */
[----:B------:R-:W1:Y:S01]  /*77e00*/  LDS R239, [R57+0x27800] ;  /* 0x0278000039ef7984 */ /* 0x000e620000000800 */
[----:B--2---:R-:W-:-:S03]  /*77e10*/  IMAD.MOV.U32 R245, RZ, RZ, R6 ;  /* 0x000000fffff57224 */ /* 0x004fc600078e0006 */
[----:B------:R-:W2:Y:S01]  /*77e20*/  LDL.LU R6, [R1+0x3d90] ;  /* 0x003d900001067983 */ /* 0x000ea20000300800 */
[----:B------:R-:W-:-:S03]  /*77e30*/  MOV R246, R7 ;  /* 0x0000000700f67202 */ /* 0x000fc60000000f00 */
[----:B------:R-:W2:Y:S04]  /*77e40*/  LDL.LU R7, [R1+0x3d8c] ;  /* 0x003d8c0001077983 */ /* 0x000ea80000300800 */
[----:B------:R-:W4:Y:S01]  /*77e50*/  LDL.LU R59, [R1+0x3d88] ;  /* 0x003d8800013b7983 */ /* 0x000f220000300800 */
[C---:B---3--:R-:W-:Y:S11]  /*77e60*/  HMMA.1688.F32.TF32 R96, R240.reuse, R10, R96 ;  /* 0x0000000af060723c */ /* 0x048ff60000081060 */
[----:B------:R-:W-:Y:S11]  /*77e70*/  @!UPT UIADD3 URZ, URZ, URZ, URZ ;  /* 0x0000003f3f3ff290 */ /* 0x000ff6000fffe03f */
[----:B------:R-:W-:Y:S01]  /*77e80*/  @!UPT UIADD3 URZ, URZ, URZ, URZ ;  /* 0x0000003f3f3ff290 */ /* 0x000fe2000fffe03f */
[----:B------:R-:W-:Y:S04]  /*77e90*/  STL.64 [R1+0x260], R96 ;  /* 0x0002606001007387 */ /* 0x000fe80000100a00 */
[----:B------:R3:W-:Y:S04]  /*77ea0*/  STL.64 [R1+0x268], R98 ;  /* 0x0002686201007387 */ /* 0x0007e80000100a00 */
[----:B---3--:R-:W3:Y:S04]  /*77eb0*/  LDL.LU.64 R98, [R1+0x3d80] ;  /* 0x003d800001627983 */ /* 0x008ee80000300a00 */
[----:B------:R-:W3:Y:S04]  /*77ec0*/  LDL.LU.64 R96, [R1+0x3d78] ;  /* 0x003d780001607983 */ /* 0x000ee80000300a00 */
[----:B------:R-:W3:Y:S01]  /*77ed0*/  LDL.LU R52, [R1+0x16e4] ;  /* 0x0016e40001347983 */ /* 0x000ee20000300800 */
[C---:B--2---:R-:W-:Y:S08]  /*77ee0*/  HMMA.1688.F32.TF32 R244, R240.reuse, R6, R244 ;  /* 0x00000006f0f4723c */ /* 0x044ff000000810f4 */
[----:B----4-:R-:W-:Y:S11]  /*77ef0*/  HMMA.1688.F32.TF32 R76, R240, R58, R76 ;  /* 0x0000003af04c723c */ /* 0x010ff6000008104c */
[----:B------:R-:W-:Y:S04]  /*77f00*/  @!UPT UIADD3 URZ, URZ, URZ, URZ ;  /* 0x0000003f3f3ff290 */ /* 0x000fe8000fffe03f */
[----:B------:R-:W-:Y:S04]  /*77f10*/  STL.64 [R1+0x250], R244 ;  /* 0x000250f401007387 */ /* 0x000fe80000100a00 */
[----:B------:R-:W-:Y:S04]  /*77f20*/  STL.64 [R1+0x258], R246 ;  /* 0x000258f601007387 */ /* 0x000fe80000100a00 */
[----:B------:R2:W-:Y:S04]  /*77f30*/  STL.64 [R1+0xe90], R76 ;  /* 0x000e904c01007387 */ /* 0x0005e80000100a00 */
[----:B------:R4:W-:Y:S01]  /*77f40*/  STL.64 [R1+0xe98], R78 ;  /* 0x000e984e01007387 */ /* 0x0009e20000100a00 */
[----:B--2---:R-:W-:-:S03]  /*77f50*/  IMAD.MOV.U32 R76, RZ, RZ, R46 ;  /* 0x000000ffff4c7224 */ /* 0x004fc600078e002e */
[----:B------:R-:W2:Y:S01]  /*77f60*/  LDL.LU R46, [R1+0x3d70] ;  /* 0x003d7000012e7983 */ /* 0x000ea20000300800 */
[----:B------:R-:W-:Y:S01]  /*77f70*/  MOV R77, R50 ;  /* 0x00000032004d7202 */ /* 0x000fe20000000f00 */
[----:B----4-:R-:W-:Y:S02]  /*77f80*/  IMAD.MOV.U32 R78, RZ, RZ, R51 ;  /* 0x000000ffff4e7224 */ /* 0x010fe400078e0033 */
[----:B------:R4:W-:Y:S01]  /*77f90*/  STL.64 [R1+0xeb0], R40 ;  /* 0x000eb02801007387 */ /* 0x0009e20000100a00 */
[----:B------:R-:W-:-:S03]  /*77fa0*/  IMAD.MOV.U32 R79, RZ, RZ, R47 ;  /* 0x000000ffff4f7224 */ /* 0x000fc600078e002f */
[----:B------:R1:W-:Y:S04]  /*77fb0*/  STL.64 [R1+0xeb8], R42 ;  /* 0x000eb82a01007387 */ /* 0x0003e80000100a00 */
[----:B------:R-:W2:Y:S04]  /*77fc0*/  LDL.LU R50, [R1+0x3d6c] ;  /* 0x003d6c0001327983 */ /* 0x000ea80000300800 */
[----:B------:R-:W2:Y:S01]  /*77fd0*/  LDL.LU R51, [R1+0x3d68] ;  /* 0x003d680001337983 */ /* 0x000ea20000300800 */
[----:B----4-:R-:W-:-:S03]  /*77fe0*/  MOV R40, R70 ;  /* 0x0000004600287202 */ /* 0x010fc60000000f00 */
[----:B------:R-:W4:Y:S01]  /*77ff0*/  LDL.LU R47, [R1+0x3d64] ;  /* 0x003d6400012f7983 */ /* 0x000f220000300800 */
[----:B------:R-:W-:-:S03]  /*78000*/  IMAD.MOV.U32 R41, RZ, RZ, R71 ;  /* 0x000000ffff297224 */ /* 0x000fc600078e0047 */
[----:B------:R-:W3:Y:S01]  /*78010*/  LDL.LU R70, [R1+0x3d60] ;  /* 0x003d600001467983 */ /* 0x000ee20000300800 */
[----:B-1----:R-:W-:-:S03]  /*78020*/  IMAD.MOV.U32 R42, RZ, RZ, R67 ;  /* 0x000000ffff2a7224 */ /* 0x002fc600078e0043 */
[----:B------:R-:W3:Y:S01]  /*78030*/  LDL.LU R71, [R1+0x3d5c] ;  /* 0x003d5c0001477983 */ /* 0x000ee20000300800 */
[----:B------:R-:W-:-:S03]  /*78040*/  MOV R43, R63 ;  /* 0x0000003f002b7202 */ /* 0x000fc60000000f00 */
[----:B------:R-:W3:Y:S04]  /*78050*/  LDL.LU R67, [R1+0x3d58] ;  /* 0x003d580001437983 */ /* 0x000ee80000300800 */
[----:B------:R-:W3:Y:S04]  /*78060*/  LDL.LU R63, [R1+0x3d54] ;  /* 0x003d5400013f7983 */ /* 0x000ee80000300800 */
[----:B------:R-:W3:Y:S01]  /*78070*/  LDL.LU R53, [R1+0x1648] ;  /* 0x0016480001357983 */ /* 0x000ee20000300800 */
[C---:B--2---:R-:W-:Y:S08]  /*78080*/  HMMA.1688.F32.TF32 R248, R240.reuse, R50, R248 ;  /* 0x00000032f0f8723c */ /* 0x044ff000000810f8 */
[C---:B----4-:R-:W-:Y:S08]  /*78090*/  HMMA.1688.F32.TF32 R244, R240.reuse, R46, R92 ;  /* 0x0000002ef0f4723c */ /* 0x050ff0000008105c */
[C---:B------:R-:W-:Y:S08]  /*780a0*/  HMMA.1688.F32.TF32 R92, R240.reuse, R74, R88 ;  /* 0x0000004af05c723c */ /* 0x040ff00000081058 */
[C---:B---3--:R-:W-:Y:S08]  /*780b0*/  HMMA.1688.F32.TF32 R88, R240.reuse, R70, R84 ;  /* 0x00000046f058723c */ /* 0x048ff00000081054 */
        /* <DEDUP_REMOVED lines=16> */
[----:B------:R1:W-:Y:S04]  /*781c0*/  STL.64 [R1+0x16f0], R36 ;  /* 0x0016f02401007387 */ /* 0x0003e80000100a00 */
[----:B------:R3:W-:Y:S01]  /*781d0*/  STL.64 [R1+0x16f8], R38 ;  /* 0x0016f82601007387 */ /* 0x0007e20000100a00 */
[----:B------:R-:W-:-:S03]  /*781e0*/  IMAD.MOV.U32 R35, RZ, RZ, R190 ;  /* 0x000000ffff237224 */ /* 0x000fc600078e00be */
[----:B------:R4:W-:Y:S04]  /*781f0*/  STL.64 [R1+0x16d0], R28 ;  /* 0x0016d01c01007387 */ /* 0x0009e80000100a00 */
[----:B------:R2:W-:Y:S01]  /*78200*/  STL.64 [R1+0x16d8], R30 ;  /* 0x0016d81e01007387 */ /* 0x0005e20000100a00 */
[----:B-1----:R-:W-:-:S03]  /*78210*/  IMAD.MOV.U32 R37, RZ, RZ, R195 ;  /* 0x000000ffff257224 */ /* 0x002fc600078e00c3 */
[----:B------:R-:W2:Y:S01]  /*78220*/  LDL.LU R33, [R1+0x154] ;  /* 0x0001540001217983 */ /* 0x000ea20000300800 */
[----:B---3--:R-:W-:-:S03]  /*78230*/  MOV R38, R191 ;  /* 0x000000bf00267202 */ /* 0x008fc60000000f00 */
[----:B------:R-:W3:Y:S01]  /*78240*/  LDL.LU R34, [R1+0x158] ;  /* 0x0001580001227983 */ /* 0x000ee20000300800 */
[----:B------:R-:W-:-:S03]  /*78250*/  IMAD.MOV.U32 R39, RZ, RZ, R194 ;  /* 0x000000ffff277224 */ /* 0x000fc600078e00c2 */
[----:B------:R-:W2:Y:S04]  /*78260*/  LDL.LU R190, [R1+0x3d50] ;  /* 0x003d500001be7983 */ /* 0x000ea80000300800 */
[----:B------:R-:W3:Y:S04]  /*78270*/  LDL.LU R36, [R1+0x160] ;  /* 0x0001600001247983 */ /* 0x000ee80000300800 */
[----:B------:R-:W3:Y:S04]  /*78280*/  LDL.LU R195, [R1+0x3d4c] ;  /* 0x003d4c0001c37983 */ /* 0x000ee80000300800 */
[----:B------:R-:W4:Y:S04]  /*78290*/  LDL.LU R191, [R1+0x3d48] ;  /* 0x003d480001bf7983 */ /* 0x000f280000300800 */
[----:B------:R-:W4:Y:S04]  /*782a0*/  LDL.LU R194, [R1+0x3d44] ;  /* 0x003d440001c27983 */ /* 0x000f280000300800 */
[----:B------:R-:W4:Y:S04]  /*782b0*/  LDL.LU R248, [R1+0x170] ;  /* 0x0001700001f87983 */ /* 0x000f280000300800 */
[----:B------:R-:W4:Y:S04]  /*782c0*/  LDL.LU R249, [R1+0x174] ;  /* 0x0001740001f97983 */ /* 0x000f280000300800 */
[----:B------:R-:W4:Y:S01]  /*782d0*/  LDL.LU R250, [R1+0x178] ;  /* 0x0001780001fa7983 */ /* 0x000f220000300800 */
[----:B--2---:R-:W-:-:S03]  /*782e0*/  IMAD.MOV.U32 R251, RZ, RZ, R190 ;  /* 0x000000fffffb7224 */ /* 0x004fc600078e00be */
[----:B------:R-:W2:Y:S01]  /*782f0*/  LDL.LU R190, [R1+0x3d40] ;  /* 0x003d400001be7983 */ /* 0x000ea20000300800 */
[----:B---3--:R-:W-:Y:S01]  /*78300*/  IMAD.MOV.U32 R246, RZ, RZ, R195 ;  /* 0x000000fffff67224 */ /* 0x008fe200078e00c3 */
[----:B----4-:R-:W-:Y:S02]  /*78310*/  MOV R244, R191 ;  /* 0x000000bf00f47202 */ /* 0x010fe40000000f00 */
[----:B------:R-:W2:Y:S01]  /*78320*/  LDL.LU R191, [R1+0x3d3c] ;  /* 0x003d3c0001bf7983 */ /* 0x000ea20000300800 */
[----:B------:R-:W-:-:S03]  /*78330*/  IMAD.MOV.U32 R245, RZ, RZ, R194 ;  /* 0x000000fffff57224 */ /* 0x000fc600078e00c2 */
[----:B------:R-:W3:Y:S04]  /*78340*/  LDL.LU R194, [R1+0x3d38] ;  /* 0x003d380001c27983 */ /* 0x000ee80000300800 */
[----:B------:R-:W3:Y:S04]  /*78350*/  LDL.LU R195, [R1+0x3d34] ;  /* 0x003d340001c37983 */ /* 0x000ee80000300800 */
        /* <DEDUP_REMOVED lines=8> */
[C---:B--2---:R-:W-:Y:S08]  /*783e0*/  HMMA.1688.F32.TF32 R40, R240.reuse, R190, R40 ;  /* 0x000000bef028723c */ /* 0x044ff00000081028 */
[----:B---3--:R-:W-:Y:S11]  /*783f0*/  HMMA.1688.F32.TF32 R76, R240, R194, R76 ;  /* 0x000000c2f04c723c */ /* 0x008ff6000008104c */
[----:B------:R-:W-:Y:S11]  /*78400*/  @!UPT UIADD3 URZ, URZ, URZ, URZ ;  /* 0x0000003f3f3ff290 */ /* 0x000ff6000fffe03f */
[----:B------:R-:W-:Y:S01]  /*78410*/  @!UPT UIADD3 URZ, URZ, URZ, URZ ;  /* 0x0000003f3f3ff290 */ /* 0x000fe2000fffe03f */
[----:B------:R-:W-:Y:S01]  /*78420*/  STL.64 [R1+0x16c0], R76 ;  /* 0x0016c04c01007387 */ /* 0x000fe20000100a00 */
[----:B------:R-:W-:Y:S02]  /*78430*/  STL.64 [R1+0x16c8], R78 ;  /* 0x0016c84e01007387 */ /* 0x000fe40000100a00 */
[----:B------:R1:W-:Y:S02]  /*78440*/  STL.64 [R1+0x16b0], R40 ;  /* 0x0016b02801007387 */ /* 0x0003e40000100a00 */
[----:B------:R2:W-:Y:S01]  /*78450*/  STL.64 [R1+0x16b8], R42 ;  /* 0x0016b82a01007387 */ /* 0x0005e20000100a00 */
[----:B------:R-:W3:Y:S01]  /*78460*/  LDL.LU R182, [R1+0x3d30] ;  /* 0x003d300001b67983 */ /* 0x000ee20000300800 */
[----:B------:R-:W2:Y:S02]  /*78470*/  LDL.LU R175, [R1+0x3d2c] ;  /* 0x003d2c0001af7983 */ /* 0x000ea40000300800 */
[----:B------:R-:W-:Y:S01]  /*78480*/  IMAD.MOV.U32 R83, RZ, RZ, R178 ;  /* 0x000000ffff537224 */ /* 0x000fe200078e00b2 */
[----:B------:R-:W-:Y:S01]  /*78490*/  MOV R84, R187 ;  /* 0x000000bb00547202 */ /* 0x000fe20000000f00 */
[----:B------:R-:W4:Y:S01]  /*784a0*/  LDL.LU R178, [R1+0x3d28] ;  /* 0x003d280001b27983 */ /* 0x000f220000300800 */
[----:B------:R-:W4:Y:S02]  /*784b0*/  LDL.LU R187, [R1+0x3d24] ;  /* 0x003d240001bb7983 */ /* 0x000f240000300800 */
[----:B------:R-:W-:-:S02]  /*784c0*/  IMAD.MOV.U32 R85, RZ, RZ, R186 ;  /* 0x000000ffff557224 */ /* 0x000fc400078e00ba */
[----:B------:R-:W-:Y:S01]  /*784d0*/  IMAD.MOV.U32 R86, RZ, RZ, R183 ;  /* 0x000000ffff567224 */ /* 0x000fe200078e00b7 */
[----:B------:R-:W1:Y:S01]  /*784e0*/  LDL.LU R186, [R1+0x3d20] ;  /* 0x003d200001ba7983 */ /* 0x000e620000300800 */
[----:B------:R-:W4:Y:S01]  /*784f0*/  LDL.LU R183, [R1+0x3d1c] ;  /* 0x003d1c0001b77983 */ /* 0x000f220000300800 */
[----:B------:R-:W-:Y:S02]  /*78500*/  MOV R87, R174 ;  /* 0x000000ae00577202 */ /* 0x000fe40000000f00 */
[----:B------:R-:W4:Y:S01]  /*78510*/  LDL.LU R174, [R1+0x3d18] ;  /* 0x003d180001ae7983 */ /* 0x000f220000300800 */
[----:B---3--:R-:W-:Y:S02]  /*78520*/  IMAD.MOV.U32 R89, RZ, RZ, R182 ;  /* 0x000000ffff597224 */ /* 0x008fe400078e00b6 */
[----:B--2---:R-:W-:Y:S02]  /*78530*/  IMAD.MOV.U32 R88, RZ, RZ, R175 ;  /* 0x000000ffff587224 */ /* 0x004fe400078e00af */
[----:B------:R-:W2:Y:S01]  /*78540*/  LDL.LU R175, [R1+0x3d14] ;  /* 0x003d140001af7983 */ /* 0x000ea20000300800 */
[----:B------:R-:W3:Y:S02]  /*78550*/  LDL.LU R182, [R1+0x3d10] ;  /* 0x003d100001b67983 */ /* 0x000ee40000300800 */
[----:B------:R-:W3:Y:S02]  /*78560*/  LDL.LU R90, [R1+0x118] ;  /* 0x00011800015a7983 */ /* 0x000ee40000300800 */
[----:B------:R-:W3:Y:S01]  /*78570*/  LDL.LU R91, [R1+0x11c] ;  /* 0x00011c00015b7983 */ /* 0x000ee20000300800 */
[----:B------:R-:W3:Y:S01]  /*78580*/  LDL.LU R92, [R1+0x130] ;  /* 0x00013000015c7983 */ /* 0x000ee20000300800 */
[----:B-1----:R-:W-:Y:S01]  /*78590*/  IMAD.MOV.U32 R41, RZ, RZ, R186 ;  /* 0x000000ffff297224 */ /* 0x002fe200078e00ba */
[----:B----4-:R-:W-:-:S02]  /*785a0*/  MOV R40, R183 ;  /* 0x000000b700287202 */ /* 0x010fc40000000f00 */
[----:B------:R-:W-:Y:S02]  /*785b0*/  MOV R93, R174 ;  /* 0x000000ae005d7202 */ /* 0x000fe40000000f00 */
[----:B------:R-:W4:Y:S01]  /*785c0*/  LDL.LU R174, [R1+0x3d0c] ;  /* 0x003d0c0001ae7983 */ /* 0x000f220000300800 */
[----:B------:R-:W-:Y:S01]  /*785d0*/  IMAD.MOV.U32 R42, RZ, RZ, R187 ;  /* 0x000000ffff2a7224 */ /* 0x000fe200078e00bb */
[----:B------:R-:W-:Y:S01]  /*785e0*/  MOV R43, R178 ;  /* 0x000000b2002b7202 */ /* 0x000fe20000000f00 */
[----:B------:R-:W-:Y:S02]  /*785f0*/  IMAD.MOV.U32 R76, RZ, RZ, R179 ;  /* 0x000000ffff4c7224 */ /* 0x000fe400078e00b3 */
[----:B------:R-:W-:Y:S01]  /*78600*/  IMAD.MOV.U32 R77, RZ, RZ, R170 ;  /* 0x000000ffff4d7224 */ /* 0x000fe200078e00aa */
[----:B------:R-:W-:Y:S01]  /*78610*/  MOV R78, R171 ;  /* 0x000000ab004e7202 */ /* 0x000fe20000000f00 */
[----:B--2---:R-:W-:Y:S02]  /*78620*/  IMAD.MOV.U32 R94, RZ, RZ, R175 ;  /* 0x000000ffff5e7224 */ /* 0x004fe400078e00af */
[----:B---3--:R-:W-:Y:S01]  /*78630*/  IMAD.MOV.U32 R95, RZ, RZ, R182 ;  /* 0x000000ffff5f7224 */ /* 0x008fe200078e00b6 */
[----:B------:R-:W4:Y:S01]  /*78640*/  LDL.LU R175, [R1+0x3d08] ;  /* 0x003d080001af7983 */ /* 0x000f220000300800 */
[----:B------:R-:W2:Y:S02]  /*78650*/  LDL.LU R182, [R1+0x3d04] ;  /* 0x003d040001b67983 */ /* 0x000ea40000300800 */
[----:B------:R-:W2:Y:S02]  /*78660*/  LDL.LU R183, [R1+0x3d00] ;  /* 0x003d000001b77983 */ /* 0x000ea40000300800 */
[----:B------:R-:W3:Y:S01]  /*78670*/  LDL.LU R186, [R1+0x3cfc] ;  /* 0x003cfc0001ba7983 */ /* 0x000ee20000300800 */
[----:B------:R-:W3:Y:S01]  /*78680*/  LDL.LU R187, [R1+0x3cf8] ;  /* 0x003cf80001bb7983 */ /* 0x000ee20000300800 */
[----:B------:R-:W2:Y:S02]  /*78690*/  LDL.LU R178, [R1+0x3cf4] ;  /* 0x003cf40001b27983 */ /* 0x000ea40000300800 */
[----:B------:R-:W4:Y:S02]  /*786a0*/  LDL.LU R179, [R1+0x3cf0] ;  /* 0x003cf00001b37983 */ /* 0x000f240000300800 */
[----:B------:R-:W4:Y:S01]  /*786b0*/  LDL.LU R170, [R1+0x3cec] ;  /* 0x003cec0001aa7983 */ /* 0x000f220000300800 */
[----:B------:R-:W4:Y:S01]  /*786c0*/  LDL.LU R171, [R1+0x3ce8] ;  /* 0x003ce80001ab7983 */ /* 0x000f220000300800 */
[----:B------:R-:W4:Y:S01]  /*786d0*/  LDL.LU R79, [R1+0x4c] ;  /* 0x00004c00014f7983 */ /* 0x000f220000300800 */
[C---:B---3--:R-:W-:Y:S08]  /*786e0*/  HMMA.1688.F32.TF32 R244, R240.reuse, R186, R244 ;  /* 0x000000baf0f4723c */ /* 0x048ff000000810f4 */
[C---:B--2---:R-:W-:Y:S11]  /*786f0*/  HMMA.1688.F32.TF32 R248, R240.reuse, R182, R248 ;  /* 0x000000b6f0f8723c */ /* 0x044ff600000810f8 */
[----:B------:R-:W-:Y:S04]  /*78700*/  @!UPT UIADD3 URZ, URZ, URZ, URZ ;  /* 0x0000003f3f3ff290 */ /* 0x000fe8000fffe03f */
[----:B------:R-:W-:Y:S01]  /*78710*/  STL.64 [R1+0x16a0], R244 ;  /* 0x0016a0f401007387 */ /* 0x000fe20000100a00 */
[----:B------:R4:W-:Y:S02]  /*78720*/  STL.64 [R1+0x16a8], R246 ;  /* 0x0016a8f601007387 */ /* 0x0009e40000100a00 */
[C---:B----4-:R-:W-:Y:S08]  /*78730*/  HMMA.1688.F32.TF32 R244, R240.reuse, R178, R36 ;  /* 0x000000b2f0f4723c */ /* 0x050ff00000081024 */
[C---:B------:R-:W-:Y:S08]  /*78740*/  HMMA.1688.F32.TF32 R36, R240.reuse, R174, R32 ;  /* 0x000000aef024723c */ /* 0x040ff00000081020 */
[----:B------:R-:W-:Y:S01]  /*78750*/  HMMA.1688.F32.TF32 R32, R240, R170, R28 ;  /* 0x000000aaf020723c */ /* 0x000fe2000008101c */
[----:B------:R1:W-:Y:S01]  /*78760*/  STL.64 [R1+0x1690], R248 ;  /* 0x001690f801007387 */ /* 0x0003e20000100a00 */
[----:B------:R-:W-:Y:S05]  /*78770*/  STL.64 [R1+0x1698], R250 ;  /* 0x001698fa01007387 */ /* 0x000fea0000100a00 */
[----:B------:R-:W-:-:S02]  /*78780*/  IMAD.MOV.U32 R28, RZ, RZ, R151 ;  /* 0x000000ffff1c7224 */ /* 0x000fc400078e0097 */
[----:B------:R-:W-:Y:S01]  /*78790*/  IMAD.MOV.U32 R29, RZ, RZ, R150 ;  /* 0x000000ffff1d7224 */ /* 0x000fe200078e0096 */
[----:B------:R-:W-:Y:S01]  /*787a0*/  MOV R30, R146 ;  /* 0x00000092001e7202 */ /* 0x000fe20000000f00 */
[----:B------:R-:W-:Y:S01]  /*787b0*/  IMAD.MOV.U32 R31, RZ, RZ, R147 ;  /* 0x000000ffff1f7224 */ /* 0x000fe200078e0093 */
[----:B------:R-:W-:Y:S01]  /*787c0*/  STL.64 [R1+0x1680], R244 ;  /* 0x001680f401007387 */ /* 0x000fe20000100a00 */
[----:B------:R-:W-:Y:S02]  /*787d0*/  STL.64 [R1+0x1688], R246 ;  /* 0x001688f601007387 */ /* 0x000fe40000100a00 */
[----:B------:R-:W-:Y:S02]  /*787e0*/  STL.64 [R1+0x1670], R36 ;  /* 0x0016702401007387 */ /* 0x000fe40000100a00 */
[----:B------:R-:W-:Y:S01]  /*787f0*/  STL.64 [R1+0x1678], R38 ;  /* 0x0016782601007387 */ /* 0x000fe20000100a00 */
[----:B------:R-:W2:Y:S05]  /*78800*/  LDL.LU R151, [R1+0x3ce4] ;  /* 0x003ce40001977983 */ /* 0x000eaa0000300800 */
[----:B------:R3:W-:Y:S02]  /*78810*/  STL.64 [R1+0x1660], R32 ;  /* 0x0016602001007387 */ /* 0x0007e40000100a00 */
[----:B------:R4:W-:Y:S02]  /*78820*/  STL.64 [R1+0x1668], R34 ;  /* 0x0016682201007387 */ /* 0x0009e40000100a00 */
[----:B------:R-:W2:Y:S01]  /*78830*/  LDL.LU R150, [R1+0x3ce0] ;  /* 0x003ce00001967983 */ /* 0x000ea20000300800 */
[----:B------:R-:W2:Y:S01]  /*78840*/  LDL.LU R146, [R1+0x3cdc] ;  /* 0x003cdc0001927983 */ /* 0x000ea20000300800 */
[----:B------:R-:W2:Y:S01]  /*78850*/  LDL.LU R147, [R1+0x3cd8] ;  /* 0x003cd80001937983 */ /* 0x000ea20000300800 */
[----:B-1----:R-:W-:-:S02]  /*78860*/  MOV R248, R154 ;  /* 0x0000009a00f87202 */ /* 0x002fc40000000f00 */
[----:B---3--:R-:W3:Y:S01]  /*78870*/  LDL.LU R32, [R1+0x20] ;  /* 0x0000200001207983 */ /* 0x008ee20000300800 */
[----:B------:R-:W3:Y:S02]  /*78880*/  LDL.LU R33, [R1+0x24] ;  /* 0x0000240001217983 */ /* 0x000ee40000300800 */
[----:B----4-:R-:W3:Y:S02]  /*78890*/  LDL.LU R34, [R1+0x28] ;  /* 0x0000280001227983 */ /* 0x010ee40000300800 */
[----:B------:R-:W3:Y:S02]  /*788a0*/  LDL.LU R35, [R1+0x2c] ;  /* 0x00002c0001237983 */ /* 0x000ee40000300800 */
[----:B------:R-:W-:Y:S02]  /*788b0*/  IMAD.MOV.U32 R249, RZ, RZ, R166 ;  /* 0x000000fffff97224 */ /* 0x000fe400078e00a6 */
[----:B------:R-:W-:Y:S01]  /*788c0*/  IMAD.MOV.U32 R250, RZ, RZ, R167 ;  /* 0x000000fffffa7224 */ /* 0x000fe200078e00a7 */
[----:B------:R-:W-:Y:S01]  /*788d0*/  MOV R251, R162 ;  /* 0x000000a200fb7202 */ /* 0x000fe20000000f00 */
[----:B------:R-:W-:-:S02]  /*788e0*/  IMAD.MOV.U32 R244, RZ, RZ, R163 ;  /* 0x000000fffff47224 */ /* 0x000fc400078e00a3 */
[----:B------:R-:W-:Y:S01]  /*788f0*/  IMAD.MOV.U32 R245, RZ, RZ, R155 ;  /* 0x000000fffff57224 */ /* 0x000fe200078e009b */
[----:B------:R-:W-:Y:S01]  /*78900*/  MOV R246, R158 ;  /* 0x0000009e00f67202 */ /* 0x000fe20000000f00 */
[----:B------:R-:W-:Y:S02]  /*78910*/  IMAD.MOV.U32 R247, RZ, RZ, R159 ;  /* 0x000000fffff77224 */ /* 0x000fe400078e009f */
[----:B--2---:R-:W-:Y:S02]  /*78920*/  IMAD.MOV.U32 R39, RZ, RZ, R151 ;  /* 0x000000ffff277224 */ /* 0x004fe400078e0097 */
[----:B------:R-:W-:Y:S01]  /*78930*/  IMAD.MOV.U32 R36, RZ, RZ, R146 ;  /* 0x000000ffff247224 */ /* 0x000fe200078e0092 */
[----:B------:R-:W-:Y:S01]  /*78940*/  MOV R37, R147 ;  /* 0x0000009300257202 */ /* 0x000fe20000000f00 */
[----:B------:R-:W2:Y:S01]  /*78950*/  LDL.LU R146, [R1+0x3cd4] ;  /* 0x003cd40001927983 */ /* 0x000ea20000300800 */
[----:B------:R-:W2:Y:S02]  /*78960*/  LDL.LU R147, [R1+0x3cd0] ;  /* 0x003cd00001937983 */ /* 0x000ea40000300800 */
[----:B------:R-:W-:-:S02]  /*78970*/  IMAD.MOV.U32 R38, RZ, RZ, R150 ;  /* 0x000000ffff267224 */ /* 0x000fc400078e0096 */
[----:B------:R-:W4:Y:S01]  /*78980*/  LDL.LU R150, [R1+0x3ccc] ;  /* 0x003ccc0001967983 */ /* 0x000f220000300800 */
[----:B------:R-:W4:Y:S02]  /*78990*/  LDL.LU R151, [R1+0x3cc8] ;  /* 0x003cc80001977983 */ /* 0x000f240000300800 */
[----:B------:R-:W2:Y:S02]  /*789a0*/  LDL.LU R154, [R1+0x3cc4] ;  /* 0x003cc400019a7983 */ /* 0x000ea40000300800 */
[----:B------:R-:W2:Y:S01]  /*789b0*/  LDL.LU R166, [R1+0x3cc0] ;  /* 0x003cc00001a67983 */ /* 0x000ea20000300800 */
[----:B------:R-:W2:Y:S01]  /*789c0*/  LDL.LU R167, [R1+0x3cbc] ;  /* 0x003cbc0001a77983 */ /* 0x000ea20000300800 */
[----:B------:R-:W3:Y:S02]  /*789d0*/  LDL.LU R162, [R1+0x3cb8] ;  /* 0x003cb80001a27983 */ /* 0x000ee40000300800 */
[----:B------:R-:W3:Y:S02]  /*789e0*/  LDL.LU R163, [R1+0x3cb4] ;  /* 0x003cb40001a37983 */ /* 0x000ee40000300800 */
[----:B------:R-:W4:Y:S01]  /*789f0*/  LDL.LU R155, [R1+0x3cb0] ;  /* 0x003cb000019b7983 */ /* 0x000f220000300800 */
[----:B------:R-:W3:Y:S01]  /*78a00*/  LDL.LU R158, [R1+0x3cac] ;  /* 0x003cac00019e7983 */ /* 0x000ee20000300800 */
[----:B------:R-:W3:Y:S01]  /*78a10*/  LDL.LU R159, [R1+0x3ca8] ;  /* 0x003ca800019f7983 */ /* 0x000ee20000300800 */
[C---:B--2---:R-:W-:Y:S08]  /*78a20*/  HMMA.1688.F32.TF32 R92, R240.reuse, R166, R92 ;  /* 0x000000a6f05c723c */ /* 0x044ff0000008105c */
[C---:B---3--:R-:W-:Y:S08]  /*78a30*/  HMMA.1688.F32.TF32 R40, R240.reuse, R162, R40 ;  /* 0x000000a2f028723c */ /* 0x048ff00000081028 */
[C---:B------:R-:W-:Y:S08]  /*78a40*/  HMMA.1688.F32.TF32 R88, R240.reuse, R158, R88 ;  /* 0x0000009ef058723c */ /* 0x040ff00000081058 */
[C---:B------:R-:W-:Y:S01]  /*78a50*/  HMMA.1688.F32.TF32 R76, R240.reuse, R146, R76 ;  /* 0x00000092f04c723c */ /* 0x040fe2000008104c */
[----:B------:R-:W-:Y:S01]  /*78a60*/  STL.64 [R1+0x1650], R92 ;  /* 0x0016505c01007387 */ /* 0x000fe20000100a00 */
[----:B------:R1:W-:Y:S03]  /*78a70*/  STL.64 [R1+0x1658], R94 ;  /* 0x0016585e01007387 */ /* 0x0003e60000100a00 */
[----:B-1----:R-:W2:Y:S01]  /*78a80*/  LDL.LU.64 R94, [R1+0x3ca0] ;  /* 0x003ca000015e7983 */ /* 0x002ea20000300a00 */
[----:B------:R-:W2:Y:S02]  /*78a90*/  LDL.LU.64 R92, [R1+0x3c98] ;  /* 0x003c9800015c7983 */ /* 0x000ea40000300a00 */
[----:B------:R-:W-:Y:S02]  /*78aa0*/  STL.64 [R1+0x1630], R40 ;  /* 0x0016302801007387 */ /* 0x000fe40000100a00 */
[----:B------:R1:W-:Y:S02]  /*78ab0*/  STL.64 [R1+0x1638], R42 ;  /* 0x0016382a01007387 */ /* 0x0003e40000100a00 */
[----:B-1----:R-:W3:Y:S01]  /*78ac0*/  LDL.LU.64 R42, [R1+0x3c90] ;  /* 0x003c9000012a7983 */ /* 0x002ee20000300a00 */
[----:B------:R-:W2:Y:S02]  /*78ad0*/  LDL.LU.64 R40, [R1+0x3c88] ;  /* 0x003c880001287983 */ /* 0x000ea40000300a00 */
[----:B------:R-:W-:Y:S02]  /*78ae0*/  STL.64 [R1+0x1620], R88 ;  /* 0x0016205801007387 */ /* 0x000fe40000100a00 */
[----:B------:R4:W-:Y:S02]  /*78af0*/  STL.64 [R1+0x1628], R90 ;  /* 0x0016285a01007387 */ /* 0x0009e40000100a00 */
[C---:B----4-:R-:W-:Y:S08]  /*78b00*/  HMMA.1688.F32.TF32 R88, R240.reuse, R154, R84 ;  /* 0x0000009af058723c */ /* 0x050ff00000081054 */
[----:B------:R-:W-:Y:S07]  /*78b10*/  HMMA.1688.F32.TF32 R84, R240, R150, R80 ;  /* 0x00000096f054723c */ /* 0x000fee0000081050 */
[----:B------:R-:W-:Y:S01]  /*78b20*/  IMAD.MOV.U32 R80, RZ, RZ, R138 ;  /* 0x000000ffff507224 */ /* 0x000fe200078e008a */
[----:B------:R-:W-:Y:S01]  /*78b30*/  MOV R81, R143 ;  /* 0x0000008f00517202 */ /* 0x000fe20000000f00 */
[----:B------:R-:W-:-:S02]  /*78b40*/  IMAD.MOV.U32 R82, RZ, RZ, R26 ;  /* 0x000000ffff527224 */ /* 0x000fc400078e001a */
[----:B------:R-:W-:-:S04]  /*78b50*/  IMAD.MOV.U32 R83, RZ, RZ, R142 ;  /* 0x000000ffff537224 */ /* 0x000fc800078e008e */
[----:B------:R-:W-:Y:S01]  /*78b60*/  STL.64 [R1+0x1610], R88 ;  /* 0x0016105801007387 */ /* 0x000fe20000100a00 */
[----:B------:R-:W-:Y:S07]  /*78b70*/  STL.64 [R1+0x1618], R90 ;  /* 0x0016185a01007387 */ /* 0x000fee0000100a00 */
[----:B------:R1:W-:Y:S02]  /*78b80*/  STL.64 [R1+0x1600], R84 ;  /* 0x0016005401007387 */ /* 0x0003e40000100a00 */
[----:B------:R4:W-:Y:S01]  /*78b90*/  STL.64 [R1+0x1608], R86 ;  /* 0x0016085601007387 */ /* 0x0009e20000100a00 */
[----:B------:R-:W2:Y:S01]  /*78ba0*/  LDL.LU R138, [R1+0x3c84] ;  /* 0x003c8400018a7983 */ /* 0x000ea20000300800 */
[----:B------:R4:W-:Y:S02]  /*78bb0*/  STL.64 [R1+0x15f0], R76 ;  /* 0x0015f04c01007387 */ /* 0x0009e40000100a00 */
[----:B------:R4:W-:Y:S02]  /*78bc0*/  STL.64 [R1+0x15f8], R78 ;  /* 0x0015f84e01007387 */ /* 0x0009e40000100a00 */
[----:B------:R-:W2:Y:S01]  /*78bd0*/  LDL.LU R143, [R1+0x3c80] ;  /* 0x003c8000018f7983 */ /* 0x000ea20000300800 */
[----:B------:R-:W2:Y:S01]  /*78be0*/  LDL.LU R26, [R1+0x3c7c] ;  /* 0x003c7c00011a7983 */ /* 0x000ea20000300800 */
[----:B------:R-:W3:Y:S01]  /*78bf0*/  LDL.LU R142, [R1+0x3c78] ;  /* 0x003c7800018e7983 */ /* 0x000ee20000300800 */
[----:B-1----:R-:W-:Y:S01]  /*78c00*/  MOV R84, R18 ;  /* 0x0000001200547202 */ /* 0x002fe20000000f00 */
[----:B------:R-:W-:Y:S01]  /*78c10*/  IMAD.MOV.U32 R85, RZ, RZ, R19 ;  /* 0x000000ffff557224 */ /* 0x000fe200078e0013 */
[----:B------:R-:W3:Y:S01]  /*78c20*/  LDL.LU R18, [R1+0x3c74] ;  /* 0x003c740001127983 */ /* 0x000ee20000300800 */
[----:B------:R-:W3:Y:S02]  /*78c30*/  LDL.LU R19, [R1+0x3c70] ;  /* 0x003c700001137983 */ /* 0x000ee40000300800 */
[----:B----4-:R-:W-:Y:S01]  /*78c40*/  IMAD.MOV.U32 R86, RZ, RZ, R22 ;  /* 0x000000ffff567224 */ /* 0x010fe200078e0016 */
[----:B------:R-:W-:Y:S01]  /*78c50*/  MOV R87, R23 ;  /* 0x0000001700577202 */ /* 0x000fe20000000f00 */
[----:B------:R-:W4:Y:S01]  /*78c60*/  LDL.LU R22, [R1+0x3c6c] ;  /* 0x003c6c0001167983 */ /* 0x000f220000300800 */
[----:B------:R-:W4:Y:S02]  /*78c70*/  LDL.LU R23, [R1+0x3c68] ;  /* 0x003c680001177983 */ /* 0x000f240000300800 */
[----:B------:R-:W-:Y:S01]  /*78c80*/  IMAD.MOV.U32 R76, RZ, RZ, R139 ;  /* 0x000000ffff4c7224 */ /* 0x000fe200078e008b */
[----:B------:R-:W-:Y:S01]  /*78c90*/  MOV R77, R27 ;  /* 0x0000001b004d7202 */ /* 0x000fe20000000f00 */
[----:B------:R-:W-:-:S02]  /*78ca0*/  IMAD.MOV.U32 R78, RZ, RZ, R134 ;  /* 0x000000ffff4e7224 */ /* 0x000fc400078e0086 */
[----:B------:R-:W-:Y:S02]  /*78cb0*/  IMAD.MOV.U32 R79, RZ, RZ, R135 ;  /* 0x000000ffff4f7224 */ /* 0x000fe400078e0087 */
[----:B--2---:R-:W-:Y:S02]  /*78cc0*/  IMAD.MOV.U32 R88, RZ, RZ, R26 ;  /* 0x000000ffff587224 */ /* 0x004fe400078e001a */
[----:B---3--:R-:W-:Y:S01]  /*78cd0*/  IMAD.MOV.U32 R89, RZ, RZ, R142 ;  /* 0x000000ffff597224 */ /* 0x008fe200078e008e */
[----:B------:R-:W2:Y:S01]  /*78ce0*/  LDL.LU R26, [R1+0x3c64] ;  /* 0x003c6400011a7983 */ /* 0x000ea20000300800 */
[----:B------:R-:W3:Y:S01]  /*78cf0*/  LDL.LU R142, [R1+0x3c60] ;  /* 0x003c6000018e7983 */ /* 0x000ee20000300800 */
[----:B------:R-:W-:Y:S02]  /*78d00*/  MOV R90, R143 ;  /* 0x0000008f005a7202 */ /* 0x000fe40000000f00 */
[----:B------:R-:W3:Y:S01]  /*78d10*/  LDL.LU R143, [R1+0x3c5c] ;  /* 0x003c5c00018f7983 */ /* 0x000ee20000300800 */
[----:B------:R-:W-:-:S02]  /*78d20*/  IMAD.MOV.U32 R91, RZ, RZ, R138 ;  /* 0x000000ffff5b7224 */ /* 0x000fc400078e008a */
[----:B------:R-:W2:Y:S02]  /*78d30*/  LDL.LU R138, [R1+0x3c58] ;  /* 0x003c5800018a7983 */ /* 0x000ea40000300800 */
[----:B------:R-:W2:Y:S01]  /*78d40*/  LDL.LU R139, [R1+0x3c54] ;  /* 0x003c5400018b7983 */ /* 0x000ea20000300800 */
[----:B------:R-:W4:Y:S01]  /*78d50*/  LDL.LU R27, [R1+0x3c50] ;  /* 0x003c5000011b7983 */ /* 0x000f220000300800 */
[----:B------:R-:W2:Y:S02]  /*78d60*/  LDL.LU R134, [R1+0x3c4c] ;  /* 0x003c4c0001867983 */ /* 0x000ea40000300800 */
[----:B------:R-:W2:Y:S01]  /*78d70*/  LDL.LU R135, [R1+0x3c48] ;  /* 0x003c480001877983 */ /* 0x000ea20000300800 */
[C---:B---3--:R-:W-:Y:S08]  /*78d80*/  HMMA.1688.F32.TF32 R36, R240.reuse, R142, R36 ;  /* 0x0000008ef024723c */ /* 0x048ff00000081024 */
[C---:B--2---:R-:W-:Y:S08]  /*78d90*/  HMMA.1688.F32.TF32 R32, R240.reuse, R138, R32 ;  /* 0x0000008af020723c */ /* 0x044ff00000081020 */
[C---:B------:R-:W-:Y:S07]  /*78da0*/  HMMA.1688.F32.TF32 R28, R240.reuse, R134, R28 ;  /* 0x00000086f01c723c */ /* 0x040fee000008101c */
[----:B------:R-:W-:Y:S01]  /*78db0*/  STL.64 [R1+0x1700], R36 ;  /* 0x0017002401007387 */ /* 0x000fe20000100a00 */
[----:B------:R1:W-:Y:S03]  /*78dc0*/  STL.64 [R1+0x1708], R38 ;  /* 0x0017082601007387 */ /* 0x0003e60000100a00 */
[----:B-1----:R-:W2:Y:S01]  /*78dd0*/  LDL.LU.64 R38, [R1+0x3c40] ;  /* 0x003c400001267983 */ /* 0x002ea20000300a00 */
[----:B------:R-:W2:Y:S03]  /*78de0*/  LDL.LU.64 R36, [R1+0x3c38] ;  /* 0x003c380001247983 */ /* 0x000ea60000300a00 */
[----:B------:R-:W-:Y:S02]  /*78df0*/  STL.64 [R1+0x15e0], R32 ;  /* 0x0015e02001007387 */ /* 0x000fe40000100a00 */
[----:B------:R1:W-:Y:S02]  /*78e00*/  STL.64 [R1+0x15e8], R34 ;  /* 0x0015e82201007387 */ /* 0x0003e40000100a00 */
[----:B-1----:R-:W3:Y:S01]  /*78e10*/  LDL.LU.64 R34, [R1+0x3c30] ;  /* 0x003c300001227983 */ /* 0x002ee20000300a00 */
[----:B------:R-:W3:Y:S03]  /*78e20*/  LDL.LU.64 R32, [R1+0x3c28] ;  /* 0x003c280001207983 */ /* 0x000ee60000300a00 */
[----:B------:R-:W-:Y:S02]  /*78e30*/  STL.64 [R1+0x15d0], R28 ;  /* 0x0015d01c01007387 */ /* 0x000fe40000100a00 */
[----:B------:R1:W-:Y:S02]  /*78e40*/  STL.64 [R1+0x15d8], R30 ;  /* 0x0015d81e01007387 */ /* 0x0003e40000100a00 */
[----:B-1----:R-:W4:Y:S01]  /*78e50*/  LDL.LU.64 R30, [R1+0x3c20] ;  /* 0x003c2000011e7983 */ /* 0x002f220000300a00 */
[----:B------:R-:W4:Y:S02]  /*78e60*/  LDL.LU.64 R28, [R1+0x3c18] ;  /* 0x003c1800011c7983 */ /* 0x000f240000300a00 */
[C---:B----4-:R-:W-:Y:S11]  /*78e70*/  HMMA.1688.F32.TF32 R28, R240.reuse, R26, R28 ;  /* 0x0000001af01c723c */ /* 0x050ff6000008101c */
[----:B------:R-:W-:Y:S11]  /*78e80*/  @!UPT UIADD3 URZ, URZ, URZ, URZ ;  /* 0x0000003f3f3ff290 */ /* 0x000ff6000fffe03f */
[----:B------:R-:W-:Y:S01]  /*78e90*/  @!UPT UIADD3 URZ, URZ, URZ, URZ ;  /* 0x0000003f3f3ff290 */ /* 0x000fe2000fffe03f */
[----:B------:R-:W-:Y:S01]  /*78ea0*/  STL.64 [R1+0x15c0], R28 ;  /* 0x0015c01c01007387 */ /* 0x000fe20000100a00 */
[----:B------:R3:W-:Y:S02]  /*78eb0*/  STL.64 [R1+0x15c8], R30 ;  /* 0x0015c81e01007387 */ /* 0x0007e40000100a00 */
[----:B---3--:R-:W-:Y:S07]  /*78ec0*/  HMMA.1688.F32.TF32 R28, R240, R22, R32 ;  /* 0x00000016f01c723c */ /* 0x008fee0000081020 */
[----:B------:R-:W-:-:S02]  /*78ed0*/  MOV R32, R42 ;  /* 0x0000002a00207202 */ /* 0x000fc40000000f00 */
[----:B------:R-:W3:Y:S01]  /*78ee0*/  LDL.LU R42, [R1+0x3c14] ;  /* 0x003c1400012a7983 */ /* 0x000ee20000300800 */
[----:B------:R-:W-:Y:S11]  /*78ef0*/  IMAD.MOV.U32 R33, RZ, RZ, R43 ;  /* 0x000000ffff217224 */ /* 0x000ff600078e002b */
[----:B------:R-:W-:Y:S02]  /*78f00*/  @!UPT UIADD3 URZ, URZ, URZ, URZ ;  /* 0x0000003f3f3ff290 */ /* 0x000fe4000fffe03f */
[----:B------:R-:W-:Y:S01]  /*78f10*/  STL.64 [R1+0x15b0], R28 ;  /* 0x0015b01c01007387 */ /* 0x000fe20000100a00 */
[----:B------:R2:W-:Y:S02]  /*78f20*/  STL.64 [R1+0x15b8], R30 ;  /* 0x0015b81e01007387 */ /* 0x0005e40000100a00 */
[----:B------:R-:W4:Y:S02]  /*78f30*/  LDL.LU R43, [R1+0x3c10] ;  /* 0x003c1000012b7983 */ /* 0x000f240000300800 */
[----:B------:R-:W4:Y:S01]  /*78f40*/  LDL.LU R34, [R1+0x78] ;  /* 0x0000780001227983 */ /* 0x000f220000300800 */
[----:B--2---:R-:W-:Y:S01]  /*78f50*/  HMMA.1688.F32.TF32 R28, R240, R18, R36 ;  /* 0x00000012f01c723c */ /* 0x004fe20000081024 */
[----:B------:R-:W-:Y:S02]  /*78f60*/  IMAD.MOV.U32 R35, RZ, RZ, R40 ;  /* 0x000000ffff237224 */ /* 0x000fe400078e0028 */
[----:B------:R-:W2:Y:S04]  /*78f70*/  LDL.LU R40, [R1+0x3c0c] ;  /* 0x003c0c0001287983 */ /* 0x000ea80000300800 */
[----:B------:R-:W-:-:S02]  /*78f80*/  MOV R240, R41 ;  /* 0x0000002900f07202 */ /* 0x000fc40000000f00 */
[----:B------:R-:W2:Y:S11]  /*78f90*/  LDL.LU R41, [R1+0x3c08] ;  /* 0x003c080001297983 */ /* 0x000eb60000300800 */
[----:B------:R-:W-:Y:S03]  /*78fa0*/  @!UPT UIADD3 URZ, URZ, URZ, URZ ;  /* 0x0000003f3f3ff290 */ /* 0x000fe6000fffe03f */
[----:B------:R-:W-:Y:S01]  /*78fb0*/  STL.64 [R1+0x15a0], R28 ;  /* 0x0015a01c01007387 */ /* 0x000fe20000100a00 */
[----:B------:R2:W-:Y:S02]  /*78fc0*/  STL.64 [R1+0x15a8], R30 ;  /* 0x0015a81e01007387 */ /* 0x0005e40000100a00 */
[----:B---3--:R-:W-:Y:S02]  /*78fd0*/  IMAD.MOV.U32 R241, RZ, RZ, R42 ;  /* 0x000000fffff17224 */ /* 0x008fe400078e002a */
[----:B------:R-:W2:Y:S01]  /*78fe0*/  LDL.LU R42, [R1+0x3c04] ;  /* 0x003c0400012a7983 */ /* 0x000ea20000300800 */
[----:B----4-:R-:W-:-:S03]  /*78ff0*/  IMAD.MOV.U32 R242, RZ, RZ, R43 ;  /* 0x000000fffff27224 */ /* 0x010fc600078e002b */
[----:B------:R-:W2:Y:S01]  /*79000*/  LDL.LU R43, [R1+0x3c00] ;  /* 0x003c0000012b7983 */ /* 0x000ea20000300800 */
[----:B------:R-:W3:Y:S02]  /*79010*/  LDL.LU R243, [R1+0xac] ;  /* 0x0000ac0001f37983 */ /* 0x000ee40000300800 */
[----:B------:R-:W4:Y:S02]  /*79020*/  LDL.LU R36, [R1+0x90] ;  /* 0x0000900001247983 */ /* 0x000f240000300800 */
[----:B------:R-:W4:Y:S01]  /*79030*/  LDL.LU R37, [R1+0x94] ;  /* 0x0000940001257983 */ /* 0x000f220000300800 */
[----:B------:R-:W4:Y:S01]  /*79040*/  LDL.LU R38, [R1+0x98] ;  /* 0x0000980001267983 */ /* 0x000f220000300800 */
[----:B------:R-:W4:Y:S01]  /*79050*/  LDL.LU R39, [R1+0x9c] ;  /* 0x00009c0001277983 */ /* 0x000f220000300800 */
[C---:B------:R-:W-:Y:S08]  /*79060*/  HMMA.1688.F32.TF32 R88, R236.reuse, R10, R88 ;  /* 0x0000000aec58723c */ /* 0x040ff00000081058 */
[C---:B------:R-:W-:Y:S08]  /*79070*/  HMMA.1688.F32.TF32 R84, R236.reuse, R6, R84 ;  /* 0x00000006ec54723c */ /* 0x040ff00000081054 */
[C---:B------:R-:W-:Y:S08]  /*79080*/  HMMA.1688.F32.TF32 R80, R236.reuse, R58, R80 ;  /* 0x0000003aec50723c */ /* 0x040ff00000081050 */
[C---:B------:R-:W-:Y:S08]  /*79090*/  HMMA.1688.F32.TF32 R76, R236.reuse, R54, R76 ;  /* 0x00000036ec4c723c */ /* 0x040ff0000008104c */
[C---:B--2---:R-:W-:Y:S01]  /*790a0*/  HMMA.1688.F32.TF32 R28, R236.reuse, R14, R40 ;  /* 0x0000000eec1c723c */ /* 0x044fe20000081028 */
[----:B------:R-:W2:Y:S11]  /*790b0*/  LDL.LU R40, [R1+0xb0] ;  /* 0x0000b00001287983 */ /* 0x000eb60000300800 */
[----:B------:R-:W-:Y:S11]  /*790c0*/  @!UPT UIADD3 URZ, URZ, URZ, URZ ;  /* 0x0000003f3f3ff290 */ /* 0x000ff6000fffe03f */
[----:B------:R-:W-:Y:S01]  /*790d0*/  STL.64 [R1+0x170], R28 ;  /* 0x0001701c01007387 */ /* 0x000fe20000100a00 */
[----:B------:R-:W-:Y:S02]  /*790e0*/  STL.64 [R1+0x178], R30 ;  /* 0x0001781e01007387 */ /* 0x000fe40000100a00 */
[----:B------:R-:W2:Y:S02]  /*790f0*/  LDL.LU R41, [R1+0xb4] ;  /* 0x0000b40001297983 */ /* 0x000ea40000300800 */
[----:B------:R-:W2:Y:S01]  /*79100*/  LDL.LU R42, [R1+0xb8] ;  /* 0x0000b800012a7983 */ /* 0x000ea20000300800 */
[----:B------:R-:W2:Y:S01]  /*79110*/  LDL.LU R43, [R1+0xbc] ;  /* 0x0000bc00012b7983 */ /* 0x000ea20000300800 */
[----:B------:R-:W-:Y:S02]  /*79120*/  STL.64 [R1+0x190], R88 ;  /* 0x0001905801007387 */ /* 0x000fe40000100a00 */
[----:B------:R1:W-:Y:S01]  /*79130*/  STL.64 [R1+0x198], R90 ;  /* 0x0001985a01007387 */ /* 0x0003e20000100a00 */
[C---:B---3--:R-:W-:Y:S01]  /*79140*/  HMMA.1688.F32.TF32 R240, R236.reuse, R46, R240 ;  /* 0x0000002eecf0723c */ /* 0x048fe200000810f0 */
[----:B------:R-:W-:Y:S04]  /*79150*/  LDS R28, [R52+0x27080] ;  /* 0x02708000341c7984 */ /* 0x000fe80000000800 */
[----:B------:R-:W-:Y:S04]  /*79160*/  LDS R30, [R52+0x27880] ;  /* 0x02788000341e7984 */ /* 0x000fe80000000800 */
[----:B------:R-:W-:Y:S04]  /*79170*/  LDS R29, [R53+0x27080] ;  /* 0x02708000351d7984 */ /* 0x000fe80000000800 */
[----:B------:R-:W3:Y:S04]  /*79180*/  LDS R31, [R53+0x27880] ;  /* 0x02788000351f7984 */ /* 0x000ee80000000800 */
[----:B-1----:R-:W3:Y:S01]  /*79190*/  LDL.LU.64 R90, [R1+0x3bf8] ;  /* 0x003bf800015a7983 */ /* 0x002ee20000300a00 */
[----:B------:R-:W3:Y:S02]  /*791a0*/  LDL.LU.64 R88, [R1+0x3bf0] ;  /* 0x003bf00001587983 */ /* 0x000ee40000300a00 */
[----:B------:R-:W-:Y:S02]  /*791b0*/  STL.64 [R1+0x1c0], R84 ;  /* 0x0001c05401007387 */ /* 0x000fe40000100a00 */
[----:B------:R1:W-:Y:S02]  /*791c0*/  STL.64 [R1+0x1c8], R86 ;  /* 0x0001c85601007387 */ /* 0x0003e40000100a00 */
        /* <DEDUP_REMOVED lines=9> */
[----:B------:R-:W3:Y:S01]  /*79260*/  LDL.LU.64 R76, [R1+0x3bc0] ;  /* 0x003bc000014c7983 */ /* 0x000ee20000300a00 */
[C---:B--2---:R-:W-:Y:S11]  /*79270*/  HMMA.1688.F32.TF32 R40, R236.reuse, R50, R40 ;  /* 0x00000032ec28723c */ /* 0x044ff60000081028 */
[----:B------:R-:W-:Y:S11]  /*79280*/  @!UPT UIADD3 URZ, URZ, URZ, URZ ;  /* 0x0000003f3f3ff290 */ /* 0x000ff6000fffe03f */
[----:B------:R-:W-:Y:S01]  /*79290*/  @!UPT UIADD3 URZ, URZ, URZ, URZ ;  /* 0x0000003f3f3ff290 */ /* 0x000fe2000fffe03f */
[----:B------:R-:W-:Y:S01]  /*792a0*/  STL.64 [R1+0x220], R40 ;  /* 0x0002202801007387 */ /* 0x000fe20000100a00 */
[----:B------:R4:W-:Y:S02]  /*792b0*/  STL.64 [R1+0x228], R42 ;  /* 0x0002282a01007387 */ /* 0x0009e40000100a00 */
[C---:B----4-:R-:W-:Y:S08]  /*792c0*/  HMMA.1688.F32.TF32 R40, R236.reuse, R74, R36 ;  /* 0x0000004aec28723c */ /* 0x050ff00000081024 */
[C---:B------:R-:W-:Y:S01]  /*792d0*/  HMMA.1688.F32.TF32 R36, R236.reuse, R70, R248 ;  /* 0x00000046ec24723c */ /* 0x040fe200000810f8 */
[----:B------:R-:W-:Y:S01]  /*792e0*/  STL.64 [R1+0x240], R240 ;  /* 0x000240f001007387 */ /* 0x000fe20000100a00 */
[----:B------:R-:W-:Y:S02]  /*792f0*/  STL.64 [R1+0x248], R242 ;  /* 0x000248f201007387 */ /* 0x000fe40000100a00 */
[----:B------:R-:W2:Y:S11]  /*79300*/  LDL.LU R248, [R1] ;  /* 0x0000000001f87983 */ /* 0x000eb60000300800 */
[----:B------:R-:W-:Y:S01]  /*79310*/  STL.64 [R1+0xe70], R40 ;  /* 0x000e702801007387 */ /* 0x000fe20000100a00 */
[----:B------:R-:W-:Y:S07]  /*79320*/  STL.64 [R1+0xe78], R42 ;  /* 0x000e782a01007387 */ /* 0x000fee0000100a00 */
[----:B------:R-:W-:Y:S02]  /*79330*/  STL.64 [R1+0xea0], R36 ;  /* 0x000ea02401007387 */ /* 0x000fe40000100a00 */
[----:B------:R1:W-:Y:S01]  /*79340*/  STL.64 [R1+0xea8], R38 ;  /* 0x000ea82601007387 */ /* 0x0003e20000100a00 */
[----:B------:R-:W2:Y:S01]  /*79350*/  LDL.LU R249, [R1+0x4] ;  /* 0x0000040001f97983 */ /* 0x000ea20000300800 */
[----:B------:R-:W2:Y:S02]  /*79360*/  LDL.LU R250, [R1+0x8] ;  /* 0x0000080001fa7983 */ /* 0x000ea40000300800 */
[----:B------:R-:W2:Y:S01]  /*79370*/  LDL.LU R251, [R1+0xc] ;  /* 0x00000c0001fb7983 */ /* 0x000ea20000300800 */
[C---:B-1----:R-:W-:Y:S08]  /*79380*/  HMMA.1688.F32.TF32 R36, R236.reuse, R66, R32 ;  /* 0x00000042ec24723c */ /* 0x042ff00000081020 */
[C---:B------:R-:W-:Y:S08]  /*79390*/  HMMA.1688.F32.TF32 R32, R236.reuse, R62, R244 ;  /* 0x0000003eec20723c */ /* 0x040ff000000810f4 */
[C---:B---3--:R-:W-:Y:S07]  /*793a0*/  HMMA.1688.F32.TF32 R40, R236.reuse, R202, R76 ;  /* 0x000000caec28723c */ /* 0x048fee000008104c */
[----:B------:R-:W-:Y:S01]  /*793b0*/  STL.64 [R1+0xf50], R36 ;  /* 0x000f502401007387 */ /* 0x000fe20000100a00 */
[----:B------:R1:W-:Y:S07]  /*793c0*/  STL.64 [R1+0xf58], R38 ;  /* 0x000f582601007387 */ /* 0x0003ee0000100a00 */
[----:B------:R-:W-:Y:S02]  /*793d0*/  STL.64 [R1+0x1000], R32 ;  /* 0x0010002001007387 */ /* 0x000fe40000100a00 */
[----:B------:R3:W-:Y:S01]  /*793e0*/  STL.64 [R1+0x1008], R34 ;  /* 0x0010082201007387 */ /* 0x0007e20000100a00 */
[C---:B-1----:R-:W-:Y:S08]  /*793f0*/  HMMA.1688.F32.TF32 R36, R236.reuse, R198, R80 ;  /* 0x000000c6ec24723c */ /* 0x042ff00000081050 */
[C---:B---3--:R-:W-:Y:S01]  /*79400*/  HMMA.1688.F32.TF32 R32, R236.reuse, R194, R84 ;  /* 0x000000c2ec20723c */ /* 0x048fe20000081054 */
[----:B------:R-:W-:Y:S01]  /*79410*/  STL.64 [R1+0x1590], R40 ;  /* 0x0015902801007387 */ /* 0x000fe20000100a00 */
[----:B------:R1:W-:Y:S06]  /*79420*/  STL.64 [R1+0x1598], R42 ;  /* 0x0015982a01007387 */ /* 0x0003ec0000100a00 */
[C---:B-1----:R-:W-:Y:S07]  /*79430*/  HMMA.1688.F32.TF32 R40, R236.reuse, R190, R88 ;  /* 0x000000beec28723c */ /* 0x042fee0000081058 */
        /* <DEDUP_REMOVED lines=41> */
[----:B---3--:R-:W-:Y:S01]  /*796d0*/  HMMA.1688.F32.TF32 R32, R236, R134, R216 ;  /* 0x00000086ec20723c */ /* 0x008fe200000810d8 */
[----:B------:R-:W-:Y:S01]  /*796e0*/  STL.64 [R1+0x14a0], R40 ;  /* 0x0014a02801007387 */ /* 0x000fe20000100a00 */
[----:B------:R1:W-:Y:S06]  /*796f0*/  STL.64 [R1+0x14a8], R42 ;  /* 0x0014a82a01007387 */ /* 0x0003ec0000100a00 */
[----:B------:R-:W-:Y:S08]  /*79700*/  HMMA.1688.F32.TF32 R116, R28, R14, R232 ;  /* 0x0000000e1c74723c */ /* 0x000ff000000810e8 */
[C---:B-1----:R-:W-:Y:S01]  /*79710*/  HMMA.1688.F32.TF32 R40, R236.reuse, R26, R220 ;  /* 0x0000001aec28723c */ /* 0x042fe200000810dc */
[----:B------:R-:W-:Y:S01]  /*79720*/  STL.64 [R1+0x1490], R36 ;  /* 0x0014902401007387 */ /* 0x000fe20000100a00 */
[----:B------:R1:W-:Y:S05]  /*79730*/  STL.64 [R1+0x1498], R38 ;  /* 0x0014982601007387 */ /* 0x0003ea0000100a00 */
[----:B------:R-:W-:Y:S02]  /*79740*/  STL.64 [R1+0x1480], R32 ;  /* 0x0014802001007387 */ /* 0x000fe40000100a00 */
[----:B------:R3:W-:Y:S01]  /*79750*/  STL.64 [R1+0x1488], R34 ;  /* 0x0014882201007387 */ /* 0x0007e20000100a00 */
[C---:B-1----:R-:W-:Y:S08]  /*79760*/  HMMA.1688.F32.TF32 R36, R236.reuse, R22, R224 ;  /* 0x00000016ec24723c */ /* 0x042ff000000810e0 */
[----:B---3--:R-:W-:Y:S05]  /*79770*/  HMMA.1688.F32.TF32 R32, R236, R18, R228 ;  /* 0x00000012ec20723c */ /* 0x008fea00000810e4 */
[----:B------:R1:W-:Y:S01]  /*79780*/  STL.64 [R1+0x1470], R40 ;  /* 0x0014702801007387 */ /* 0x0003e20000100a00 */
[----:B------:R3:W-:Y:S09]  /*79790*/  STL.64 [R1+0x1478], R42 ;  /* 0x0014782a01007387 */ /* 0x0007f20000100a00 */
[----:B------:R-:W-:Y:S01]  /*797a0*/  STL.64 [R1+0x1460], R36 ;  /* 0x0014602401007387 */ /* 0x000fe20000100a00 */
[----:B------:R-:W-:Y:S02]  /*797b0*/  STL.64 [R1+0x1468], R38 ;  /* 0x0014682601007387 */ /* 0x000fe40000100a00 */
[----:B------:R-:W-:Y:S05]  /*797c0*/  STL.64 [R1+0x3a90], R118 ;  /* 0x003a907601007387 */ /* 0x000fea0000100a00 */
[----:B------:R-:W-:Y:S01]  /*797d0*/  STL.64 [R1+0x1450], R32 ;  /* 0x0014502001007387 */ /* 0x000fe20000100a00 */
[----:B------:R-:W-:Y:S01]  /*797e0*/  STL.64 [R1+0x1458], R34 ;  /* 0x0014582201007387 */ /* 0x000fe20000100a00 */
[----:B------:R4:W-:Y:S03]  /*797f0*/  STL.64 [R1+0x3a88], R116 ;  /* 0x003a887401007387 */ /* 0x0009e60000100a00 */
[----:B------:R-:W-:Y:S04]  /*79800*/  LDS R36, [R56+0x27080] ;  /* 0x0270800038247984 */ /* 0x000fe80000000800 */
[----:B------:R-:W-:Y:S04]  /*79810*/  LDS R38, [R56+0x27880] ;  /* 0x0278800038267984 */ /* 0x000fe80000000800 */
[----:B------:R-:W-:Y:S04]  /*79820*/  LDS R37, [R57+0x27080] ;  /* 0x0270800039257984 */ /* 0x000fe80000000800 */
[----:B------:R-:W4:Y:S01]  /*79830*/  LDS R39, [R57+0x27880] ;  /* 0x0278800039277984 */ /* 0x000f220000000800 */
[C---:B--2---:R-:W-:Y:S03]  /*79840*/  HMMA.1688.F32.TF32 R112, R28.reuse, R10, R248 ;  /* 0x0000000a1c70723c */ /* 0x044fe600000810f8 */
[----:B------:R-:W2:Y:S01]  /*79850*/  LDL.LU R248, [R1+0x2f0] ;  /* 0x0002f00001f87983 */ /* 0x000ea20000300800 */
[----:B------:R-:W2:Y:S02]  /*79860*/  LDL.LU R249, [R1+0x2f4] ;  /* 0x0002f40001f97983 */ /* 0x000ea40000300800 */
[----:B------:R-:W2:Y:S02]  /*79870*/  LDL.LU R250, [R1+0x2f8] ;  /* 0x0002f80001fa7983 */ /* 0x000ea40000300800 */
[----:B------:R-:W2:Y:S01]  /*79880*/  LDL.LU R251, [R1+0x2fc] ;  /* 0x0002fc0001fb7983 */ /* 0x000ea20000300800 */
        /* <DEDUP_REMOVED lines=8> */
[----:B-1----:R-:W2:Y:S01]  /*79910*/  LDL.LU R40, [R1+0x340] ;  /* 0x0003400001287983 */ /* 0x002ea20000300800 */
[----:B------:R-:W2:Y:S02]  /*79920*/  LDL.LU R41, [R1+0x344] ;  /* 0x0003440001297983 */ /* 0x000ea40000300800 */
[----:B---3--:R-:W2:Y:S02]  /*79930*/  LDL.LU R42, [R1+0x348] ;  /* 0x00034800012a7983 */ /* 0x008ea40000300800 */
[----:B------:R-:W2:Y:S01]  /*79940*/  LDL.LU R43, [R1+0x34c] ;  /* 0x00034c00012b7983 */ /* 0x000ea20000300800 */
[----:B------:R-:W3:Y:S01]  /*79950*/  LDL.LU R76, [R1+0x350] ;  /* 0x00035000014c7983 */ /* 0x000ee20000300800 */
[----:B------:R-:W3:Y:S02]  /*79960*/  LDL.LU R77, [R1+0x354] ;  /* 0x00035400014d7983 */ /* 0x000ee40000300800 */
[----:B------:R-:W3:Y:S02]  /*79970*/  LDL.LU R78, [R1+0x358] ;  /* 0x00035800014e7983 */ /* 0x000ee40000300800 */
[----:B------:R-:W3:Y:S01]  /*79980*/  LDL.LU R79, [R1+0x35c] ;  /* 0x00035c00014f7983 */ /* 0x000ee20000300800 */
        /* <DEDUP_REMOVED lines=56> */
[----:B----4-:R-:W4:Y:S01]  /*79d10*/  LDL.LU R116, [R1+0x490] ;  /* 0x0004900001747983 */ /* 0x010f220000300800 */
[----:B------:R-:W4:Y:S02]  /*79d20*/  LDL.LU R117, [R1+0x494] ;  /* 0x0004940001757983 */ /* 0x000f240000300800 */
[----:B------:R-:W4:Y:S02]  /*79d30*/  LDL.LU R118, [R1+0x498] ;  /* 0x0004980001767983 */ /* 0x000f240000300800 */
[----:B------:R-:W4:Y:S01]  /*79d40*/  LDL.LU R119, [R1+0x49c] ;  /* 0x00049c0001777983 */ /* 0x000f220000300800 */
[----:B------:R-:W2:Y:S01]  /*79d50*/  LDL.LU R108, [R1+0x270] ;  /* 0x00027000016c7983 */ /* 0x000ea20000300800 */
[----:B------:R-:W2:Y:S02]  /*79d60*/  LDL.LU R109, [R1+0x274] ;  /* 0x00027400016d7983 */ /* 0x000ea40000300800 */
[----:B------:R-:W2:Y:S02]  /*79d70*/  LDL.LU R110, [R1+0x278] ;  /* 0x00027800016e7983 */ /* 0x000ea40000300800 */
[----:B------:R-:W2:Y:S01]  /*79d80*/  LDL.LU R111, [R1+0x27c] ;  /* 0x00027c00016f7983 */ /* 0x000ea20000300800 */
[----:B------:R-:W3:Y:S01]  /*79d90*/  LDL.LU R228, [R1+0x460] ;  /* 0x0004600001e47983 */ /* 0x000ee20000300800 */
[----:B------:R-:W3:Y:S02]  /*79da0*/  LDL.LU R229, [R1+0x464] ;  /* 0x0004640001e57983 */ /* 0x000ee40000300800 */
[----:B------:R-:W3:Y:S02]  /*79db0*/  LDL.LU R230, [R1+0x468] ;  /* 0x0004680001e67983 */ /* 0x000ee40000300800 */
[----:B------:R-:W3:Y:S01]  /*79dc0*/  LDL.LU R231, [R1+0x46c] ;  /* 0x00046c0001e77983 */ /* 0x000ee20000300800 */
        /* <DEDUP_REMOVED lines=20> */
[----:B------:R-:W-:Y:S01]  /*79f10*/  STL.64 [R1+0x3aa0], R114 ;  /* 0x003aa07201007387 */ /* 0x000fe20000100a00 */
[----:B------:R1:W-:Y:S03]  /*79f20*/  STL.64 [R1+0x3a98], R112 ;  /* 0x003a987001007387 */ /* 0x0003e60000100a00 */
[----:B-1----:R-:W3:Y:S01]  /*79f30*/  LDL.LU R112, [R1+0x2d0] ;  /* 0x0002d00001707983 */ /* 0x002ee20000300800 */
[----:B------:R-:W3:Y:S02]  /*79f40*/  LDL.LU R113, [R1+0x2d4] ;  /* 0x0002d40001717983 */ /* 0x000ee40000300800 */
[----:B------:R-:W3:Y:S02]  /*79f50*/  LDL.LU R114, [R1+0x2d8] ;  /* 0x0002d80001727983 */ /* 0x000ee40000300800 */
[----:B------:R-:W3:Y:S01]  /*79f60*/  LDL.LU R115, [R1+0x2dc] ;  /* 0x0002dc0001737983 */ /* 0x000ee20000300800 */
[C---:B--2---:R-:W-:Y:S11]  /*79f70*/  HMMA.1688.F32.TF32 R108, R28.reuse, R6, R108 ;  /* 0x000000061c6c723c */ /* 0x044ff6000008106c */
[----:B------:R-:W-:Y:S11]  /*79f80*/  @!UPT UIADD3 URZ, URZ, URZ, URZ ;  /* 0x0000003f3f3ff290 */ /* 0x000ff6000fffe03f */
[----:B------:R-:W-:Y:S01]  /*79f90*/  @!UPT UIADD3 URZ, URZ, URZ, URZ ;  /* 0x0000003f3f3ff290 */ /* 0x000fe2000fffe03f */
[----:B------:R-:W-:Y:S01]  /*79fa0*/  STL.64 [R1+0x3ab0], R110 ;  /* 0x003ab06e01007387 */ /* 0x000fe20000100a00 */
[----:B------:R1:W-:Y:S03]  /*79fb0*/  STL.64 [R1+0x3aa8], R108 ;  /* 0x003aa86c01007387 */ /* 0x0003e60000100a00 */
[----:B-1----:R-:W2:Y:S01]  /*79fc0*/  LDL.LU R108, [R1+0x290] ;  /* 0x00029000016c7983 */ /* 0x002ea20000300800 */
[----:B------:R-:W2:Y:S02]  /*79fd0*/  LDL.LU R109, [R1+0x294] ;  /* 0x00029400016d7983 */ /* 0x000ea40000300800 */
[----:B------:R-:W2:Y:S02]  /*79fe0*/  LDL.LU R110, [R1+0x298] ;  /* 0x00029800016e7983 */ /* 0x000ea40000300800 */
[----:B------:R-:W2:Y:S01]  /*79ff0*/  LDL.LU R111, [R1+0x29c] ;  /* 0x00029c00016f7983 */ /* 0x000ea20000300800 */
        /* <DEDUP_REMOVED lines=18> */
[----:B------:R1:W-:Y:S06]  /*7a120*/  STL.64 [R1+0x68], R114 ;  /* 0x0000687201007387 */ /* 0x0003ec0000100a00 */
[C---:B-1----:R-:W-:Y:S07]  /*7a130*/  HMMA.1688.F32.TF32 R112, R28.reuse, R74, R236 ;  /* 0x0000004a1c70723c */ /* 0x042fee00000810ec */
[----:B------:R-:W-:Y:S01]  /*7a140*/  STL.64 [R1+0x180], R108 ;  /* 0x0001806c01007387 */ /* 0x000fe20000100a00 */
[----:B------:R1:W-:Y:S02]  /*7a150*/  STL.64 [R1+0x188], R110 ;  /* 0x0001886e01007387 */ /* 0x0003e40000100a00 */
[C---:B-1----:R-:W-:Y:S05]  /*7a160*/  HMMA.1688.F32.TF32 R108, R28.reuse, R70, R228 ;  /* 0x000000461c6c723c */ /* 0x042fea00000810e4 */
[----:B------:R-:W-:Y:S01]  /*7a170*/  STL.64 [R1+0x1b0], R116 ;  /* 0x0001b07401007387 */ /* 0x000fe20000100a00 */
[----:B------:R1:W-:Y:S07]  /*7a180*/  STL.64 [R1+0x1b8], R118 ;  /* 0x0001b87601007387 */ /* 0x0003ee0000100a00 */
[----:B------:R-:W-:Y:S02]  /*7a190*/  STL.64 [R1+0x1d0], R112 ;  /* 0x0001d07001007387 */ /* 0x000fe40000100a00 */
[----:B------:R2:W-:Y:S01]  /*7a1a0*/  STL.64 [R1+0x1d8], R114 ;  /* 0x0001d87201007387 */ /* 0x0005e20000100a00 */
[C---:B-1----:R-:W-:Y:S08]  /*7a1b0*/  HMMA.1688.F32.TF32 R116, R28.reuse, R66, R224 ;  /* 0x000000421c74723c */ /* 0x042ff000000810e0 */
[C---:B--2---:R-:W-:Y:S01]  /*7a1c0*/  HMMA.1688.F32.TF32 R112, R28.reuse, R62, R220 ;  /* 0x0000003e1c70723c */ /* 0x044fe200000810dc */
        /* <DEDUP_REMOVED lines=22> */
[----:B------:R-:W-:Y:S07]  /*7a330*/  STL.64 [R1+0x1408], R118 ;  /* 0x0014087601007387 */ /* 0x000fee0000100a00 */
[----:B------:R-:W-:Y:S02]  /*7a340*/  STL.64 [R1+0x13f0], R112 ;  /* 0x0013f07001007387 */ /* 0x000fe40000100a00 */
[----:B------:R-:W-:Y:S06]  /*7a350*/  STL.64 [R1+0x13f8], R114 ;  /* 0x0013f87201007387 */ /* 0x000fec0000100a00 */
[----:B------:R-:W-:Y:S01]  /*7a360*/  STL.64 [R1+0x13e0], R108 ;  /* 0x0013e06c01007387 */ /* 0x000fe20000100a00 */
[----:B------:R-:W-:Y:S02]  /*7a370*/  STL.64 [R1+0x13e8], R110 ;  /* 0x0013e86e01007387 */ /* 0x000fe40000100a00 */
[----:B------:R-:W-:Y:S02]  /*7a380*/  STL.64 [R1+0x13d0], R104 ;  /* 0x0013d06801007387 */ /* 0x000fe40000100a00 */
[----:B------:R-:W-:Y:S01]  /*7a390*/  STL.64 [R1+0x13d8], R106 ;  /* 0x0013d86a01007387 */ /* 0x000fe20000100a00 */
        /* <DEDUP_REMOVED lines=11> */
[----:B------:R1:W-:Y:S01]  /*7a450*/  STL.64 [R1+0x1378], R82 ;  /* 0x0013785201007387 */ /* 0x0003e20000100a00 */
[----:B------:R-:W-:Y:S01]  /*7a460*/  STL.64 [R1+0x1360], R76 ;  /* 0x0013604c01007387 */ /* 0x000fe20000100a00 */
[----:B------:R2:W-:Y:S02]  /*7a470*/  STL.64 [R1+0x1368], R78 ;  /* 0x0013684e01007387 */ /* 0x0005e40000100a00 */
[----:B------:R-:W-:Y:S02]  /*7a480*/  STL.64 [R1+0x1350], R40 ;  /* 0x0013502801007387 */ /* 0x000fe40000100a00 */
[----:B------:R3:W-:Y:S01]  /*7a490*/  STL.64 [R1+0x1358], R42 ;  /* 0x0013582a01007387 */ /* 0x0007e20000100a00 */
[C---:B-1----:R-:W-:Y:S08]  /*7a4a0*/  HMMA.1688.F32.TF32 R80, R28.reuse, R138, R240 ;  /* 0x0000008a1c50723c */ /* 0x042ff000000810f0 */
[C---:B--2---:R-:W-:Y:S08]  /*7a4b0*/  HMMA.1688.F32.TF32 R76, R28.reuse, R134, R32 ;  /* 0x000000861c4c723c */ /* 0x044ff00000081020 */
[C---:B---3--:R-:W-:Y:S08]  /*7a4c0*/  HMMA.1688.F32.TF32 R40, R28.reuse, R26, R244 ;  /* 0x0000001a1c28723c */ /* 0x048ff000000810f4 */
[C---:B------:R-:W-:Y:S01]  /*7a4d0*/  HMMA.1688.F32.TF32 R32, R28.reuse, R22, R248 ;  /* 0x000000161c20723c */ /* 0x040fe200000810f8 */
[----:B------:R-:W-:Y:S01]  /*7a4e0*/  STL.64 [R1+0x1340], R80 ;  /* 0x0013405001007387 */ /* 0x000fe20000100a00 */
[----:B------:R-:W-:Y:S05]  /*7a4f0*/  STL.64 [R1+0x1348], R82 ;  /* 0x0013485201007387 */ /* 0x000fea0000100a00 */
[----:B------:R-:W-:Y:S02]  /*7a500*/  STL.64 [R1+0x1330], R76 ;  /* 0x0013304c01007387 */ /* 0x000fe40000100a00 */
[----:B------:R-:W-:Y:S01]  /*7a510*/  STL.64 [R1+0x1338], R78 ;  /* 0x0013384e01007387 */ /* 0x000fe20000100a00 */
[----:B------:R-:W2:Y:S05]  /*7a520*/  LDL.LU R244, [R1+0x620] ;  /* 0x0006200001f47983 */ /* 0x000eaa0000300800 */
[----:B------:R1:W-:Y:S02]  /*7a530*/  STL.64 [R1+0x1320], R40 ;  /* 0x0013202801007387 */ /* 0x0003e40000100a00 */
[----:B------:R3:W-:Y:S06]  /*7a540*/  STL.64 [R1+0x1328], R42 ;  /* 0x0013282a01007387 */ /* 0x0007ec0000100a00 */
[----:B------:R4:W-:Y:S01]  /*7a550*/  STL.64 [R1+0x1310], R32 ;  /* 0x0013102001007387 */ /* 0x0009e20000100a00 */
[----:B------:R4:W-:Y:S01]  /*7a560*/  STL.64 [R1+0x1318], R34 ;  /* 0x0013182201007387 */ /* 0x0009e20000100a00 */
        /* <DEDUP_REMOVED lines=83> */
[----:B--2---:R-:W-:Y:S08]  /*7aaa0*/  HMMA.1688.F32.TF32 R28, R28, R18, R104 ;  /* 0x000000121c1c723c */ /* 0x004ff00000081068 */
[C---:B----4-:R-:W-:Y:S08]  /*7aab0*/  HMMA.1688.F32.TF32 R104, R36.reuse, R14, R32 ;  /* 0x0000000e2468723c */ /* 0x050ff00000081020 */
[C---:B---3--:R-:W-:Y:S08]  /*7aac0*/  HMMA.1688.F32.TF32 R100, R36.reuse, R10, R100 ;  /* 0x0000000a2464723c */ /* 0x048ff00000081064 */
[C---:B------:R-:W-:Y:S01]  /*7aad0*/  HMMA.1688.F32.TF32 R88, R36.reuse, R198, R88 ;  /* 0x000000c62458723c */ /* 0x040fe20000081058 */
[----:B------:R-:W-:Y:S04]  /*7aae0*/  LDS R32, [R52+0x27100] ;  /* 0x0271000034207984 */ /* 0x000fe80000000800 */
[----:B------:R-:W-:Y:S04]  /*7aaf0*/  LDS R34, [R52+0x27900] ;  /* 0x0279000034227984 */ /* 0x000fe80000000800 */
[----:B------:R-:W-:Y:S04]  /*7ab00*/  LDS R33, [R53+0x27100] ;  /* 0x0271000035217984 */ /* 0x000fe80000000800 */
[----:B------:R-:W1:Y:S01]  /*7ab10*/  LDS R35, [R53+0x27900] ;  /* 0x0279000035237984 */ /* 0x000e620000000800 */
[C---:B------:R-:W-:Y:S03]  /*7ab20*/  HMMA.1688.F32.TF32 R96, R36.reuse, R6, R96 ;  /* 0x000000062460723c */ /* 0x040fe60000081060 */
[----:B------:R-:W-:Y:S01]  /*7ab30*/  STL.64 [R1+0x3ac0], R106 ;  /* 0x003ac06a01007387 */ /* 0x000fe20000100a00 */
[----:B------:R-:W-:Y:S02]  /*7ab40*/  STL.64 [R1+0x1300], R28 ;  /* 0x0013001c01007387 */ /* 0x000fe40000100a00 */
[----:B------:R2:W-:Y:S02]  /*7ab50*/  STL.64 [R1+0x1308], R30 ;  /* 0x0013081e01007387 */ /* 0x0005e40000100a00 */
[----:B------:R-:W-:Y:S01]  /*7ab60*/  STL.64 [R1+0x3ab8], R104 ;  /* 0x003ab86801007387 */ /* 0x000fe20000100a00 */
[----:B------:R-:W-:Y:S01]  /*7ab70*/  STL.64 [R1+0x3ad0], R102 ;  /* 0x003ad06601007387 */ /* 0x000fe20000100a00 */
[----:B------:R-:W-:Y:S11]  /*7ab80*/  STL.64 [R1+0x3ac8], R100 ;  /* 0x003ac86401007387 */ /* 0x000ff60000100a00 */
[----:B------:R-:W-:Y:S02]  /*7ab90*/  @!UPT UIADD3 URZ, URZ, URZ, URZ ;  /* 0x0000003f3f3ff290 */ /* 0x000fe4000fffe03f */
[----:B------:R-:W-:Y:S01]  /*7aba0*/  STL.64 [R1+0x3ae0], R98 ;  /* 0x003ae06201007387 */ /* 0x000fe20000100a00 */
[----:B------:R3:W-:Y:S01]  /*7abb0*/  STL.64 [R1+0x3ad8], R96 ;  /* 0x003ad86001007387 */ /* 0x0007e20000100a00 */
[C---:B--2---:R-:W-:Y:S08]  /*7abc0*/  HMMA.1688.F32.TF32 R28, R36.reuse, R54, R216 ;  /* 0x00000036241c723c */ /* 0x044ff000000810d8 */
[C---:B---3--:R-:W-:Y:S08]  /*7abd0*/  HMMA.1688.F32.TF32 R96, R36.reuse, R58, R220 ;  /* 0x0000003a2460723c */ /* 0x048ff000000810dc */
[C---:B------:R-:W-:Y:S11]  /*7abe0*/  HMMA.1688.F32.TF32 R100, R36.reuse, R50, R212 ;  /* 0x000000322464723c */ /* 0x040ff600000810d4 */
[----:B------:R-:W-:Y:S04]  /*7abf0*/  @!UPT UIADD3 URZ, URZ, URZ, URZ ;  /* 0x0000003f3f3ff290 */ /* 0x000fe8000fffe03f */
[----:B------:R-:W-:Y:S01]  /*7ac00*/  STL.64 [R1+0x50], R96 ;  /* 0x0000506001007387 */ /* 0x000fe20000100a00 */
[----:B------:R2:W-:Y:S02]  /*7ac10*/  STL.64 [R1+0x58], R98 ;  /* 0x0000586201007387 */ /* 0x0005e40000100a00 */
[----:B------:R-:W-:Y:S02]  /*7ac20*/  STL.64 [R1+0x40], R28 ;  /* 0x0000401c01007387 */ /* 0x000fe40000100a00 */
[----:B------:R3:W-:Y:S01]  /*7ac30*/  STL.64 [R1+0x48], R30 ;  /* 0x0000481e01007387 */ /* 0x0007e20000100a00 */
[C---:B--2---:R-:W-:Y:S08]  /*7ac40*/  HMMA.1688.F32.TF32 R96, R36.reuse, R46, R208 ;  /* 0x0000002e2460723c */ /* 0x044ff000000810d0 */
[C---:B---3--:R-:W-:Y:S01]  /*7ac50*/  HMMA.1688.F32.TF32 R28, R36.reuse, R74, R204 ;  /* 0x0000004a241c723c */ /* 0x048fe200000810cc */
[----:B------:R-:W-:Y:S01]  /*7ac60*/  STL.64 [R1+0x30], R100 ;  /* 0x0000306401007387 */ /* 0x000fe20000100a00 */
[----:B------:R2:W-:Y:S06]  /*7ac70*/  STL.64 [R1+0x38], R102 ;  /* 0x0000386601007387 */ /* 0x0005ec0000100a00 */
[C---:B--2---:R-:W-:Y:S07]  /*7ac80*/  HMMA.1688.F32.TF32 R100, R36.reuse, R70, R128 ;  /* 0x000000462464723c */ /* 0x044fee0000081080 */
[----:B------:R-:W-:Y:S01]  /*7ac90*/  STL.64 [R1+0x20], R96 ;  /* 0x0000206001007387 */ /* 0x000fe20000100a00 */
[----:B------:R2:W-:Y:S07]  /*7aca0*/  STL.64 [R1+0x28], R98 ;  /* 0x0000286201007387 */ /* 0x0005ee0000100a00 */
[----:B------:R-:W-:Y:S02]  /*7acb0*/  STL.64 [R1+0x160], R28 ;  /* 0x0001601c01007387 */ /* 0x000fe40000100a00 */
[----:B------:R3:W-:Y:S01]  /*7acc0*/  STL.64 [R1+0x168], R30 ;  /* 0x0001681e01007387 */ /* 0x0007e20000100a00 */
[C---:B--2---:R-:W-:Y:S08]  /*7acd0*/  HMMA.1688.F32.TF32 R96, R36.reuse, R66, R124 ;  /* 0x000000422460723c */ /* 0x044ff0000008107c */
[C---:B---3--:R-:W-:Y:S01]  /*7ace0*/  HMMA.1688.F32.TF32 R28, R36.reuse, R62, R120 ;  /* 0x0000003e241c723c */ /* 0x048fe20000081078 */
[----:B------:R-:W-:Y:S01]  /*7acf0*/  STL.64 [R1+0x150], R100 ;  /* 0x0001506401007387 */ /* 0x000fe20000100a00 */
[----:B------:R-:W-:Y:S06]  /*7ad00*/  STL.64 [R1+0x158], R102 ;  /* 0x0001586601007387 */ /* 0x000fec0000100a00 */
[C---:B------:R-:W-:Y:S07]  /*7ad10*/  HMMA.1688.F32.TF32 R92, R36.reuse, R202, R92 ;  /* 0x000000ca245c723c */ /* 0x040fee000008105c */
[----:B------:R-:W-:Y:S01]  /*7ad20*/  STL.64 [R1+0x140], R96 ;  /* 0x0001406001007387 */ /* 0x000fe20000100a00 */
[----:B------:R-:W-:Y:S07]  /*7ad30*/  STL.64 [R1+0x148], R98 ;  /* 0x0001486201007387 */ /* 0x000fee0000100a00 */
[----:B------:R-:W-:Y:S02]  /*7ad40*/  STL.64 [R1+0x1a0], R28 ;  /* 0x0001a01c01007387 */ /* 0x000fe40000100a00 */
[----:B------:R2:W-:Y:S02]  /*7ad50*/  STL.64 [R1+0x1a8], R30 ;  /* 0x0001a81e01007387 */ /* 0x0005e40000100a00 */
[C---:B--2---:R-:W-:Y:S04]  /*7ad60*/  HMMA.1688.F32.TF32 R28, R36.reuse, R194, R84 ;  /* 0x000000c2241c723c */ /* 0x044fe80000081054 */
[----:B------:R-:W-:Y:S01]  /*7ad70*/  STL.64 [R1+0x12d0], R92 ;  /* 0x0012d05c01007387 */ /* 0x000fe20000100a00 */
[----:B------:R-:W-:Y:S03]  /*7ad80*/  STL.64 [R1+0x12d8], R94 ;  /* 0x0012d85e01007387 */ /* 0x000fe60000100a00 */
[C---:B------:R-:W-:Y:S01]  /*7ad90*/  HMMA.1688.F32.TF32 R84, R36.reuse, R190, R80 ;  /* 0x000000be2454723c */ /* 0x040fe20000081050 */
[----:B------:R-:W-:Y:S01]  /*7ada0*/  STL.64 [R1+0x12c0], R88 ;  /* 0x0012c05801007387 */ /* 0x000fe20000100a00 */
[----:B------:R-:W-:Y:S06]  /*7adb0*/  STL.64 [R1+0x12c8], R90 ;  /* 0x0012c85a01007387 */ /* 0x000fec0000100a00 */
[C---:B------:R-:W-:Y:S07]  /*7adc0*/  HMMA.1688.F32.TF32 R80, R36.reuse, R186, R76 ;  /* 0x000000ba2450723c */ /* 0x040fee000008104c */
[----:B------:R-:W-:Y:S01]  /*7add0*/  STL.64 [R1+0x12b0], R28 ;  /* 0x0012b01c01007387 */ /* 0x000fe20000100a00 */
[----:B------:R2:W-:Y:S02]  /*7ade0*/  STL.64 [R1+0x12b8], R30 ;  /* 0x0012b81e01007387 */ /* 0x0005e40000100a00 */
[C---:B--2---:R-:W-:Y:S05]  /*7adf0*/  HMMA.1688.F32.TF32 R28, R36.reuse, R182, R40 ;  /* 0x000000b6241c723c */ /* 0x044fea0000081028 */
[----:B------:R-:W-:Y:S01]  /*7ae00*/  STL.64 [R1+0x12a0], R84 ;  /* 0x0012a05401007387 */ /* 0x000fe20000100a00 */
[----:B------:R-:W-:Y:S02]  /*7ae10*/  STL.64 [R1+0x12a8], R86 ;  /* 0x0012a85601007387 */ /* 0x000fe40000100a00 */
[C---:B------:R-:W-:Y:S05]  /*7ae20*/  HMMA.1688.F32.TF32 R76, R36.reuse, R178, R240 ;  /* 0x000000b2244c723c */ /* 0x040fea00000810f0 */
[----:B------:R-:W-:Y:S01]  /*7ae30*/  STL.64 [R1+0x1290], R80 ;  /* 0x0012905001007387 */ /* 0x000fe20000100a00 */
[----:B------:R-:W-:Y:S02]  /*7ae40*/  STL.64 [R1+0x1298], R82 ;  /* 0x0012985201007387 */ /* 0x000fe40000100a00 */
[C---:B------:R-:W-:Y:S07]  /*7ae50*/  HMMA.1688.F32.TF32 R40, R36.reuse, R174, R244 ;  /* 0x000000ae2428723c */ /* 0x040fee00000810f4 */
[----:B------:R-:W-:Y:S01]  /*7ae60*/  STL.64 [R1+0x1280], R28 ;  /* 0x0012801c01007387 */ /* 0x000fe20000100a00 */
[----:B------:R2:W-:Y:S02]  /*7ae70*/  STL.64 [R1+0x1288], R30 ;  /* 0x0012881e01007387 */ /* 0x0005e40000100a00 */
[C---:B--2---:R-:W-:Y:S05]  /*7ae80*/  HMMA.1688.F32.TF32 R28, R36.reuse, R170, R248 ;  /* 0x000000aa241c723c */ /* 0x044fea00000810f8 */
[----:B------:R-:W-:Y:S01]  /*7ae90*/  STL.64 [R1+0x1270], R76 ;  /* 0x0012704c01007387 */ /* 0x000fe20000100a00 */
[----:B------:R-:W-:Y:S02]  /*7aea0*/  STL.64 [R1+0x1278], R78 ;  /* 0x0012784e01007387 */ /* 0x000fe40000100a00 */
[----:B------:R-:W2:Y:S05]  /*7aeb0*/  LDL.LU R248, [R1+0x720] ;  /* 0x0007200001f87983 */ /* 0x000eaa0000300800 */
[----:B------:R3:W-:Y:S01]  /*7aec0*/  STL.64 [R1+0x1260], R40 ;  /* 0x0012602801007387 */ /* 0x0007e20000100a00 */
[----:B------:R4:W-:Y:S09]  /*7aed0*/  STL.64 [R1+0x1268], R42 ;  /* 0x0012682a01007387 */ /* 0x0009f20000100a00 */
[----:B------:R-:W-:Y:S01]  /*7aee0*/  STL.64 [R1+0x1250], R28 ;  /* 0x0012501c01007387 */ /* 0x000fe20000100a00 */
[----:B------:R1:W-:Y:S02]  /*7aef0*/  STL.64 [R1+0x1258], R30 ;  /* 0x0012581e01007387 */ /* 0x0003e40000100a00 */
        /* <DEDUP_REMOVED lines=43> */
[----:B------:R-:W1:Y:S02]  /*7b1b0*/  LDL.LU R220, [R1+0x5e0] ;  /* 0x0005e00001dc7983 */ /* 0x000e640000300800 */
[----:B------:R-:W1:Y:S02]  /*7b1c0*/  LDL.LU R221, [R1+0x5e4] ;  /* 0x0005e40001dd7983 */ /* 0x000e640000300800 */
[----:B------:R-:W1:Y:S01]  /*7b1d0*/  LDL.LU R222, [R1+0x5e8] ;  /* 0x0005e80001de7983 */ /* 0x000e620000300800 */
[----:B------:R-:W1:Y:S01]  /*7b1e0*/  LDL.LU R223, [R1+0x5ec] ;  /* 0x0005ec0001df7983 */ /* 0x000e620000300800 */
        /* <DEDUP_REMOVED lines=8> */
[----:B---3--:R-:W3:Y:S02]  /*7b270*/  LDL.LU R40, [R1+0x6f0] ;  /* 0x0006f00001287983 */ /* 0x008ee40000300800 */
[----:B------:R-:W3:Y:S02]  /*7b280*/  LDL.LU R41, [R1+0x6f4] ;  /* 0x0006f40001297983 */ /* 0x000ee40000300800 */
[----:B----4-:R-:W3:Y:S01]  /*7b290*/  LDL.LU R42, [R1+0x6f8] ;  /* 0x0006f800012a7983 */ /* 0x010ee20000300800 */
[----:B------:R-:W3:Y:S01]  /*7b2a0*/  LDL.LU R43, [R1+0x6fc] ;  /* 0x0006fc00012b7983 */ /* 0x000ee20000300800 */
[----:B------:R-:W4:Y:S02]  /*7b2b0*/  LDL.LU R80, [R1+0x6b0] ;  /* 0x0006b00001507983 */ /* 0x000f240000300800 */
[----:B------:R-:W4:Y:S02]  /*7b2c0*/  LDL.LU R81, [R1+0x6b4] ;  /* 0x0006b40001517983 */ /* 0x000f240000300800 */
[----:B------:R-:W4:Y:S01]  /*7b2d0*/  LDL.LU R82, [R1+0x6b8] ;  /* 0x0006b80001527983 */ /* 0x000f220000300800 */
[----:B------:R-:W4:Y:S01]  /*7b2e0*/  LDL.LU R83, [R1+0x6bc] ;  /* 0x0006bc0001537983 */ /* 0x000f220000300800 */
        /* <DEDUP_REMOVED lines=12> */
[C---:B--2---:R-:W-:Y:S08]  /*7b3b0*/  HMMA.1688.F32.TF32 R96, R36.reuse, R162, R224 ;  /* 0x000000a22460723c */ /* 0x044ff000000810e0 */
[C---:B------:R-:W-:Y:S08]  /*7b3c0*/  HMMA.1688.F32.TF32 R100, R36.reuse, R166, R228 ;  /* 0x000000a62464723c */ /* 0x040ff000000810e4 */
[C---:B-1----:R-:W-:Y:S11]  /*7b3d0*/  HMMA.1688.F32.TF32 R28, R36.reuse, R158, R220 ;  /* 0x0000009e241c723c */ /* 0x042ff600000810dc */
[----:B------:R-:W-:Y:S04]  /*7b3e0*/  @!UPT UIADD3 URZ, URZ, URZ, URZ ;  /* 0x0000003f3f3ff290 */ /* 0x000fe8000fffe03f */
[----:B------:R-:W-:Y:S01]  /*7b3f0*/  STL.64 [R1+0x1240], R100 ;  /* 0x0012406401007387 */ /* 0x000fe20000100a00 */
[----:B------:R1:W-:Y:S02]  /*7b400*/  STL.64 [R1+0x1248], R102 ;  /* 0x0012486601007387 */ /* 0x0003e40000100a00 */
[----:B------:R-:W-:Y:S02]  /*7b410*/  STL.64 [R1+0x1230], R96 ;  /* 0x0012306001007387 */ /* 0x000fe40000100a00 */
[----:B------:R2:W-:Y:S03]  /*7b420*/  STL.64 [R1+0x1238], R98 ;  /* 0x0012386201007387 */ /* 0x0005e60000100a00 */
[----:B------:R-:W-:Y:S01]  /*7b430*/  STL.64 [R1+0x1220], R28 ;  /* 0x0012201c01007387 */ /* 0x000fe20000100a00 */
[----:B------:R2:W-:Y:S01]  /*7b440*/  STL.64 [R1+0x1228], R30 ;  /* 0x0012281e01007387 */ /* 0x0005e20000100a00 */
[C---:B-1----:R-:W-:Y:S08]  /*7b450*/  HMMA.1688.F32.TF32 R100, R36.reuse, R154, R216 ;  /* 0x0000009a2464723c */ /* 0x042ff000000810d8 */
[C---:B--2---:R-:W-:Y:S08]  /*7b460*/  HMMA.1688.F32.TF32 R96, R36.reuse, R150, R212 ;  /* 0x000000962460723c */ /* 0x044ff000000810d4 */
[C---:B------:R-:W-:Y:S07]  /*7b470*/  HMMA.1688.F32.TF32 R28, R36.reuse, R146, R208 ;  /* 0x00000092241c723c */ /* 0x040fee00000810d0 */
[----:B------:R-:W-:Y:S01]  /*7b480*/  STL.64 [R1+0x1210], R100 ;  /* 0x0012106401007387 */ /* 0x000fe20000100a00 */
[----:B------:R1:W-:Y:S07]  /*7b490*/  STL.64 [R1+0x1218], R102 ;  /* 0x0012186601007387 */ /* 0x0003ee0000100a00 */
[----:B------:R-:W-:Y:S02]  /*7b4a0*/  STL.64 [R1+0x1200], R96 ;  /* 0x0012006001007387 */ /* 0x000fe40000100a00 */
[----:B------:R2:W-:Y:S06]  /*7b4b0*/  STL.64 [R1+0x1208], R98 ;  /* 0x0012086201007387 */ /* 0x0005ec0000100a00 */
[----:B------:R-:W-:Y:S01]  /*7b4c0*/  STL.64 [R1+0x11f0], R28 ;  /* 0x0011f01c01007387 */ /* 0x000fe20000100a00 */
[----:B------:R2:W-:Y:S01]  /*7b4d0*/  STL.64 [R1+0x11f8], R30 ;  /* 0x0011f81e01007387 */ /* 0x0005e20000100a00 */
[C---:B-1----:R-:W-:Y:S08]  /*7b4e0*/  HMMA.1688.F32.TF32 R100, R36.reuse, R142, R204 ;  /* 0x0000008e2464723c */ /* 0x042ff000000810cc */
[C---:B--2---:R-:W-:Y:S08]  /*7b4f0*/  HMMA.1688.F32.TF32 R96, R36.reuse, R138, R128 ;  /* 0x0000008a2460723c */ /* 0x044ff00000081080 */
[----:B------:R-:W-:Y:S08]  /*7b500*/  HMMA.1688.F32.TF32 R28, R36, R134, R124 ;  /* 0x00000086241c723c */ /* 0x000ff0000008107c */
[C---:B---3--:R-:W-:Y:S08]  /*7b510*/  HMMA.1688.F32.TF32 R40, R32.reuse, R58, R40 ;  /* 0x0000003a2028723c */ /* 0x048ff00000081028 */
[----:B------:R-:W-:Y:S01]  /*7b520*/  HMMA.1688.F32.TF32 R248, R32, R50, R248 ;  /* 0x0000003220f8723c */ /* 0x000fe200000810f8 */
[----:B------:R-:W-:Y:S01]  /*7b530*/  STL.64 [R1+0x11e0], R100 ;  /* 0x0011e06401007387 */ /* 0x000fe20000100a00 */
[----:B------:R1:W-:Y:S02]  /*7b540*/  STL.64 [R1+0x11e8], R102 ;  /* 0x0011e86601007387 */ /* 0x0003e40000100a00 */
[----:B------:R-:W-:Y:S02]  /*7b550*/  STL.64 [R1+0x11d0], R96 ;  /* 0x0011d06001007387 */ /* 0x000fe40000100a00 */
[----:B------:R2:W-:Y:S01]  /*7b560*/  STL.64 [R1+0x11d8], R98 ;  /* 0x0011d86201007387 */ /* 0x0005e20000100a00 */
[----:B------:R-:W-:Y:S01]  /*7b570*/  STL.64 [R1+0x11c0], R28 ;  /* 0x0011c01c01007387 */ /* 0x000fe20000100a00 */
[----:B------:R3:W-:Y:S01]  /*7b580*/  STL.64 [R1+0x11c8], R30 ;  /* 0x0011c81e01007387 */ /* 0x0007e20000100a00 */
[C---:B-1----:R-:W-:Y:S08]  /*7b590*/  HMMA.1688.F32.TF32 R100, R36.reuse, R26, R120 ;  /* 0x0000001a2464723c */ /* 0x042ff00000081078 */
[----:B--2---:R-:W-:Y:S08]  /*7b5a0*/  HMMA.1688.F32.TF32 R96, R36, R22, R92 ;  /* 0x000000162460723c */ /* 0x004ff0000008105c */
[----:B------:R-:W-:Y:S08]  /*7b5b0*/  HMMA.1688.F32.TF32 R92, R32, R14, R84 ;  /* 0x0000000e205c723c */ /* 0x000ff00000081054 */
[----:B---3--:R-:W-:Y:S08]  /*7b5c0*/  HMMA.1688.F32.TF32 R28, R36, R18, R88 ;  /* 0x00000012241c723c */ /* 0x008ff00000081058 */
[C---:B----4-:R-:W-:Y:S08]  /*7b5d0*/  HMMA.1688.F32.TF32 R88, R32.reuse, R10, R80 ;  /* 0x0000000a2058723c */ /* 0x050ff00000081050 */
[C---:B------:R-:W-:Y:S08]  /*7b5e0*/  HMMA.1688.F32.TF32 R84, R32.reuse, R6, R76 ;  /* 0x000000062054723c */ /* 0x040ff0000008104c */
[C---:B------:R-:W-:Y:S01]  /*7b5f0*/  HMMA.1688.F32.TF32 R36, R32.reuse, R54, R240 ;  /* 0x000000362024723c */ /* 0x040fe200000810f0 */
        /* <DEDUP_REMOVED lines=12> */
[----:B------:R1:W-:Y:S01]  /*7b6c0*/  STL.64 [R1+0x10], R40 ;  /* 0x0000102801007387 */ /* 0x0003e20000100a00 */
[----:B------:R2:W-:Y:S02]  /*7b6d0*/  STL.64 [R1+0x18], R42 ;  /* 0x0000182a01007387 */ /* 0x0005e40000100a00 */
[----:B------:R-:W-:Y:S02]  /*7b6e0*/  STL.64 [R1+0x3b38], R250 ;  /* 0x003b38fa01007387 */ /* 0x000fe40000100a00 */
[----:B------:R-:W-:Y:S01]  /*7b6f0*/  STL.64 [R1], R36 ;  /* 0x0000002401007387 */ /* 0x000fe20000100a00 */
[----:B------:R-:W-:Y:S01]  /*7b700*/  STL.64 [R1+0x8], R38 ;  /* 0x0000082601007387 */ /* 0x000fe20000100a00 */
[----:B------:R3:W-:Y:S01]  /*7b710*/  STL.64 [R1+0x3b30], R248 ;  /* 0x003b30f801007387 */ /* 0x0007e20000100a00 */
[C---:B------:R-:W-:Y:S02]  /*7b720*/  HMMA.1688.F32.TF32 R244, R32.reuse, R46, R244 ;  /* 0x0000002e20f4723c */ /* 0x040fe400000810f4 */
[----:B------:R-:W-:Y:S04]  /*7b730*/  LDS R28, [R56+0x27100] ;  /* 0x02710000381c7984 */ /* 0x000fe80000000800 */
[----:B------:R-:W-:Y:S04]  /*7b740*/  LDS R30, [R56+0x27900] ;  /* 0x02790000381e7984 */ /* 0x000fe80000000800 */
[----:B------:R-:W-:Y:S04]  /*7b750*/  LDS R29, [R57+0x27100] ;  /* 0x02710000391d7984 */ /* 0x000fe80000000800 */
[----:B-1----:R-:W4:Y:S01]  /*7b760*/  LDL.LU R40, [R1+0x790] ;  /* 0x0007900001287983 */ /* 0x002f220000300800 */
[----:B------:R-:W4:Y:S02]  /*7b770*/  LDL.LU R41, [R1+0x794] ;  /* 0x0007940001297983 */ /* 0x000f240000300800 */
[----:B--2---:R-:W4:Y:S02]  /*7b780*/  LDL.LU R42, [R1+0x798] ;  /* 0x00079800012a7983 */ /* 0x004f240000300800 */
[----:B------:R-:W4:Y:S01]  /*7b790*/  LDL.LU R43, [R1+0x79c] ;  /* 0x00079c00012b7983 */ /* 0x000f220000300800 */
        /* <DEDUP_REMOVED lines=68> */
[----:B------:R-:W4:Y:S01]  /*7bbe0*/  LDL.LU R84, [R1+0x760] ;  /* 0x0007600001547983 */ /* 0x000f220000300800 */
[----:B------:R-:W4:Y:S02]  /*7bbf0*/  LDL.LU R85, [R1+0x764] ;  /* 0x0007640001557983 */ /* 0x000f240000300800 */
[----:B------:R-:W4:Y:S02]  /*7bc00*/  LDL.LU R86, [R1+0x768] ;  /* 0x0007680001567983 */ /* 0x000f240000300800 */
[----:B------:R-:W4:Y:S01]  /*7bc10*/  LDL.LU R87, [R1+0x76c] ;  /* 0x00076c0001577983 */ /* 0x000f220000300800 */
[----:B---3--:R-:W3:Y:S01]  /*7bc20*/  LDL.LU R248, [R1+0x750] ;  /* 0x0007500001f87983 */ /* 0x008ee20000300800 */
        /* <DEDUP_REMOVED lines=33> */
[----:B------:R-:W1:Y:S01]  /*7be40*/  LDS R31, [R57+0x27900] ;  /* 0x02790000391f7984 */ /* 0x000e620000000800 */
[C---:B--2---:R-:W-:Y:S08]  /*7be50*/  HMMA.1688.F32.TF32 R88, R32.reuse, R66, R88 ;  /* 0x000000422058723c */ /* 0x044ff00000081058 */
[C---:B----4-:R-:W-:Y:S08]  /*7be60*/  HMMA.1688.F32.TF32 R244, R32.reuse, R70, R84 ;  /* 0x0000004620f4723c */ /* 0x050ff00000081054 */
[C---:B---3--:R-:W-:Y:S08]  /*7be70*/  HMMA.1688.F32.TF32 R248, R32.reuse, R74, R248 ;  /* 0x0000004a20f8723c */ /* 0x048ff000000810f8 */
[C---:B------:R-:W-:Y:S08]  /*7be80*/  HMMA.1688.F32.TF32 R84, R32.reuse, R62, R92 ;  /* 0x0000003e2054723c */ /* 0x040ff0000008105c */
[C---:B------:R-:W-:Y:S07]  /*7be90*/  HMMA.1688.F32.TF32 R36, R32.reuse, R202, R36 ;  /* 0x000000ca2024723c */ /* 0x040fee0000081024 */
[----:B------:R-:W-:Y:S01]  /*7bea0*/  STL.64 [R1+0x130], R248 ;  /* 0x000130f801007387 */ /* 0x000fe20000100a00 */
[----:B------:R-:W-:Y:S02]  /*7beb0*/  STL.64 [R1+0x138], R250 ;  /* 0x000138fa01007387 */ /* 0x000fe40000100a00 */
[----:B------:R-:W-:Y:S02]  /*7bec0*/  STL.64 [R1+0x120], R244 ;  /* 0x000120f401007387 */ /* 0x000fe40000100a00 */
[----:B------:R-:W-:Y:S01]  /*7bed0*/  STL.64 [R1+0x128], R246 ;  /* 0x000128f601007387 */ /* 0x000fe20000100a00 */
[----:B------:R-:W-:Y:S01]  /*7bee0*/  STL.64 [R1+0x110], R88 ;  /* 0x0001105801007387 */ /* 0x000fe20000100a00 */
[----:B------:R2:W-:Y:S02]  /*7bef0*/  STL.64 [R1+0x118], R90 ;  /* 0x0001185a01007387 */ /* 0x0005e40000100a00 */
[----:B------:R-:W-:Y:S02]  /*7bf00*/  STL.64 [R1+0x100], R84 ;  /* 0x0001005401007387 */ /* 0x000fe40000100a00 */
[----:B------:R3:W-:Y:S05]  /*7bf10*/  STL.64 [R1+0x108], R86 ;  /* 0x0001085601007387 */ /* 0x0007ea0000100a00 */
[----:B------:R-:W-:Y:S01]  /*7bf20*/  STL.64 [R1+0x1170], R36 ;  /* 0x0011702401007387 */ /* 0x000fe20000100a00 */
[----:B------:R4:W-:Y:S01]  /*7bf30*/  STL.64 [R1+0x1178], R38 ;  /* 0x0011782601007387 */ /* 0x0009e20000100a00 */
[C---:B--2---:R-:W-:Y:S08]  /*7bf40*/  HMMA.1688.F32.TF32 R88, R32.reuse, R198, R96 ;  /* 0x000000c62058723c */ /* 0x044ff00000081060 */
[C---:B---3--:R-:W-:Y:S08]  /*7bf50*/  HMMA.1688.F32.TF32 R84, R32.reuse, R194, R100 ;  /* 0x000000c22054723c */ /* 0x048ff00000081064 */
[C---:B----4-:R-:W-:Y:S07]  /*7bf60*/  HMMA.1688.F32.TF32 R36, R32.reuse, R190, R104 ;  /* 0x000000be2024723c */ /* 0x050fee0000081068 */
[----:B------:R-:W-:Y:S01]  /*7bf70*/  STL.64 [R1+0x1160], R88 ;  /* 0x0011605801007387 */ /* 0x000fe20000100a00 */
[----:B------:R2:W-:Y:S07]  /*7bf80*/  STL.64 [R1+0x1168], R90 ;  /* 0x0011685a01007387 */ /* 0x0005ee0000100a00 */
[----:B------:R-:W-:Y:S02]  /*7bf90*/  STL.64 [R1+0x1150], R84 ;  /* 0x0011505401007387 */ /* 0x000fe40000100a00 */
[----:B------:R3:W-:Y:S06]  /*7bfa0*/  STL.64 [R1+0x1158], R86 ;  /* 0x0011585601007387 */ /* 0x0007ec0000100a00 */
        /* <DEDUP_REMOVED lines=24> */
[----:B------:R-:W-:Y:S02]  /*7c130*/  STL.64 [R1+0x10d8], R90 ;  /* 0x0010d85a01007387 */ /* 0x000fe40000100a00 */
[----:B------:R-:W-:Y:S05]  /*7c140*/  STL.64 [R1+0x3bb0], R154 ;  /* 0x003bb09a01007387 */ /* 0x000fea0000100a00 */
[----:B------:R-:W-:Y:S01]  /*7c150*/  STL.64 [R1+0x10c0], R84 ;  /* 0x0010c05401007387 */ /* 0x000fe20000100a00 */
[----:B------:R-:W-:Y:S01]  /*7c160*/  STL.64 [R1+0x10c8], R86 ;  /* 0x0010c85601007387 */ /* 0x000fe20000100a00 */
[----:B------:R-:W-:Y:S06]  /*7c170*/  STL.64 [R1+0x3ba8], R152 ;  /* 0x003ba89801007387 */ /* 0x000fec0000100a00 */
[----:B------:R-:W-:Y:S02]  /*7c180*/  STL.64 [R1+0x10b0], R36 ;  /* 0x0010b02401007387 */ /* 0x000fe40000100a00 */
[----:B------:R2:W-:Y:S02]  /*7c190*/  STL.64 [R1+0x10b8], R38 ;  /* 0x0010b82601007387 */ /* 0x0005e40000100a00 */
[C---:B--2---:R-:W-:Y:S08]  /*7c1a0*/  HMMA.1688.F32.TF32 R36, R32.reuse, R150, R212 ;  /* 0x000000962024723c */ /* 0x044ff000000810d4 */
[C---:B------:R-:W-:Y:S08]  /*7c1b0*/  HMMA.1688.F32.TF32 R88, R32.reuse, R146, R208 ;  /* 0x000000922058723c */ /* 0x040ff000000810d0 */
[C---:B------:R-:W-:Y:S07]  /*7c1c0*/  HMMA.1688.F32.TF32 R84, R32.reuse, R142, R204 ;  /* 0x0000008e2054723c */ /* 0x040fee00000810cc */
[----:B------:R-:W-:Y:S01]  /*7c1d0*/  STL.64 [R1+0x10a0], R36 ;  /* 0x0010a02401007387 */ /* 0x000fe20000100a00 */
[----:B------:R2:W-:Y:S02]  /*7c1e0*/  STL.64 [R1+0x10a8], R38 ;  /* 0x0010a82601007387 */ /* 0x0005e40000100a00 */
[C---:B--2---:R-:W-:Y:S05]  /*7c1f0*/  HMMA.1688.F32.TF32 R36, R32.reuse, R138, R128 ;  /* 0x0000008a2024723c */ /* 0x044fea0000081080 */
[----:B------:R-:W-:Y:S01]  /*7c200*/  STL.64 [R1+0x1090], R88 ;  /* 0x0010905801007387 */ /* 0x000fe20000100a00 */
[----:B------:R2:W-:Y:S07]  /*7c210*/  STL.64 [R1+0x1098], R90 ;  /* 0x0010985a01007387 */ /* 0x0005ee0000100a00 */
[----:B------:R-:W-:Y:S02]  /*7c220*/  STL.64 [R1+0x1080], R84 ;  /* 0x0010805401007387 */ /* 0x000fe40000100a00 */
[----:B------:R3:W-:Y:S01]  /*7c230*/  STL.64 [R1+0x1088], R86 ;  /* 0x0010885601007387 */ /* 0x0007e20000100a00 */
[C---:B--2---:R-:W-:Y:S08]  /*7c240*/  HMMA.1688.F32.TF32 R88, R32.reuse, R134, R124 ;  /* 0x000000862058723c */ /* 0x044ff0000008107c */
[C---:B---3--:R-:W-:Y:S01]  /*7c250*/  HMMA.1688.F32.TF32 R84, R32.reuse, R26, R120 ;  /* 0x0000001a2054723c */ /* 0x048fe20000081078 */
[----:B------:R-:W-:Y:S01]  /*7c260*/  STL.64 [R1+0x1070], R36 ;  /* 0x0010702401007387 */ /* 0x000fe20000100a00 */
[----:B------:R2:W-:Y:S06]  /*7c270*/  STL.64 [R1+0x1078], R38 ;  /* 0x0010782601007387 */ /* 0x0005ec0000100a00 */
[----:B--2---:R-:W-:Y:S08]  /*7c280*/  HMMA.1688.F32.TF32 R36, R32, R22, R80 ;  /* 0x000000162024723c */ /* 0x004ff00000081050 */
[----:B-1----:R-:W-:Y:S08]  /*7c290*/  HMMA.1688.F32.TF32 R80, R28, R14, R40 ;  /* 0x0000000e1c50723c */ /* 0x002ff00000081028 */
[----:B------:R-:W-:Y:S01]  /*7c2a0*/  HMMA.1688.F32.TF32 R32, R32, R18, R76 ;  /* 0x000000122020723c */ /* 0x000fe2000008104c */
[----:B------:R-:W-:Y:S01]  /*7c2b0*/  STL.64 [R1+0x1060], R88 ;  /* 0x0010605801007387 */ /* 0x000fe20000100a00 */
[----:B------:R-:W-:Y:S02]  /*7c2c0*/  STL.64 [R1+0x1068], R90 ;  /* 0x0010685a01007387 */ /* 0x000fe40000100a00 */
[----:B------:R-:W-:Y:S02]  /*7c2d0*/  STL.64 [R1+0x1050], R84 ;  /* 0x0010505401007387 */ /* 0x000fe40000100a00 */
[----:B------:R-:W-:Y:S02]  /*7c2e0*/  STL.64 [R1+0x1058], R86 ;  /* 0x0010585601007387 */ /* 0x000fe40000100a00 */
[C---:B------:R-:W-:Y:S01]  /*7c2f0*/  HMMA.1688.F32.TF32 R76, R28.reuse, R10, R240 ;  /* 0x0000000a1c4c723c */ /* 0x040fe200000810f0 */
[----:B------:R-:W-:Y:S01]  /*7c300*/  STL.64 [R1+0x1040], R36 ;  /* 0x0010402401007387 */ /* 0x000fe20000100a00 */
[----:B------:R1:W-:Y:S05]  /*7c310*/  STL.64 [R1+0x1048], R38 ;  /* 0x0010482601007387 */ /* 0x0003ea0000100a00 */
[----:B------:R-:W-:Y:S08]  /*7c320*/  STL.64 [R1+0x3b58], R82 ;  /* 0x003b585201007387 */ /* 0x000ff00000100a00 */
[----:B------:R-:W-:Y:S01]  /*7c330*/  STL.64 [R1+0x1020], R32 ;  /* 0x0010202001007387 */ /* 0x000fe20000100a00 */
[----:B------:R2:W-:Y:S01]  /*7c340*/  STL.64 [R1+0x1028], R34 ;  /* 0x0010282201007387 */ /* 0x0005e20000100a00 */
[----:B------:R-:W-:Y:S02]  /*7c350*/  STL.64 [R1+0x3b50], R80 ;  /* 0x003b505001007387 */ /* 0x000fe40000100a00 */
[----:B------:R-:W3:Y:S02]  /*7c360*/  LDL.LU R240, [R1+0xab0] ;  /* 0x000ab00001f07983 */ /* 0x000ee40000300800 */
[----:B------:R-:W3:Y:S01]  /*7c370*/  LDL.LU R241, [R1+0xab4] ;  /* 0x000ab40001f17983 */ /* 0x000ee20000300800 */
[----:B------:R-:W3:Y:S01]  /*7c380*/  LDL.LU R242, [R1+0xab8] ;  /* 0x000ab80001f27983 */ /* 0x000ee20000300800 */
[----:B------:R-:W3:Y:S02]  /*7c390*/  LDL.LU R243, [R1+0xabc] ;  /* 0x000abc0001f37983 */ /* 0x000ee40000300800 */
[----:B------:R-:W4:Y:S02]  /*7c3a0*/  LDL.LU R128, [R1+0xad0] ;  /* 0x000ad00001807983 */ /* 0x000f240000300800 */
[----:B------:R-:W4:Y:S01]  /*7c3b0*/  LDL.LU R129, [R1+0xad4] ;  /* 0x000ad40001817983 */ /* 0x000f220000300800 */
[----:B------:R-:W4:Y:S01]  /*7c3c0*/  LDL.LU R130, [R1+0xad8] ;  /* 0x000ad80001827983 */ /* 0x000f220000300800 */
[----:B------:R-:W4:Y:S02]  /*7c3d0*/  LDL.LU R131, [R1+0xadc] ;  /* 0x000adc0001837983 */ /* 0x000f240000300800 */
        /* <DEDUP_REMOVED lines=28> */
[----:B------:R-:W1:Y:S02]  /*7c5a0*/  LDL.LU R96, [R1+0x9a0] ;  /* 0x0009a00001607983 */ /* 0x000e640000300800 */
[----:B------:R-:W1:Y:S01]  /*7c5b0*/  LDL.LU R97, [R1+0x9a4] ;  /* 0x0009a40001617983 */ /* 0x000e620000300800 */
[----:B------:R-:W1:Y:S01]  /*7c5c0*/  LDL.LU R98, [R1+0x9a8] ;  /* 0x0009a80001627983 */ /* 0x000e620000300800 */
[----:B------:R-:W1:Y:S02]  /*7c5d0*/  LDL.LU R99, [R1+0x9ac] ;  /* 0x0009ac0001637983 */ /* 0x000e640000300800 */
        /* <DEDUP_REMOVED lines=40> */
[----:B------:R-:W-:Y:S02]  /*7c860*/  STL.64 [R1+0x3b68], R78 ;  /* 0x003b684e01007387 */ /* 0x000fe40000100a00 */
[----:B------:R-:W-:Y:S01]  /*7c870*/  STL.64 [R1+0x3b60], R76 ;  /* 0x003b604c01007387 */ /* 0x000fe20000100a00 */
[C---:B-1----:R-:W-:Y:S08]  /*7c880*/  HMMA.1688.F32.TF32 R36, R28.reuse, R74, R96 ;  /* 0x0000004a1c24723c */ /* 0x042ff00000081060 */
[C---:B--2---:R-:W-:Y:S08]  /*7c890*/  HMMA.1688.F32.TF32 R236, R28.reuse, R58, R236 ;  /* 0x0000003a1cec723c */ /* 0x044ff000000810ec */
[C---:B---3--:R-:W-:Y:S08]  /*7c8a0*/  HMMA.1688.F32.TF32 R40, R28.reuse, R6, R40 ;  /* 0x000000061c28723c */ /* 0x048ff00000081028 */
[C---:B------:R-:W-:Y:S08]  /*7c8b0*/  HMMA.1688.F32.TF32 R232, R28.reuse, R54, R232 ;  /* 0x000000361ce8723c */ /* 0x040ff000000810e8 */
[C---:B----4-:R-:W-:Y:S01]  /*7c8c0*/  HMMA.1688.F32.TF32 R32, R28.reuse, R70, R120 ;  /* 0x000000461c20723c */ /* 0x050fe20000081078 */
[----:B------:R-:W-:Y:S04]  /*7c8d0*/  LDS R120, [R52+0x27180] ;  /* 0x0271800034787984 */ /* 0x000fe80000000800 */
[----:B------:R-:W-:Y:S04]  /*7c8e0*/  LDS R122, [R52+0x27980] ;  /* 0x02798000347a7984 */ /* 0x000fe80000000800 */
[----:B------:R-:W-:Y:S04]  /*7c8f0*/  LDS R121, [R53+0x27180] ;  /* 0x0271800035797984 */ /* 0x000fe80000000800 */
[----:B------:R-:W1:Y:S04]  /*7c900*/  LDS R123, [R53+0x27980] ;  /* 0x02798000357b7984 */ /* 0x000e680000000800 */
[----:B------:R-:W-:Y:S01]  /*7c910*/  STL.64 [R1+0x3b78], R42 ;  /* 0x003b782a01007387 */ /* 0x000fe20000100a00 */
[----:B------:R2:W-:Y:S02]  /*7c920*/  STL.64 [R1+0x3b70], R40 ;  /* 0x003b702801007387 */ /* 0x0005e40000100a00 */
[----:B------:R-:W-:Y:S02]  /*7c930*/  STL.64 [R1+0x3b88], R238 ;  /* 0x003b88ee01007387 */ /* 0x000fe40000100a00 */
[----:B------:R-:W-:Y:S01]  /*7c940*/  STL.64 [R1+0x3b80], R236 ;  /* 0x003b80ec01007387 */ /* 0x000fe20000100a00 */
[----:B------:R-:W-:Y:S01]  /*7c950*/  STL.64 [R1+0x3b98], R234 ;  /* 0x003b98ea01007387 */ /* 0x000fe20000100a00 */
[----:B------:R-:W-:Y:S02]  /*7c960*/  STL.64 [R1+0x3b90], R232 ;  /* 0x003b90e801007387 */ /* 0x000fe40000100a00 */
[----:B------:R-:W-:Y:S02]  /*7c970*/  STL.64 [R1+0xf0], R36 ;  /* 0x0000f02401007387 */ /* 0x000fe40000100a00 */
[----:B------:R-:W-:Y:S01]  /*7c980*/  STL.64 [R1+0xf8], R38 ;  /* 0x0000f82601007387 */ /* 0x000fe20000100a00 */
[----:B------:R-:W-:Y:S01]  /*7c990*/  STL.64 [R1+0xe0], R32 ;  /* 0x0000e02001007387 */ /* 0x000fe20000100a00 */
[----:B------:R3:W-:Y:S01]  /*7c9a0*/  STL.64 [R1+0xe8], R34 ;  /* 0x0000e82201007387 */ /* 0x0007e20000100a00 */
[C---:B--2---:R-:W-:Y:S01]  /*7c9b0*/  HMMA.1688.F32.TF32 R40, R28.reuse, R62, R104 ;  /* 0x0000003e1c28723c */ /* 0x044fe20000081068 */
[----:B------:R-:W2:Y:S07]  /*7c9c0*/  LDL.LU R52, [R1+0x3bbc] ;  /* 0x003bbc0001347983 */ /* 0x000eae0000300800 */
[C---:B---3--:R-:W-:Y:S08]  /*7c9d0*/  HMMA.1688.F32.TF32 R32, R28.reuse, R66, R100 ;  /* 0x000000421c20723c */ /* 0x048ff00000081064 */
[C---:B------:R-:W-:Y:S11]  /*7c9e0*/  HMMA.1688.F32.TF32 R36, R28.reuse, R202, R108 ;  /* 0x000000ca1c24723c */ /* 0x040ff6000008106c */
[----:B------:R-:W-:Y:S04]  /*7c9f0*/  @!UPT UIADD3 URZ, URZ, URZ, URZ ;  /* 0x0000003f3f3ff290 */ /* 0x000fe8000fffe03f */
[----:B------:R-:W-:Y:S01]  /*7ca00*/  STL.64 [R1+0xd0], R32 ;  /* 0x0000d02001007387 */ /* 0x000fe20000100a00 */
[----:B------:R3:W-:Y:S02]  /*7ca10*/  STL.64 [R1+0xd8], R34 ;  /* 0x0000d82201007387 */ /* 0x0007e40000100a00 */
[----:B------:R-:W4:Y:S01]  /*7ca20*/  LDL.LU R53, [R1+0x3bb8] ;  /* 0x003bb80001357983 */ /* 0x000f220000300800 */
[C---:B---3--:R-:W-:Y:S01]  /*7ca30*/  HMMA.1688.F32.TF32 R32, R28.reuse, R198, R112 ;  /* 0x000000c61c20723c */ /* 0x048fe20000081070 */
[----:B------:R-:W-:Y:S01]  /*7ca40*/  STL.64 [R1+0xc0], R40 ;  /* 0x0000c02801007387 */ /* 0x000fe20000100a00 */
[----:B------:R3:W-:Y:S02]  /*7ca50*/  STL.64 [R1+0xc8], R42 ;  /* 0x0000c82a01007387 */ /* 0x0007e40000100a00 */
[----:B------:R-:W-:Y:S02]  /*7ca60*/  STL.64 [R1+0xff0], R36 ;  /* 0x000ff02401007387 */ /* 0x000fe40000100a00 */
[----:B------:R1:W-:Y:S02]  /*7ca70*/  STL.64 [R1+0xff8], R38 ;  /* 0x000ff82601007387 */ /* 0x0003e40000100a00 */
[C---:B---3--:R-:W-:Y:S08]  /*7ca80*/  HMMA.1688.F32.TF32 R40, R28.reuse, R194, R116 ;  /* 0x000000c21c28723c */ /* 0x048ff00000081074 */
        /* <DEDUP_REMOVED lines=22> */
[----:B------:R1:W-:Y:S01]  /*7cbf0*/  STL.64 [R1+0xf70], R40 ;  /* 0x000f702801007387 */ /* 0x0003e20000100a00 */
[----:B------:R3:W-:Y:S02]  /*7cc00*/  STL.64 [R1+0xf78], R42 ;  /* 0x000f782a01007387 */ /* 0x0007e40000100a00 */
[----:B------:R-:W2:Y:S05]  /*7cc10*/  LDL.LU R124, [R1+0xda0] ;  /* 0x000da000017c7983 */ /* 0x000eaa0000300800 */
[----:B------:R-:W-:Y:S01]  /*7cc20*/  STL.64 [R1+0xad0], R36 ;  /* 0x000ad02401007387 */ /* 0x000fe20000100a00 */
[----:B------:R-:W-:Y:S07]  /*7cc30*/  STL.64 [R1+0xad8], R38 ;  /* 0x000ad82601007387 */ /* 0x000fee0000100a00 */
[----:B------:R1:W-:Y:S01]  /*7cc40*/  STL.64 [R1+0xaf0], R32 ;  /* 0x000af02001007387 */ /* 0x0003e20000100a00 */
        /* <DEDUP_REMOVED lines=64> */
[----:B-1----:R-:W2:Y:S02]  /*7d050*/  LDL.LU R40, [R1+0xa70] ;  /* 0x000a700001287983 */ /* 0x002ea40000300800 */
[----:B------:R-:W2:Y:S02]  /*7d060*/  LDL.LU R41, [R1+0xa74] ;  /* 0x000a740001297983 */ /* 0x000ea40000300800 */
[----:B---3--:R-:W3:Y:S01]  /*7d070*/  LDL.LU R42, [R1+0xa78] ;  /* 0x000a7800012a7983 */ /* 0x008ee20000300800 */
[----:B------:R-:W3:Y:S01]  /*7d080*/  LDL.LU R43, [R1+0xa7c] ;  /* 0x000a7c00012b7983 */ /* 0x000ee20000300800 */
        /* <DEDUP_REMOVED lines=40> */
[C---:B--2---:R-:W-:Y:S11]  /*7d310*/  HMMA.1688.F32.TF32 R152, R28.reuse, R158, R152 ;  /* 0x0000009e1c98723c */ /* 0x044ff60000081098 */
[----:B------:R-:W-:Y:S11]  /*7d320*/  @!UPT UIADD3 URZ, URZ, URZ, URZ ;  /* 0x0000003f3f3ff290 */ /* 0x000ff6000fffe03f */
[----:B------:R-:W-:Y:S01]  /*7d330*/  @!UPT UIADD3 URZ, URZ, URZ, URZ ;  /* 0x0000003f3f3ff290 */ /* 0x000fe2000fffe03f */
[----:B------:R-:W-:Y:S01]  /*7d340*/  STL.64 [R1+0xb00], R152 ;  /* 0x000b009801007387 */ /* 0x000fe20000100a00 */
[----:B------:R1:W-:Y:S03]  /*7d350*/  STL.64 [R1+0xb08], R154 ;  /* 0x000b089a01007387 */ /* 0x0003e60000100a00 */
[----:B-1----:R-:W2:Y:S01]  /*7d360*/  LDL.LU.64 R154, [R1+0x3bb0] ;  /* 0x003bb000019a7983 */ /* 0x002ea20000300a00 */
[----:B------:R-:W4:Y:S01]  /*7d370*/  LDL.LU.64 R152, [R1+0x3ba8] ;  /* 0x003ba80001987983 */ /* 0x000f220000300a00 */
[C---:B---3--:R-:W-:Y:S08]  /*7d380*/  HMMA.1688.F32.TF32 R236, R28.reuse, R150, R236 ;  /* 0x000000961cec723c */ /* 0x048ff000000810ec */
        /* <DEDUP_REMOVED lines=8> */
[C---:B-1----:R-:W-:Y:S08]  /*7d410*/  HMMA.1688.F32.TF32 R232, R28.reuse, R146, R40 ;  /* 0x000000921ce8723c */ /* 0x042ff00000081028 */
[C---:B------:R-:W-:Y:S01]  /*7d420*/  HMMA.1688.F32.TF32 R40, R28.reuse, R142, R76 ;  /* 0x0000008e1c28723c */ /* 0x040fe2000008104c */
[----:B------:R-:W-:Y:S01]  /*7d430*/  STL.64 [R1+0xb20], R236 ;  /* 0x000b20ec01007387 */ /* 0x000fe20000100a00 */
[----:B------:R-:W-:Y:S06]  /*7d440*/  STL.64 [R1+0xb28], R238 ;  /* 0x000b28ee01007387 */ /* 0x000fec0000100a00 */
[C---:B------:R-:W-:Y:S07]  /*7d450*/  HMMA.1688.F32.TF32 R76, R28.reuse, R134, R32 ;  /* 0x000000861c4c723c */ /* 0x040fee0000081020 */
[----:B------:R-:W-:Y:S01]  /*7d460*/  STL.64 [R1+0xb50], R232 ;  /* 0x000b50e801007387 */ /* 0x000fe20000100a00 */
[----:B------:R-:W-:Y:S07]  /*7d470*/  STL.64 [R1+0xb58], R234 ;  /* 0x000b58ea01007387 */ /* 0x000fee0000100a00 */
[----:B------:R-:W-:Y:S02]  /*7d480*/  STL.64 [R1+0x3b0], R40 ;  /* 0x0003b02801007387 */ /* 0x000fe40000100a00 */
[----:B------:R1:W-:Y:S02]  /*7d490*/  STL.64 [R1+0x3b8], R42 ;  /* 0x0003b82a01007387 */ /* 0x0003e40000100a00 */
[C---:B-1----:R-:W-:Y:S01]  /*7d4a0*/  HMMA.1688.F32.TF32 R40, R28.reuse, R26, R244 ;  /* 0x0000001a1c28723c */ /* 0x042fe200000810f4 */
[----:B------:R-:W-:Y:S07]  /*7d4b0*/  STL.64 [R1+0x3a0], R80 ;  /* 0x0003a05001007387 */ /* 0x000fee0000100a00 */
[C---:B------:R-:W-:Y:S01]  /*7d4c0*/  HMMA.1688.F32.TF32 R32, R28.reuse, R22, R248 ;  /* 0x000000161c20723c */ /* 0x040fe200000810f8 */
[----:B------:R1:W-:Y:S02]  /*7d4d0*/  STL.64 [R1+0x3a8], R82 ;  /* 0x0003a85201007387 */ /* 0x0003e40000100a00 */
[----:B------:R-:W-:Y:S05]  /*7d4e0*/  STL.64 [R1+0x390], R76 ;  /* 0x0003904c01007387 */ /* 0x000fea0000100a00 */
[----:B------:R-:W-:Y:S01]  /*7d4f0*/  HMMA.1688.F32.TF32 R28, R28, R18, R208 ;  /* 0x000000121c1c723c */ /* 0x000fe200000810d0 */
[----:B------:R2:W-:Y:S04]  /*7d500*/  STL.64 [R1+0x398], R78 ;  /* 0x0003984e01007387 */ /* 0x0005e80000100a00 */
[----:B------:R-:W-:Y:S04]  /*7d510*/  LDS R208, [R56+0x27180] ;  /* 0x0271800038d07984 */ /* 0x000fe80000000800 */
[----:B------:R-:W-:Y:S04]  /*7d520*/  LDS R210, [R56+0x27980] ;  /* 0x0279800038d27984 */ /* 0x000fe80000000800 */
[----:B------:R-:W-:Y:S04]  /*7d530*/  LDS R209, [R57+0x27180] ;  /* 0x0271800039d17984 */ /* 0x000fe80000000800 */
[----:B------:R-:W3:Y:S01]  /*7d540*/  LDS R211, [R57+0x27980] ;  /* 0x0279800039d37984 */ /* 0x000ee20000000800 */
[C---:B------:R-:W-:Y:S08]  /*7d550*/  HMMA.1688.F32.TF32 R36, R120.reuse, R14, R36 ;  /* 0x0000000e7824723c */ /* 0x040ff00000081024 */
[C---:B-1----:R-:W-:Y:S08]  /*7d560*/  HMMA.1688.F32.TF32 R80, R120.reuse, R70, R96 ;  /* 0x000000467850723c */ /* 0x042ff00000081060 */
[C---:B--2---:R-:W-:Y:S01]  /*7d570*/  HMMA.1688.F32.TF32 R76, R120.reuse, R66, R100 ;  /* 0x00000042784c723c */ /* 0x044fe20000081064 */
[----:B------:R-:W-:Y:S01]  /*7d580*/  STL.64 [R1+0x380], R40 ;  /* 0x0003802801007387 */ /* 0x000fe20000100a00 */
[----:B------:R1:W-:Y:S06]  /*7d590*/  STL.64 [R1+0x388], R42 ;  /* 0x0003882a01007387 */ /* 0x0003ec0000100a00 */
[C---:B------:R-:W-:Y:S08]  /*7d5a0*/  HMMA.1688.F32.TF32 R220, R120.reuse, R58, R220 ;  /* 0x0000003a78dc723c */ /* 0x040ff000000810dc */
[C---:B------:R-:W-:Y:S08]  /*7d5b0*/  HMMA.1688.F32.TF32 R216, R120.reuse, R54, R216 ;  /* 0x0000003678d8723c */ /* 0x040ff000000810d8 */
[C---:B-1----:R-:W-:Y:S01]  /*7d5c0*/  HMMA.1688.F32.TF32 R40, R120.reuse, R74, R92 ;  /* 0x0000004a7828723c */ /* 0x042fe2000008105c */
[----:B------:R-:W-:Y:S01]  /*7d5d0*/  STL.64 [R1+0x370], R32 ;  /* 0x0003702001007387 */ /* 0x000fe20000100a00 */
[----:B------:R-:W-:Y:S02]  /*7d5e0*/  STL.64 [R1+0x378], R34 ;  /* 0x0003782201007387 */ /* 0x000fe40000100a00 */
[----:B------:R-:W-:Y:S02]  /*7d5f0*/  STL.64 [R1+0x360], R28 ;  /* 0x0003601c01007387 */ /* 0x000fe40000100a00 */
[----:B------:R-:W-:Y:S01]  /*7d600*/  STL.64 [R1+0x368], R30 ;  /* 0x0003681e01007387 */ /* 0x000fe20000100a00 */
[----:B------:R-:W2:Y:S01]  /*7d610*/  LDL.LU R56, [R1+0x3ba4] ;  /* 0x003ba40001387983 */ /* 0x000ea20000300800 */
[----:B------:R-:W2:Y:S01]  /*7d620*/  LDL.LU R57, [R1+0x3ba0] ;  /* 0x003ba00001397983 */ /* 0x000ea20000300800 */
[C---:B------:R-:W-:Y:S08]  /*7d630*/  HMMA.1688.F32.TF32 R212, R120.reuse, R50, R212 ;  /* 0x0000003278d4723c */ /* 0x040ff000000810d4 */
[C---:B------:R-:W-:Y:S06]  /*7d640*/  HMMA.1688.F32.TF32 R204, R120.reuse, R46, R204 ;  /* 0x0000002e78cc723c */ /* 0x040fec00000810cc */
[----:B------:R-:W-:Y:S01]  /*7d650*/  STL.64 [R1+0xb0], R40 ;  /* 0x0000b02801007387 */ /* 0x000fe20000100a00 */
[----:B------:R1:W-:Y:S03]  /*7d660*/  STL.64 [R1+0xb8], R42 ;  /* 0x0000b82a01007387 */ /* 0x0003e60000100a00 */
[----:B------:R-:W-:Y:S01]  /*7d670*/  BAR.SYNC.DEFER_BLOCKING 0x0 ;  /* 0x0000000000007b1d */ /* 0x000fe20000010000 */
[C---:B-1----:R-:W-:Y:S05]  /*7d680*/  HMMA.1688.F32.TF32 R40, R120.reuse, R62, R104 ;  /* 0x0000003e7828723c */ /* 0x042fea0000081068 */
[----:B------:R-:W-:Y:S01]  /*7d690*/  STL.64 [R1+0xa0], R80 ;  /* 0x0000a05001007387 */ /* 0x000fe20000100a00 */
[----:B------:R1:W-:Y:S02]  /*7d6a0*/  STL.64 [R1+0xa8], R82 ;  /* 0x0000a85201007387 */ /* 0x0003e40000100a00 */
[----:B------:R-:W-:Y:S02]  /*7d6b0*/  STL.64 [R1+0x90], R76 ;  /* 0x0000904c01007387 */ /* 0x000fe40000100a00 */
[----:B------:R3:W-:Y:S01]  /*7d6c0*/  STL.64 [R1+0x98], R78 ;  /* 0x0000984e01007387 */ /* 0x0007e20000100a00 */
[C---:B-1----:R-:W-:Y:S08]  /*7d6d0*/  HMMA.1688.F32.TF32 R80, R120.reuse, R202, R108 ;  /* 0x000000ca7850723c */ /* 0x042ff0000008106c */
[C---:B---3--:R-:W-:Y:S04]  /*7d6e0*/  HMMA.1688.F32.TF32 R76, R120.reuse, R198, R112 ;  /* 0x000000c6784c723c */ /* 0x048fe80000081070 */
[----:B------:R-:W-:Y:S01]  /*7d6f0*/  STL.64 [R1+0x80], R40 ;  /* 0x0000802801007387 */ /* 0x000fe20000100a00 */
[----:B------:R1:W-:Y:S03]  /*7d700*/  STL.64 [R1+0x88], R42 ;  /* 0x0000882a01007387 */ /* 0x0003e60000100a00 */
        /* <DEDUP_REMOVED lines=13> */
[----:B------:R1:W-:Y:S01]  /*7d7e0*/  STL.64 [R1+0x320], R76 ;  /* 0x0003204c01007387 */ /* 0x0003e20000100a00 */
[----:B------:R1:W-:Y:S07]  /*7d7f0*/  STL.64 [R1+0x328], R78 ;  /* 0x0003284e01007387 */ /* 0x0003ee0000100a00 */
        /* <DEDUP_REMOVED lines=20> */
[C---:B------:R-:W-:Y:S01]  /*7d940*/  HMMA.1688.F32.TF32 R32, R120.reuse, R10, R84 ;  /* 0x0000000a7820723c */ /* 0x040fe20000081054 */
        /* <DEDUP_REMOVED lines=11> */
[----:B---3--:R-:W2:Y:S01]  /*7da00*/  LDL.LU R82, [R1+0xd48] ;  /* 0x000d480001527983 */ /* 0x008ea20000300800 */
[----:B------:R-:W2:Y:S01]  /*7da10*/  LDL.LU R83, [R1+0xd4c] ;  /* 0x000d4c0001537983 */ /* 0x000ea20000300800 */
[----:B------:R-:W3:Y:S02]  /*7da20*/  LDL.LU R76, [R1+0xd50] ;  /* 0x000d5000014c7983 */ /* 0x000ee40000300800 */
[----:B------:R-:W3:Y:S02]  /*7da30*/  LDL.LU R77, [R1+0xd54] ;  /* 0x000d5400014d7983 */ /* 0x000ee40000300800 */
[----:B------:R-:W3:Y:S01]  /*7da40*/  LDL.LU R78, [R1+0xd58] ;  /* 0x000d5800014e7983 */ /* 0x000ee20000300800 */
[----:B------:R-:W3:Y:S01]  /*7da50*/  LDL.LU R79, [R1+0xd5c] ;  /* 0x000d5c00014f7983 */ /* 0x000ee20000300800 */
        /* <DEDUP_REMOVED lines=27> */
[C---:B------:R-:W-:Y:S01]  /*7dc10*/  HMMA.1688.F32.TF32 R28, R120.reuse, R6, R88 ;  /* 0x00000006781c723c */ /* 0x040fe20000081058 */
        /* <DEDUP_REMOVED lines=21> */
[C---:B------:R-:W-:Y:S01]  /*7dd70*/  HMMA.1688.F32.TF32 R112, R120.reuse, R146, R112 ;  /* 0x000000927870723c */ /* 0x040fe20000081070 */
[----:B------:R-:W-:Y:S01]  /*7dd80*/  STL.64 [R1+0x300], R232 ;  /* 0x000300e801007387 */ /* 0x000fe20000100a00 */
[----:B------:R1:W-:Y:S03]  /*7dd90*/  STL.64 [R1+0x308], R234 ;  /* 0x000308ea01007387 */ /* 0x0003e60000100a00 */
[----:B-1----:R1:W5:Y:S01]  /*7dda0*/  LDL.LU.64 R234, [R1+0x3b98] ;  /* 0x003b980001ea7983 */ /* 0x0023620000300a00 */
[----:B------:R1:W5:Y:S02]  /*7ddb0*/  LDL.LU.64 R232, [R1+0x3b90] ;  /* 0x003b900001e87983 */ /* 0x0003640000300a00 */
[----:B------:R-:W-:Y:S02]  /*7ddc0*/  STL.64 [R1+0x2f0], R236 ;  /* 0x0002f0ec01007387 */ /* 0x000fe40000100a00 */
[----:B------:R2:W-:Y:S02]  /*7ddd0*/  STL.64 [R1+0x2f8], R238 ;  /* 0x0002f8ee01007387 */ /* 0x0005e40000100a00 */
[----:B--2---:R1:W5:Y:S01]  /*7dde0*/  LDL.LU.64 R238, [R1+0x3b88] ;  /* 0x003b880001ee7983 */ /* 0x0043620000300a00 */
        /* <DEDUP_REMOVED lines=27> */
[C---:B--2---:R-:W-:Y:S08]  /*7dfa0*/  HMMA.1688.F32.TF32 R112, R120.reuse, R142, R116 ;  /* 0x0000008e7870723c */ /* 0x044ff00000081074 */
[C---:B----4-:R-:W-:Y:S08]  /*7dfb0*/  HMMA.1688.F32.TF32 R116, R120.reuse, R138, R240 ;  /* 0x0000008a7874723c */ /* 0x050ff000000810f0 */
[C---:B------:R-:W-:Y:S08]  /*7dfc0*/  HMMA.1688.F32.TF32 R88, R120.reuse, R134, R88 ;  /* 0x000000867858723c */ /* 0x040ff00000081058 */
[C---:B------:R-:W-:Y:S08]  /*7dfd0*/  HMMA.1688.F32.TF32 R92, R120.reuse, R26, R92 ;  /* 0x0000001a785c723c */ /* 0x040ff0000008105c */
[C---:B------:R-:W-:Y:S01]  /*7dfe0*/  HMMA.1688.F32.TF32 R96, R120.reuse, R22, R96 ;  /* 0x000000167860723c */ /* 0x040fe20000081060 */
[----:B------:R2:W-:Y:S01]  /*7dff0*/  STL.64 [R1+0xee0], R112 ;  /* 0x000ee07001007387 */ /* 0x0005e20000100a00 */
[----:B------:R3:W-:Y:S03]  /*7e000*/  STL.64 [R1+0xee8], R114 ;  /* 0x000ee87201007387 */ /* 0x0007e60000100a00 */
[----:B--2---:R-:W2:Y:S01]  /*7e010*/  LDL.LU R112, [R1+0xc40] ;  /* 0x000c400001707983 */ /* 0x004ea20000300800 */
[----:B------:R4:W-:Y:S02]  /*7e020*/  STL.64 [R1+0xed0], R116 ;  /* 0x000ed07401007387 */ /* 0x0009e40000100a00 */
[----:B------:R1:W-:Y:S02]  /*7e030*/  STL.64 [R1+0xed8], R118 ;  /* 0x000ed87601007387 */ /* 0x0003e40000100a00 */
[----:B------:R-:W2:Y:S01]  /*7e040*/  LDL.LU R113, [R1+0xc44] ;  /* 0x000c440001717983 */ /* 0x000ea20000300800 */
[----:B---3--:R-:W2:Y:S01]  /*7e050*/  LDL.LU R114, [R1+0xc48] ;  /* 0x000c480001727983 */ /* 0x008ea20000300800 */
[----:B------:R-:W2:Y:S03]  /*7e060*/  LDL.LU R115, [R1+0xc4c] ;  /* 0x000c4c0001737983 */ /* 0x000ea60000300800 */
[----:B----4-:R-:W3:Y:S01]  /*7e070*/  LDL.LU R116, [R1+0xc30] ;  /* 0x000c300001747983 */ /* 0x010ee20000300800 */
[----:B------:R-:W3:Y:S02]  /*7e080*/  LDL.LU R117, [R1+0xc34] ;  /* 0x000c340001757983 */ /* 0x000ee40000300800 */
[----:B-1----:R-:W3:Y:S02]  /*7e090*/  LDL.LU R118, [R1+0xc38] ;  /* 0x000c380001767983 */ /* 0x002ee40000300800 */
[----:B------:R-:W3:Y:S01]  /*7e0a0*/  LDL.LU R119, [R1+0xc3c] ;  /* 0x000c3c0001777983 */ /* 0x000ee20000300800 */
[----:B------:R-:W4:Y:S01]  /*7e0b0*/  LDL.LU R240, [R1+0xc20] ;  /* 0x000c200001f07983 */ /* 0x000f220000300800 */
[----:B------:R-:W4:Y:S02]  /*7e0c0*/  LDL.LU R241, [R1+0xc24] ;  /* 0x000c240001f17983 */ /* 0x000f240000300800 */
[----:B------:R-:W-:Y:S02]  /*7e0d0*/  STL.64 [R1+0xec0], R88 ;  /* 0x000ec05801007387 */ /* 0x000fe40000100a00 */
[----:B------:R1:W-:Y:S02]  /*7e0e0*/  STL.64 [R1+0xec8], R90 ;  /* 0x000ec85a01007387 */ /* 0x0003e40000100a00 */
[----:B-1----:R1:W5:Y:S01]  /*7e0f0*/  LDL.LU.64 R90, [R1+0x3b18] ;  /* 0x003b1800015a7983 */ /* 0x0023620000300a00 */
[----:B------:R1:W5:Y:S02]  /*7e100*/  LDL.LU.64 R88, [R1+0x3b10] ;  /* 0x003b100001587983 */ /* 0x0003640000300a00 */
[----:B------:R-:W-:Y:S02]  /*7e110*/  STL.64 [R1+0xe40], R92 ;  /* 0x000e405c01007387 */ /* 0x000fe40000100a00 */
[----:B------:R1:W-:Y:S02]  /*7e120*/  STL.64 [R1+0xe48], R94 ;  /* 0x000e485e01007387 */ /* 0x0003e40000100a00 */
[----:B-1----:R1:W5:Y:S01]  /*7e130*/  LDL.LU.64 R94, [R1+0x3b08] ;  /* 0x003b0800015e7983 */ /* 0x0023620000300a00 */
[----:B------:R1:W5:Y:S02]  /*7e140*/  LDL.LU.64 R92, [R1+0x3b00] ;  /* 0x003b0000015c7983 */ /* 0x0003640000300a00 */
[----:B------:R-:W-:Y:S02]  /*7e150*/  STL.64 [R1+0xe30], R96 ;  /* 0x000e306001007387 */ /* 0x000fe40000100a00 */
[----:B------:R1:W-:Y:S02]  /*7e160*/  STL.64 [R1+0xe38], R98 ;  /* 0x000e386201007387 */ /* 0x0003e40000100a00 */
[----:B-1----:R-:W-:Y:S08]  /*7e170*/  HMMA.1688.F32.TF32 R96, R120, R18, R100 ;  /* 0x000000127860723c */ /* 0x002ff00000081064 */
[----:B------:R-:W-:Y:S11]  /*7e180*/  HMMA.1688.F32.TF32 R120, R208, R14, R104 ;  /* 0x0000000ed078723c */ /* 0x000ff60000081068 */
[----:B------:R-:W-:Y:S04]  /*7e190*/  @!UPT UIADD3 URZ, URZ, URZ, URZ ;  /* 0x0000003f3f3ff290 */ /* 0x000fe8000fffe03f */
[----:B------:R1:W-:Y:S01]  /*7e1a0*/  STL.64 [R1+0xe10], R96 ;  /* 0x000e106001007387 */ /* 0x0003e20000100a00 */
[----:B------:R1:W-:Y:S02]  /*7e1b0*/  STL.64 [R1+0xe18], R98 ;  /* 0x000e186201007387 */ /* 0x0003e40000100a00 */
[----:B------:R-:W4:Y:S02]  /*7e1c0*/  LDL.LU R104, [R1+0xbf0] ;  /* 0x000bf00001687983 */ /* 0x000f240000300800 */
[----:B------:R-:W4:Y:S01]  /*7e1d0*/  LDL.LU R105, [R1+0xbf4] ;  /* 0x000bf40001697983 */ /* 0x000f220000300800 */
[----:B------:R-:W4:Y:S01]  /*7e1e0*/  LDL.LU R106, [R1+0xbf8] ;  /* 0x000bf800016a7983 */ /* 0x000f220000300800 */
[----:B------:R-:W4:Y:S02]  /*7e1f0*/  LDL.LU R107, [R1+0xbfc] ;  /* 0x000bfc00016b7983 */ /* 0x000f240000300800 */
[----:B------:R-:W4:Y:S02]  /*7e200*/  LDL.LU R100, [R1+0xc00] ;  /* 0x000c000001647983 */ /* 0x000f240000300800 */
[----:B------:R-:W4:Y:S01]  /*7e210*/  LDL.LU R101, [R1+0xc04] ;  /* 0x000c040001657983 */ /* 0x000f220000300800 */
[----:B------:R-:W4:Y:S01]  /*7e220*/  LDL.LU R102, [R1+0xc08] ;  /* 0x000c080001667983 */ /* 0x000f220000300800 */
[----:B------:R-:W4:Y:S03]  /*7e230*/  LDL.LU R103, [R1+0xc0c] ;  /* 0x000c0c0001677983 */ /* 0x000f260000300800 */
[----:B-1----:R-:W4:Y:S01]  /*7e240*/  LDL.LU R96, [R1+0xc10] ;  /* 0x000c100001607983 */ /* 0x002f220000300800 */
[----:B------:R-:W4:Y:S02]  /*7e250*/  LDL.LU R97, [R1+0xc14] ;  /* 0x000c140001617983 */ /* 0x000f240000300800 */
[----:B------:R-:W4:Y:S02]  /*7e260*/  LDL.LU R98, [R1+0xc18] ;  /* 0x000c180001627983 */ /* 0x000f240000300800 */
[----:B------:R-:W4:Y:S01]  /*7e270*/  LDL.LU R99, [R1+0xc1c] ;  /* 0x000c1c0001637983 */ /* 0x000f220000300800 */
[----:B------:R-:W-:Y:S01]  /*7e280*/  MOV R242, R57 ;  /* 0x0000003900f27202 */ /* 0x000fe20000000f00 */
[----:B------:R-:W-:-:S02]  /*7e290*/  IMAD.MOV.U32 R243, RZ, RZ, R56 ;  /* 0x000000fffff37224 */ /* 0x000fc400078e0038 */
[C---:B------:R-:W-:Y:S01]  /*7e2a0*/  HMMA.1688.F32.TF32 R56, R208.reuse, R58, R108 ;  /* 0x0000003ad038723c */ /* 0x040fe2000008106c */
[----:B------:R-:W4:Y:S01]  /*7e2b0*/  LDL.LU R108, [R1+0xbe0] ;  /* 0x000be000016c7983 */ /* 0x000f220000300800 */
[----:B------:R-:W4:Y:S05]  /*7e2c0*/  LDL.LU R109, [R1+0xbe4] ;  /* 0x000be400016d7983 */ /* 0x000f2a0000300800 */
[----:B------:R-:W-:Y:S01]  /*7e2d0*/  IMAD.MOV.U32 R110, RZ, RZ, R53 ;  /* 0x000000ffff6e7224 */ /* 0x000fe200078e0035 */
[----:B------:R-:W-:Y:S01]  /*7e2e0*/  MOV R111, R52 ;  /* 0x00000034006f7202 */ /* 0x000fe20000000f00 */
[----:B------:R-:W-:Y:S01]  /*7e2f0*/  IMAD.MOV.U32 R14, RZ, RZ, R73 ;  /* 0x000000ffff0e7224 */ /* 0x000fe200078e0049 */
[----:B------:R-:W-:Y:S01]  /*7e300*/  MOV R15, R72 ;  /* 0x00000048000f7202 */ /* 0x000fe20000000f00 */
[----:B------:R-:W-:Y:S07]  /*7e310*/  HMMA.1688.F32.TF32 R128, R208, R6, R128 ;  /* 0x00000006d080723c */ /* 0x000fee0000081080 */
[----:B------:R-:W-:-:S02]  /*7e320*/  IMAD.MOV.U32 R6, RZ, RZ, R61 ;  /* 0x000000ffff067224 */ /* 0x000fc400078e003d */
[----:B------:R-:W-:Y:S01]  /*7e330*/  IMAD.MOV.U32 R7, RZ, RZ, R60 ;  /* 0x000000ffff077224 */ /* 0x000fe200078e003c */
[C---:B--2---:R-:W-:Y:S07]  /*7e340*/  HMMA.1688.F32.TF32 R52, R208.reuse, R54, R112 ;  /* 0x00000036d034723c */ /* 0x044fee0000081070 */
[----:B------:R-:W-:Y:S02]  /*7e350*/  IMAD.MOV.U32 R112, RZ, RZ, R49 ;  /* 0x000000ffff707224 */ /* 0x000fe400078e0031 */
[----:B------:R-:W-:Y:S01]  /*7e360*/  IMAD.MOV.U32 R113, RZ, RZ, R48 ;  /* 0x000000ffff717224 */ /* 0x000fe200078e0030 */
[----:B------:R-:W-:Y:S01]  /*7e370*/  MOV R114, R45 ;  /* 0x0000002d00727202 */ /* 0x000fe20000000f00 */
[----:B------:R-:W-:Y:S01]  /*7e380*/  IMAD.MOV.U32 R115, RZ, RZ, R44 ;  /* 0x000000ffff737224 */ /* 0x000fe200078e002c */
[----:B---3--:R-:W-:Y:S07]  /*7e390*/  HMMA.1688.F32.TF32 R48, R208, R50, R116 ;  /* 0x00000032d030723c */ /* 0x008fee0000081074 */
[----:B------:R-:W-:Y:S01]  /*7e3a0*/  IMAD.MOV.U32 R118, RZ, RZ, R65 ;  /* 0x000000ffff767224 */ /* 0x000fe200078e0041 */
[----:B------:R-:W-:-:S02]  /*7e3b0*/  MOV R119, R64 ;  /* 0x0000004000777202 */ /* 0x000fc40000000f00 */
[----:B------:R-:W-:Y:S01]  /*7e3c0*/  MOV R116, R69 ;  /* 0x0000004500747202 */ /* 0x000fe20000000f00 */
[----:B------:R-:W-:-:S07]  /*7e3d0*/  IMAD.MOV.U32 R117, RZ, RZ, R68 ;  /* 0x000000ffff757224 */ /* 0x000fce00078e0044 */
[C---:B------:R-:W-:Y:S08]  /*7e3e0*/  HMMA.1688.F32.TF32 R116, R208.reuse, R198, R116 ;  /* 0x000000c6d074723c */ /* 0x040ff00000081074 */
[C---:B----4-:R-:W-:Y:S08]  /*7e3f0*/  HMMA.1688.F32.TF32 R64, R208.reuse, R66, R104 ;  /* 0x00000042d040723c */ /* 0x050ff00000081068 */
[C---:B------:R-:W-:Y:S08]  /*7e400*/  HMMA.1688.F32.TF32 R104, R208.reuse, R202, R112 ;  /* 0x000000cad068723c */ /* 0x040ff00000081070 */
[C---:B------:R-:W-:Y:S08]  /*7e410*/  HMMA.1688.F32.TF32 R68, R208.reuse, R70, R100 ;  /* 0x00000046d044723c */ /* 0x040ff00000081064 */
[C---:B------:R-:W-:Y:S01]  /*7e420*/  HMMA.1688.F32.TF32 R72, R208.reuse, R74, R96 ;  /* 0x0000004ad048723c */ /* 0x040fe20000081060 */
[----:B------:R-:W2:Y:S01]  /*7e430*/  LDL.LU R96, [R1+0xba0] ;  /* 0x000ba00001607983 */ /* 0x000ea20000300800 */
[----:B------:R-:W2:Y:S02]  /*7e440*/  LDL.LU R97, [R1+0xba4] ;  /* 0x000ba40001617983 */ /* 0x000ea40000300800 */
[----:B------:R-:W2:Y:S02]  /*7e450*/  LDL.LU R98, [R1+0xba8] ;  /* 0x000ba80001627983 */ /* 0x000ea40000300800 */
[----:B------:R-:W2:Y:S01]  /*7e460*/  LDL.LU R99, [R1+0xbac] ;  /* 0x000bac0001637983 */ /* 0x000ea20000300800 */
[----:B------:R-:W3:Y:S01]  /*7e470*/  LDL.LU R100, [R1+0xb90] ;  /* 0x000b900001647983 */ /* 0x000ee20000300800 */
[----:B------:R-:W-:Y:S03]  /*7e480*/  HMMA.1688.F32.TF32 R60, R208, R62, R108 ;  /* 0x0000003ed03c723c */ /* 0x000fe6000008106c */
[----:B------:R1:W-:Y:S01]  /*7e490*/  STL.64 [R1+0x290], R104 ;  /* 0x0002906801007387 */ /* 0x0003e20000100a00 */
[----:B------:R4:W-:Y:S02]  /*7e4a0*/  STL.64 [R1+0x298], R106 ;  /* 0x0002986a01007387 */ /* 0x0009e40000100a00 */
[----:B------:R-:W3:Y:S02]  /*7e4b0*/  LDL.LU R101, [R1+0xb94] ;  /* 0x000b940001657983 */ /* 0x000ee40000300800 */
[----:B------:R-:W3:Y:S01]  /*7e4c0*/  LDL.LU R102, [R1+0xb98] ;  /* 0x000b980001667983 */ /* 0x000ee20000300800 */
[----:B------:R-:W3:Y:S01]  /*7e4d0*/  LDL.LU R103, [R1+0xb9c] ;  /* 0x000b9c0001677983 */ /* 0x000ee20000300800 */
[----:B------:R-:W-:-:S03]  /*7e4e0*/  MOV R112, R185 ;  /* 0x000000b900707202 */ /* 0x000fc60000000f00 */
[----:B-1----:R-:W3:Y:S01]  /*7e4f0*/  LDL.LU R104, [R1+0xb70] ;  /* 0x000b700001687983 */ /* 0x002ee20000300800 */
[----:B------:R-:W3:Y:S02]  /*7e500*/  LDL.LU R105, [R1+0xb74] ;  /* 0x000b740001697983 */ /* 0x000ee40000300800 */
[----:B----4-:R-:W4:Y:S02]  /*7e510*/  LDL.LU R106, [R1+0xb78] ;  /* 0x000b7800016a7983 */ /* 0x010f240000300800 */
[----:B------:R-:W4:Y:S01]  /*7e520*/  LDL.LU R107, [R1+0xb7c] ;  /* 0x000b7c00016b7983 */ /* 0x000f220000300800 */
[----:B------:R-:W4:Y:S01]  /*7e530*/  LDL.LU R108, [R1+0x9c0] ;  /* 0x0009c000016c7983 */ /* 0x000f220000300800 */
[----:B------:R-:W4:Y:S02]  /*7e540*/  LDL.LU R109, [R1+0x9c4] ;  /* 0x0009c400016d7983 */ /* 0x000f240000300800 */
[----:B------:R-:W4:Y:S02]  /*7e550*/  LDL.LU R110, [R1+0x9c8] ;  /* 0x0009c800016e7983 */ /* 0x000f240000300800 */
[----:B------:R-:W4:Y:S01]  /*7e560*/  LDL.LU R111, [R1+0x9cc] ;  /* 0x0009cc00016f7983 */ /* 0x000f220000300800 */
[----:B------:R-:W4:Y:S01]  /*7e570*/  LDL.LU R185, [R1+0x3afc] ;  /* 0x003afc0001b97983 */ /* 0x000f220000300800 */
[----:B------:R1:W-:Y:S02]  /*7e580*/  STL.64 [R1+0x270], R116 ;  /* 0x0002707401007387 */ /* 0x0003e40000100a00 */
[----:B------:R1:W-:Y:S02]  /*7e590*/  STL.64 [R1+0x278], R118 ;  /* 0x0002787601007387 */ /* 0x0003e40000100a00 */
[----:B------:R-:W-:-:S02]  /*7e5a0*/  IMAD.MOV.U32 R113, RZ, RZ, R252 ;  /* 0x000000ffff717224 */ /* 0x000fc400078e00fc */
[----:B------:R-:W4:Y:S01]  /*7e5b0*/  LDL.LU R252, [R1+0x3af8] ;  /* 0x003af80001fc7983 */ /* 0x000f220000300800 */
[----:B------:R-:W-:Y:S02]  /*7e5c0*/  IMAD.MOV.U32 R114, RZ, RZ, R189 ;  /* 0x000000ffff727224 */ /* 0x000fe400078e00bd */
[----:B------:R-:W4:Y:S01]  /*7e5d0*/  LDL.LU R189, [R1+0x3af4] ;  /* 0x003af40001bd7983 */ /* 0x000f220000300800 */
[----:B------:R-:W-:Y:S02]  /*7e5e0*/  MOV R115, R188 ;  /* 0x000000bc00737202 */ /* 0x000fe40000000f00 */
[----:B------:R-:W4:Y:S01]  /*7e5f0*/  LDL.LU R188, [R1+0x3af0] ;  /* 0x003af00001bc7983 */ /* 0x000f220000300800 */
[----:B-1----:R-:W-:Y:S02]  /*7e600*/  IMAD.MOV.U32 R116, RZ, RZ, R0 ;  /* 0x000000ffff747224 */ /* 0x002fe400078e0000 */
[----:B------:R-:W-:Y:S01]  /*7e610*/  IMAD.MOV.U32 R117, RZ, RZ, R2 ;  /* 0x000000ffff757224 */ /* 0x000fe200078e0002 */
[----:B------:R-:W-:Y:S01]  /*7e620*/  MOV R118, R197 ;  /* 0x000000c500767202 */ /* 0x000fe20000000f00 */
[----:B------:R-:W-:Y:S01]  /*7e630*/  IMAD.MOV.U32 R119, RZ, RZ, R196 ;  /* 0x000000ffff777224 */ /* 0x000fe200078e00c4 */
[C---:B------:R-:W-:Y:S08]  /*7e640*/  HMMA.1688.F32.TF32 R112, R208.reuse, R174, R112 ;  /* 0x000000aed070723c */ /* 0x040ff00000081070 */
[----:B------:R-:W-:Y:S01]  /*7e650*/  HMMA.1688.F32.TF32 R116, R208, R170, R116 ;  /* 0x000000aad074723c */ /* 0x000fe20000081074 */
[----:B------:R-:W4:Y:S01]  /*7e660*/  LDL.LU R0, [R1+0x3aec] ;  /* 0x003aec0001007983 */ /* 0x000f220000300800 */
[----:B------:R-:W4:Y:S05]  /*7e670*/  LDL.LU R2, [R1+0x3ae8] ;  /* 0x003ae80001027983 */ /* 0x000f2a0000300800 */
[----:B------:R-:W-:Y:S01]  /*7e680*/  IMAD.MOV.U32 R170, RZ, RZ, R164 ;  /* 0x000000ffffaa7224 */ /* 0x000fe200078e00a4 */
[----:B------:R-:W-:Y:S01]  /*7e690*/  MOV R171, R3 ;  /* 0x0000000300ab7202 */ /* 0x000fe20000000f00 */
[----:B------:R-:W-:Y:S01]  /*7e6a0*/  IMAD.MOV.U32 R174, RZ, RZ, R161 ;  /* 0x000000ffffae7224 */ /* 0x000fe200078e00a1 */
[----:B------:R-:W-:Y:S01]  /*7e6b0*/  MOV R175, R160 ;  /* 0x000000a000af7202 */ /* 0x000fe20000000f00 */
[----:B------:R-:W-:Y:S01]  /*7e6c0*/  IMAD.MOV.U32 R196, RZ, RZ, R141 ;  /* 0x000000ffffc47224 */ /* 0x000fe200078e008d */
[----:B------:R-:W-:Y:S01]  /*7e6d0*/  MOV R197, R140 ;  /* 0x0000008c00c57202 */ /* 0x000fe20000000f00 */
[----:B------:R-:W-:-:S02]  /*7e6e0*/  IMAD.MOV.U32 R198, RZ, RZ, R137 ;  /* 0x000000ffffc67224 */ /* 0x000fc400078e0089 */
[----:B------:R-:W-:Y:S01]  /*7e6f0*/  IMAD.MOV.U32 R199, RZ, RZ, R136 ;  /* 0x000000ffffc77224 */ /* 0x000fe200078e0088 */
[C---:B------:R-:W-:Y:S08]  /*7e700*/  HMMA.1688.F32.TF32 R140, R208.reuse, R142, R4 ;  /* 0x0000008ed08c723c */ /* 0x040ff00000081004 */
[C---:B------:R-:W-:Y:S08]  /*7e710*/  HMMA.1688.F32.TF32 R136, R208.reuse, R138, R196 ;  /* 0x0000008ad088723c */ /* 0x040ff000000810c4 */
[C---:B--2---:R-:W-:Y:S08]  /*7e720*/  HMMA.1688.F32.TF32 R96, R208.reuse, R194, R96 ;  /* 0x000000c2d060723c */ /* 0x044ff00000081060 */
[C---:B---3--:R-:W-:Y:S08]  /*7e730*/  HMMA.1688.F32.TF32 R100, R208.reuse, R190, R100 ;  /* 0x000000bed064723c */ /* 0x048ff00000081064 */
[----:B----4-:R-:W-:Y:S01]  /*7e740*/  HMMA.1688.F32.TF32 R104, R208, R186, R104 ;  /* 0x000000bad068723c */ /* 0x010fe20000081068 */
[----:B------:R-:W-:Y:S01]  /*7e750*/  MOV R191, R185 ;  /* 0x000000b900bf7202 */ /* 0x000fe20000000f00 */
[----:B------:R-:W-:-:S06]  /*7e760*/  IMAD.MOV.U32 R190, RZ, RZ, R252 ;  /* 0x000000ffffbe7224 */ /* 0x000fcc00078e00fc */
[C---:B------:R-:W-:Y:S08]  /*7e770*/  HMMA.1688.F32.TF32 R108, R208.reuse, R178, R108 ;  /* 0x000000b2d06c723c */ /* 0x040ff0000008106c */
[----:B------:R-:W-:Y:S01]  /*7e780*/  HMMA.1688.F32.TF32 R188, R208, R182, R188 ;  /* 0x000000b6d0bc723c */ /* 0x000fe200000810bc */
[----:B------:R-:W-:Y:S02]  /*7e790*/  IMAD.MOV.U32 R185, RZ, RZ, R181 ;  /* 0x000000ffffb97224 */ /* 0x000fe400078e00b5 */
[----:B------:R-:W-:-:S02]  /*7e7a0*/  IMAD.MOV.U32 R181, RZ, RZ, R177 ;  /* 0x000000ffffb57224 */ /* 0x000fc400078e00b1 */
[----:B------:R-:W-:Y:S02]  /*7e7b0*/  IMAD.MOV.U32 R177, RZ, RZ, R173 ;  /* 0x000000ffffb17224 */ /* 0x000fe400078e00ad */
[----:B------:R-:W-:Y:S02]  /*7e7c0*/  IMAD.MOV.U32 R173, RZ, RZ, R169 ;  /* 0x000000ffffad7224 */ /* 0x000fe400078e00a9 */
[----:B------:R-:W-:Y:S01]  /*7e7d0*/  IMAD.MOV.U32 R169, RZ, RZ, R165 ;  /* 0x000000ffffa97224 */ /* 0x000fe200078e00a5 */
[----:B------:R-:W-:Y:S01]  /*7e7e0*/  STL.64 [R1+0xc20], R96 ;  /* 0x000c206001007387 */ /* 0x000fe20000100a00 */
[----:B------:R1:W-:Y:S02]  /*7e7f0*/  STL.64 [R1+0xc28], R98 ;  /* 0x000c286201007387 */ /* 0x0003e40000100a00 */
[----:B------:R-:W-:Y:S01]  /*7e800*/  IMAD.MOV.U32 R178, RZ, RZ, R157 ;  /* 0x000000ffffb27224 */ /* 0x000fe200078e009d */
[----:B------:R-:W-:Y:S01]  /*7e810*/  MOV R179, R156 ;  /* 0x0000009c00b37202 */ /* 0x000fe20000000f00 */
[----:B------:R-:W-:Y:S01]  /*7e820*/  IMAD.MOV.U32 R182, RZ, RZ, R153 ;  /* 0x000000ffffb67224 */ /* 0x000fe200078e0099 */
[----:B------:R-:W-:Y:S01]  /*7e830*/  MOV R183, R152 ;  /* 0x0000009800b77202 */ /* 0x000fe20000000f00 */
[----:B------:R-:W-:Y:S01]  /*7e840*/  HMMA.1688.F32.TF32 R164, R208, R166, R168 ;  /* 0x000000a6d0a4723c */ /* 0x000fe200000810a8 */
[----:B------:R-:W-:Y:S01]  /*7e850*/  IMAD.MOV.U32 R186, RZ, RZ, R149 ;  /* 0x000000ffffba7224 */ /* 0x000fe200078e0095 */
[----:B------:R-:W-:-:S06]  /*7e860*/  MOV R187, R148 ;  /* 0x0000009400bb7202 */ /* 0x000fcc0000000f00 */
[C---:B------:R-:W-:Y:S01]  /*7e870*/  HMMA.1688.F32.TF32 R160, R208.reuse, R162, R172 ;  /* 0x000000a2d0a0723c */ /* 0x040fe200000810ac */
[----:B-1----:R1:W5:Y:S01]  /*7e880*/  LDL.LU.64 R98, [R1+0x3ae0] ;  /* 0x003ae00001627983 */ /* 0x0023620000300a00 */
[----:B------:R1:W5:Y:S02]  /*7e890*/  LDL.LU.64 R96, [R1+0x3ad8] ;  /* 0x003ad80001607983 */ /* 0x0003640000300a00 */
[----:B------:R-:W-:Y:S02]  /*7e8a0*/  STL.64 [R1+0xc40], R100 ;  /* 0x000c406401007387 */ /* 0x000fe40000100a00 */
[----:B------:R2:W-:Y:S01]  /*7e8b0*/  STL.64 [R1+0xc48], R102 ;  /* 0x000c486601007387 */ /* 0x0005e20000100a00 */
[----:B------:R-:W-:Y:S01]  /*7e8c0*/  MOV R194, R145 ;  /* 0x0000009100c27202 */ /* 0x000fe20000000f00 */
[----:B------:R-:W-:Y:S01]  /*7e8d0*/  IMAD.MOV.U32 R195, RZ, RZ, R144 ;  /* 0x000000ffffc37224 */ /* 0x000fe200078e0090 */
[C---:B------:R-:W-:Y:S08]  /*7e8e0*/  HMMA.1688.F32.TF32 R156, R208.reuse, R158, R176 ;  /* 0x0000009ed09c723c */ /* 0x040ff000000810b0 */
[C---:B------:R-:W-:Y:S08]  /*7e8f0*/  HMMA.1688.F32.TF32 R152, R208.reuse, R154, R180 ;  /* 0x0000009ad098723c */ /* 0x040ff000000810b4 */
[C---:B------:R-:W-:Y:S01]  /*7e900*/  HMMA.1688.F32.TF32 R148, R208.reuse, R150, R184 ;  /* 0x00000096d094723c */ /* 0x040fe200000810b8 */
[----:B--2---:R1:W5:Y:S01]  /*7e910*/  LDL.LU.64 R102, [R1+0x3ad0] ;  /* 0x003ad00001667983 */ /* 0x0043620000300a00 */
[----:B------:R1:W5:Y:S02]  /*7e920*/  LDL.LU.64 R100, [R1+0x3ac8] ;  /* 0x003ac80001647983 */ /* 0x0003640000300a00 */
[----:B------:R-:W-:Y:S02]  /*7e930*/  STL.64 [R1+0xc50], R104 ;  /* 0x000c506801007387 */ /* 0x000fe40000100a00 */
[----:B------:R2:W-:Y:S02]  /*7e940*/  STL.64 [R1+0xc58], R106 ;  /* 0x000c586a01007387 */ /* 0x0005e40000100a00 */
[----:B------:R-:W-:Y:S01]  /*7e950*/  HMMA.1688.F32.TF32 R144, R208, R146, R192 ;  /* 0x00000092d090723c */ /* 0x000fe200000810c0 */
[----:B--2---:R1:W5:Y:S01]  /*7e960*/  LDL.LU.64 R106, [R1+0x3ac0] ;  /* 0x003ac000016a7983 */ /* 0x0043620000300a00 */
[----:B------:R1:W5:Y:S02]  /*7e970*/  LDL.LU.64 R104, [R1+0x3ab8] ;  /* 0x003ab80001687983 */ /* 0x0003640000300a00 */
[----:B------:R2:W-:Y:S02]  /*7e980*/  STL.64 [R1+0xc70], R188 ;  /* 0x000c70bc01007387 */ /* 0x0005e40000100a00 */
[----:B------:R-:W-:Y:S01]  /*7e990*/  STL.64 [R1+0xc78], R190 ;  /* 0x000c78be01007387 */ /* 0x000fe20000100a00 */
[----:B--2---:R-:W2:Y:S01]  /*7e9a0*/  LDL R188, [R1+0x1728] ;  /* 0x0017280001bc7983 */ /* 0x004ea20000100800 */
[----:B------:R-:W-:Y:S02]  /*7e9b0*/  STL.64 [R1+0xc80], R108 ;  /* 0x000c806c01007387 */ /* 0x000fe40000100a00 */
[----:B------:R3:W-:Y:S02]  /*7e9c0*/  STL.64 [R1+0xc88], R110 ;  /* 0x000c886e01007387 */ /* 0x0007e40000100a00 */
[----:B---3--:R1:W5:Y:S01]  /*7e9d0*/  LDL.LU.64 R110, [R1+0x3ab0] ;  /* 0x003ab000016e7983 */ /* 0x0083620000300a00 */
[----:B------:R1:W5:Y:S02]  /*7e9e0*/  LDL.LU.64 R108, [R1+0x3aa8] ;  /* 0x003aa800016c7983 */ /* 0x0003640000300a00 */
        /* <DEDUP_REMOVED lines=18> */
[----:B------:R-:W3:Y:S01]  /*7eb10*/  LDL.LU R4, [R1+0x1644] ;  /* 0x0016440001047983 */ /* 0x000ee20000300800 */
[----:B------:R-:W-:Y:S02]  /*7eb20*/  STL.64 [R1+0xd40], R144 ;  /* 0x000d409001007387 */ /* 0x000fe40000100a00 */
[----:B------:R-:W-:Y:S02]  /*7eb30*/  STL.64 [R1+0xd48], R146 ;  /* 0x000d489201007387 */ /* 0x000fe40000100a00 */
[----:B------:R-:W-:Y:S01]  /*7eb40*/  STL.64 [R1+0xd60], R140 ;  /* 0x000d608c01007387 */ /* 0x000fe20000100a00 */
[----:B------:R-:W-:Y:S01]  /*7eb50*/  STL.64 [R1+0xd68], R142 ;  /* 0x000d688e01007387 */ /* 0x000fe20000100a00 */
[----:B------:R-:W4:Y:S02]  /*7eb60*/  LDL.LU R7, [R1+0x2f0c] ;  /* 0x002f0c0001077983 */ /* 0x000f240000300800 */
[----:B------:R-:W-:Y:S02]  /*7eb70*/  STL.64 [R1+0xd70], R136 ;  /* 0x000d708801007387 */ /* 0x000fe40000100a00 */
[----:B------:R-:W-:Y:S01]  /*7eb80*/  STL.64 [R1+0xd78], R138 ;  /* 0x000d788a01007387 */ /* 0x000fe20000100a00 */
[----:B------:R-:W2:Y:S01]  /*7eb90*/  LDL.LU R6, [R1+0x2f10] ;  /* 0x002f100001067983 */ /* 0x000ea20000300800 */
[----:B------:R-:W-:-:S02]  /*7eba0*/  IMAD.MOV.U32 R202, RZ, RZ, R133 ;  /* 0x000000ffffca7224 */ /* 0x000fc400078e0085 */
[----:B------:R-:W-:Y:S01]  /*7ebb0*/  IMAD.MOV.U32 R203, RZ, RZ, R132 ;  /* 0x000000ffffcb7224 */ /* 0x000fe200078e0084 */
[C---:B------:R-:W-:Y:S08]  /*7ebc0*/  HMMA.1688.F32.TF32 R124, R208.reuse, R10, R124 ;  /* 0x0000000ad07c723c */ /* 0x040ff0000008107c */
[----:B------:R-:W-:Y:S01]  /*7ebd0*/  HMMA.1688.F32.TF32 R132, R208, R134, R200 ;  /* 0x00000086d084723c */ /* 0x000fe200000810c8 */
[----:B------:R-:W-:-:S02]  /*7ebe0*/  IMAD.MOV.U32 R10, RZ, RZ, R25 ;  /* 0x000000ffff0a7224 */ /* 0x000fc400078e0019 */
[----:B------:R-:W-:-:S07]  /*7ebf0*/  IMAD.MOV.U32 R11, RZ, RZ, R24 ;  /* 0x000000ffff0b7224 */ /* 0x000fce00078e0018 */
[C---:B------:R-:W-:Y:S08]  /*7ec00*/  HMMA.1688.F32.TF32 R8, R208.reuse, R26, R8 ;  /* 0x0000001ad008723c */ /* 0x040ff00000081008 */
[C---:B------:R-:W-:Y:S08]  /*7ec10*/  HMMA.1688.F32.TF32 R44, R208.reuse, R46, R240 ;  /* 0x0000002ed02c723c */ /* 0x040ff000000810f0 */
[----:B------:R-:W-:Y:S01]  /*7ec20*/  HMMA.1688.F32.TF32 R12, R208, R22, R12 ;  /* 0x00000016d00c723c */ /* 0x000fe2000008100c */
[----:B------:R-:W-:Y:S01]  /*7ec30*/  MOV R240, R21 ;  /* 0x0000001500f07202 */ /* 0x000fe20000000f00 */
[----:B------:R-:W-:-:S02]  /*7ec40*/  IMAD.MOV.U32 R241, RZ, RZ, R20 ;  /* 0x000000fffff17224 */ /* 0x000fc400078e0014 */
[----:B------:R-:W-:Y:S01]  /*7ec50*/  IMAD.MOV.U32 R242, RZ, RZ, R17 ;  /* 0x000000fffff27224 */ /* 0x000fe200078e0011 */
[----:B------:R-:W-:Y:S01]  /*7ec60*/  MOV R243, R16 ;  /* 0x0000001000f37202 */ /* 0x000fe20000000f00 */
[----:B------:R-:W-:Y:S01]  /*7ec70*/  STL.64 [R1+0xd80], R132 ;  /* 0x000d808401007387 */ /* 0x000fe20000100a00 */
[----:B------:R-:W-:Y:S03]  /*7ec80*/  STL.64 [R1+0xd88], R134 ;  /* 0x000d888601007387 */ /* 0x000fe60000100a00 */
[----:B------:R-:W-:Y:S01]  /*7ec90*/  STL.64 [R1+0xda0], R8 ;  /* 0x000da00801007387 */ /* 0x000fe20000100a00 */
[----:B------:R1:W-:Y:S02]  /*7eca0*/  STL.64 [R1+0xda8], R10 ;  /* 0x000da80a01007387 */ /* 0x0003e40000100a00 */
[----:B-1----:R-:W-:Y:S10]  /*7ecb0*/  HMMA.1688.F32.TF32 R8, R208, R18, R240 ;  /* 0x00000012d008723c */ /* 0x002ff400000810f0 */
[----:B------:R-:W-:Y:S01]  /*7ecc0*/  STL.64 [R1+0xdd0], R12 ;  /* 0x000dd00c01007387 */ /* 0x000fe20000100a00 */
[----:B------:R-:W-:Y:S02]  /*7ecd0*/  STL.64 [R1+0xdd8], R14 ;  /* 0x000dd80e01007387 */ /* 0x000fe40000100a00 */
[----:B------:R-:W-:-:S05]  /*7ece0*/  IMAD.MOV.U32 R16, RZ, RZ, c[0x0][0x188] ;  /* 0x00006200ff107624 */ /* 0x000fca00078e00ff */
[----:B------:R-:W-:-:S05]  /*7ecf0*/  SHF.L.U32 R16, R16, 0x6, RZ ;  /* 0x0000000610107819 */ /* 0x000fca00000006ff */
[----:B------:R-:W-:Y:S01]  /*7ed00*/  STL.64 [R1+0xdc0], R8 ;  /* 0x000dc00801007387 */ /* 0x000fe20000100a00 */
[----:B------:R1:W-:Y:S02]  /*7ed10*/  STL.64 [R1+0xdc8], R10 ;  /* 0x000dc80a01007387 */ /* 0x0003e40000100a00 */
[----:B------:R-:W4:Y:S01]  /*7ed20*/  LDL.LU R17, [R1+0x2f18] ;  /* 0x002f180001117983 */ /* 0x000f220000300800 */
[----:B-1----:R-:W4:Y:S01]  /*7ed30*/  LDL.LU R10, [R1+0x2f20] ;  /* 0x002f2000010a7983 */ /* 0x002f220000300800 */
[----:B------:R-:W4:Y:S02]  /*7ed40*/  LDL.LU R18, [R1+0x2f14] ;  /* 0x002f140001127983 */ /* 0x000f240000300800 */
[----:B------:R-:W4:Y:S02]  /*7ed50*/  LDL.LU R11, [R1+0x2f1c] ;  /* 0x002f1c00010b7983 */ /* 0x000f240000300800 */
[----:B------:R-:W-:Y:S01]  /*7ed60*/  IMAD.SHL.U32 R16, R16, 0x4, RZ ;  /* 0x0000000410107824 */ /* 0x000fe200078e00ff */
[----:B------:R-:W4:Y:S01]  /*7ed70*/  LDL.LU R21, [R1+0x2f24] ;  /* 0x002f240001157983 */ /* 0x000f220000300800 */
[----:B------:R-:W4:Y:S02]  /*7ed80*/  LDL.LU R20, [R1+0x2f28] ;  /* 0x002f280001147983 */ /* 0x000f240000300800 */
[----:B------:R-:W4:Y:S02]  /*7ed90*/  LDL.LU R19, [R1+0x2ea4] ;  /* 0x002ea40001137983 */ /* 0x000f240000300800 */
[----:B------:R-:W4:Y:S01]  /*7eda0*/  LDL.LU R15, [R1+0x2eb0] ;  /* 0x002eb000010f7983 */ /* 0x000f220000300800 */
[----:B---3--:R-:W-:-:S04]  /*7edb0*/  IADD3 R4, R4, 0x1, RZ ;  /* 0x0000000104047810 */ /* 0x008fc80007ffe0ff */
[----:B------:R-:W-:Y:S02]  /*7edc0*/  ISETP.GT.AND P2, PT, R4, 0x1, PT ;  /* 0x000000010400780c */ /* 0x000fe40003f44270 */
[----:B--2---:R-:W-:Y:S02]  /*7edd0*/  IADD3 R6, P3, R6, R16, RZ ;  /* 0x0000001006067210 */ /* 0x004fe40007f7e0ff */
[----:B------:R-:W-:Y:S02]  /*7ede0*/  SEL R190, R4, RZ, !P2 ;  /* 0x000000ff04be7207 */ /* 0x000fe40005000000 */
[----:B----4-:R-:W-:Y:S01]  /*7edf0*/  IADD3.X R7, R7, R0, RZ, P3, !PT ;  /* 0x0000000007077210 */ /* 0x010fe20001ffe4ff */
[----:B------:R1:W-:Y:S02]  /*7ee00*/  STL [R1+0x2f10], R6 ;  /* 0x002f100601007387 */ /* 0x0003e40000100800 */
[----:B------:R-:W-:Y:S02]  /*7ee10*/  STL [R1+0x1644], R190 ;  /* 0x001644be01007387 */ /* 0x000fe40000100800 */
[----:B------:R2:W-:Y:S01]  /*7ee20*/  STL [R1+0x2f0c], R7 ;  /* 0x002f0c0701007387 */ /* 0x0005e20000100800 */
[----:B------:R-:W3:Y:S02]  /*7ee30*/  LDL.LU R14, [R1+0x2e9c] ;  /* 0x002e9c00010e7983 */ /* 0x000ee40000300800 */
[----:B------:R-:W4:Y:S02]  /*7ee40*/  LDL.LU R13, [R1+0x2ea8] ;  /* 0x002ea800010d7983 */ /* 0x000f240000300800 */
[----:B------:R-:W3:Y:S01]  /*7ee50*/  LDL.LU R9, [R1+0x2e94] ;  /* 0x002e940001097983 */ /* 0x000ee20000300800 */
[----:B------:R-:W3:Y:S01]  /*7ee60*/  LDL.LU R8, [R1+0x2ea0] ;  /* 0x002ea00001087983 */ /* 0x000ee20000300800 */
[----:B------:R-:W-:-:S05]  /*7ee70*/  IMAD.MOV.U32 R252, RZ, RZ, c[0x0][0x180] ;  /* 0x00006000fffc7624 */ /* 0x000fca00078e00ff */
[C---:B------:R-:W-:Y:S01]  /*7ee80*/  IADD3 R3, R252.reuse, -0x80, RZ ;  /* 0xffffff80fc037810 */ /* 0x040fe20007ffe0ff */
[----:B------:R-:W-:-:S04]  /*7ee90*/  IADD3 R252, R252, 0x3f, RZ ;  /* 0x0000003ffcfc7810 */ /* 0x000fc80007ffe0ff */
[----:B------:R-:W-:-:S04]  /*7eea0*/  SHF.R.S32.HI R5, RZ, 0x1f, R252 ;  /* 0x0000001fff057819 */ /* 0x000fc800000114fc */
[----:B------:R-:W-:Y:S02]  /*7eeb0*/  LEA.HI R5, R5, R252, RZ, 0x6 ;  /* 0x000000fc05057211 */ /* 0x000fe400078f30ff */
[----:B------:R-:W1:Y:S01]  /*7eec0*/  S2R R252, SR_TID.X ;  /* 0x0000000000fc7919 */ /* 0x000e620000002100 */
[----:B------:R-:W-:Y:S01]  /*7eed0*/  IMAD R3, R188, -0x40, R3 ;  /* 0xffffffc0bc037824 */ /* 0x000fe200078e0203 */
[----:B------:R-:W-:-:S04]  /*7eee0*/  SHF.R.S32.HI R5, RZ, 0x6, R5 ;  /* 0x00000006ff057819 */ /* 0x000fc80000011405 */
[----:B------:R-:W-:Y:S02]  /*7eef0*/  IADD3 R5, R5, -0x2, RZ ;  /* 0xfffffffe05057810 */ /* 0x000fe40007ffe0ff */
[----:B------:R-:W-:Y:S02]  /*7ef00*/  ISETP.GT.AND P1, PT, R3, RZ, PT ;  /* 0x000000ff0300720c */ /* 0x000fe40003f24270 */
[----:B------:R-:W-:Y:S02]  /*7ef10*/  ISETP.GE.AND P0, PT, R188, R5, PT ;  /* 0x00000005bc00720c */ /* 0x000fe40003f06270 */
[----:B------:R-:W-:-:S04]  /*7ef20*/  SEL R5, RZ, 0x4, !P1 ;  /* 0x00000004ff057807 */ /* 0x000fc80004800000 */
[----:B------:R-:W-:-:S04]  /*7ef30*/  SEL R5, R5, RZ, !P0 ;  /* 0x000000ff05057207 */ /* 0x000fc80004000000 */
[----:B------:R-:W-:Y:S02]  /*7ef40*/  ISETP.NE.U32.AND P1, PT, R5, RZ, PT ;  /* 0x000000ff0500720c */ /* 0x000fe40003f25070 */
[----:B-1----:R-:W-:-:S05]  /*7ef50*/  LOP3.LUT R12, R252, 0x1f, RZ, 0xc0, !PT ;  /* 0x0000001ffc0c7812 */ /* 0x002fca00078ec0ff */
[----:B------:R-:W-:-:S04]  /*7ef60*/  IMAD.SHL.U32 R191, R12, 0x4, RZ ;  /* 0x000000040cbf7824 */ /* 0x000fc800078e00ff */
[----:B------:R-:W-:-:S05]  /*7ef70*/  IMAD R4, R190, 0x8000, R191 ;  /* 0x00008000be047824 */ /* 0x000fca00078e02bf */
[----:B------:R-:W-:Y:S01]  /*7ef80*/  @!PT LDS RZ, [RZ] ;  /* 0x00000000fffff984 */ /* 0x000fe20000000800 */
[----:B------:R-:W-:Y:S01]  /*7ef90*/  @!PT LDS RZ, [RZ] ;  /* 0x00000000fffff984 */ /* 0x000fe20000000800 */
[----:B------:R-:W-:Y:S01]  /*7efa0*/  @!PT LDS RZ, [RZ] ;  /* 0x00000000fffff984 */ /* 0x000fe20000000800 */
[----:B------:R1:W-:Y:S01]  /*7efb0*/  LDGSTS.E [R4+0x20000], [R6.64], P1 ;  /* 0x2000000006047fae */ /* 0x0003e20008921844 */
[----:B------:R-:W-:-:S05]  /*7efc0*/  IADD3 R17, P2, R17, R16, RZ ;  /* 0x0000001011117210 */ /* 0x000fca0007f5e0ff */
[----:B------:R-:W-:Y:S01]  /*7efd0*/  STL [R1+0x2f18], R17 ;  /* 0x002f181101007387 */ /* 0x000fe20000100800 */
[----:B------:R-:W-:Y:S01]  /*7efe0*/  IADD3 R10, P3, R10, R16, RZ ;  /* 0x000000100a0a7210 */ /* 0x000fe20007f7e0ff */
[----:B------:R-:W-:Y:S02]  /*7eff0*/  IMAD.X R18, R18, 0x1, R0, P2 ;  /* 0x0000000112127824 */ /* 0x000fe400010e0600 */
[----:B-1----:R-:W-:Y:S01]  /*7f000*/  IMAD.MOV.U32 R6, RZ, RZ, R17 ;  /* 0x000000ffff067224 */ /* 0x002fe200078e0011 */
[----:B------:R-:W-:Y:S01]  /*7f010*/  IADD3.X R11, R11, R0, RZ, P3, !PT ;  /* 0x000000000b0b7210 */ /* 0x000fe20001ffe4ff */
[----:B--2---:R-:W-:Y:S01]  /*7f020*/  IMAD.MOV.U32 R7, RZ, RZ, R18 ;  /* 0x000000ffff077224 */ /* 0x004fe200078e0012 */
[----:B------:R1:W-:Y:S01]  /*7f030*/  STL [R1+0x2f14], R18 ;  /* 0x002f141201007387 */ /* 0x0003e20000100800 */
[----:B------:R-:W-:Y:S02]  /*7f040*/  STL [R1+0x2f20], R10 ;  /* 0x002f200a01007387 */ /* 0x000fe40000100800 */
[----:B------:R2:W-:Y:S01]  /*7f050*/  STL [R1+0x2f1c], R11 ;  /* 0x002f1c0b01007387 */ /* 0x0005e20000100800 */
[----:B------:R-:W-:Y:S01]  /*7f060*/  ISETP.GT.AND P2, PT, R3, 0x4, PT ;  /* 0x000000040300780c */ /* 0x000fe20003f44270 */
[----:B------:R2:W-:Y:S01]  /*7f070*/  LDGSTS.E [R4+0x20080], [R6.64], P1 ;  /* 0x2008000006047fae */ /* 0x0005e20008921844 */
[----:B------:R-:W-:-:S03]  /*7f080*/  IADD3 R20, P3, R20, R16, RZ ;  /* 0x0000001014147210 */ /* 0x000fc60007f7e0ff */
[----:B-1----:R-:W3:Y:S01]  /*7f090*/  LDL.LU R18, [R1+0x2e8c] ;  /* 0x002e8c0001127983 */ /* 0x002ee20000300800 */
[----:B------:R-:W3:Y:S01]  /*7f0a0*/  LDL.LU R17, [R1+0x2e98] ;  /* 0x002e980001117983 */ /* 0x000ee20000300800 */
[----:B------:R-:W-:Y:S02]  /*7f0b0*/  SEL R5, RZ, 0x4, !P2 ;  /* 0x00000004ff057807 */ /* 0x000fe40005000000 */
[----:B------:R-:W-:Y:S01]  /*7f0c0*/  IADD3 R15, P4, R15, R16, RZ ;  /* 0x000000100f0f7210 */ /* 0x000fe20007f9e0ff */
[----:B--2---:R-:W-:Y:S01]  /*7f0d0*/  IMAD.MOV.U32 R7, RZ, RZ, R11 ;  /* 0x000000ffff077224 */ /* 0x004fe200078e000b */
[----:B------:R-:W-:Y:S01]  /*7f0e0*/  MOV R6, R10 ;  /* 0x0000000a00067202 */ /* 0x000fe20000000f00 */
[----:B------:R-:W3:Y:S01]  /*7f0f0*/  LDL.LU R11, [R1+0x2e24] ;  /* 0x002e2400010b7983 */ /* 0x000ee20000300800 */
[----:B------:R-:W3:Y:S02]  /*7f100*/  LDL.LU R10, [R1+0x2e30] ;  /* 0x002e3000010a7983 */ /* 0x000ee40000300800 */
[----:B------:R-:W-:Y:S01]  /*7f110*/  IMAD.X R21, R21, 0x1, R0, P3 ;  /* 0x0000000115157824 */ /* 0x000fe200018e0600 */
[----:B------:R-:W-:-:S02]  /*7f120*/  SEL R5, R5, RZ, !P0 ;  /* 0x000000ff05057207 */ /* 0x000fc40004000000 */
[----:B------:R-:W-:Y:S01]  /*7f130*/  IADD3.X R19, R19, R0, RZ, P4, !PT ;  /* 0x0000000013137210 */ /* 0x000fe200027fe4ff */
[----:B------:R1:W-:Y:S04]  /*7f140*/  LDGSTS.E [R4+0x20100], [R6.64], P1 ;  /* 0x2010000006047fae */ /* 0x0003e80008921844 */
[----:B------:R-:W-:Y:S01]  /*7f150*/  STL [R1+0x2f28], R20 ;  /* 0x002f281401007387 */ /* 0x000fe20000100800 */
[----:B------:R-:W-:Y:S01]  /*7f160*/  ISETP.NE.U32.AND P2, PT, R5, RZ, PT ;  /* 0x000000ff0500720c */ /* 0x000fe20003f45070 */
[----:B------:R1:W-:Y:S02]  /*7f170*/  STL [R1+0x2f24], R21 ;  /* 0x002f241501007387 */ /* 0x0003e40000100800 */
[----:B------:R-:W-:Y:S01]  /*7f180*/  STL [R1+0x2eb0], R15 ;  /* 0x002eb00f01007387 */ /* 0x000fe20000100800 */
[----:B------:R1:W-:Y:S02]  /*7f190*/  STL [R1+0x2ea4], R19 ;  /* 0x002ea41301007387 */ /* 0x0003e40000100800 */
[----:B-1----:R-:W-:-:S02]  /*7f1a0*/  IMAD.MOV.U32 R6, RZ, RZ, R20 ;  /* 0x000000ffff067224 */ /* 0x002fc400078e0014 */
[----:B------:R-:W-:Y:S02]  /*7f1b0*/  IMAD.MOV.U32 R7, RZ, RZ, R21 ;  /* 0x000000ffff077224 */ /* 0x000fe400078e0015 */
[----:B------:R-:W3:Y:S04]  /*7f1c0*/  LDL.LU R21, [R1+0x2e1c] ;  /* 0x002e1c0001157983 */ /* 0x000ee80000300800 */
[----:B------:R1:W-:Y:S01]  /*7f1d0*/  LDGSTS.E [R4+0x20180], [R6.64], P1 ;  /* 0x2018000006047fae */ /* 0x0003e20008921844 */
[----:B------:R-:W3:Y:S02]  /*7f1e0*/  LDL.LU R20, [R1+0x2e28] ;  /* 0x002e280001147983 */ /* 0x000ee40000300800 */
[----:B-1----:R-:W-:Y:S01]  /*7f1f0*/  IMAD.MOV.U32 R7, RZ, RZ, R19 ;  /* 0x000000ffff077224 */ /* 0x002fe200078e0013 */
[----:B------:R-:W-:Y:S01]  /*7f200*/  MOV R6, R15 ;  /* 0x0000000f00067202 */ /* 0x000fe20000000f00 */
[----:B------:R-:W3:Y:S01]  /*7f210*/  LDL.LU R19, [R1+0x2e14] ;  /* 0x002e140001137983 */ /* 0x000ee20000300800 */
[----:B------:R-:W3:Y:S03]  /*7f220*/  LDL.LU R15, [R1+0x2e20] ;  /* 0x002e2000010f7983 */ /* 0x000ee60000300800 */
[----:B------:R1:W-:Y:S01]  /*7f230*/  LDGSTS.E [R4+0x20800], [R6.64], P2 ;  /* 0x2080000006047fae */ /* 0x0003e20009121844 */
[----:B----4-:R-:W-:-:S02]  /*7f240*/  IADD3 R13, P1, R13, R16, RZ ;  /* 0x000000100d0d7210 */ /* 0x010fc40007f3e0ff */
[----:B---3--:R-:W-:-:S03]  /*7f250*/  IADD3 R8, P3, R8, R16, RZ ;  /* 0x0000001008087210 */ /* 0x008fc60007f7e0ff */
[----:B------:R-:W-:Y:S01]  /*7f260*/  IMAD.X R14, R14, 0x1, R0, P1 ;  /* 0x000000010e0e7824 */ /* 0x000fe200008e0600 */
[----:B------:R-:W-:Y:S01]  /*7f270*/  IADD3.X R9, R9, R0, RZ, P3, !PT ;  /* 0x0000000009097210 */ /* 0x000fe20001ffe4ff */
[----:B------:R-:W-:Y:S01]  /*7f280*/  STL [R1+0x2ea8], R13 ;  /* 0x002ea80d01007387 */ /* 0x000fe20000100800 */
[----:B-1----:R-:W-:Y:S02]  /*7f290*/  IMAD.MOV.U32 R6, RZ, RZ, R13 ;  /* 0x000000ffff067224 */ /* 0x002fe400078e000d */
[----:B------:R-:W-:Y:S02]  /*7f2a0*/  IMAD.MOV.U32 R7, RZ, RZ, R14 ;  /* 0x000000ffff077224 */ /* 0x000fe400078e000e */
[----:B------:R1:W-:Y:S01]  /*7f2b0*/  STL [R1+0x2e9c], R14 ;  /* 0x002e9c0e01007387 */ /* 0x0003e20000100800 */
[----:B------:R-:W-:Y:S01]  /*7f2c0*/  STL [R1+0x2ea0], R8 ;  /* 0x002ea00801007387 */ /* 0x000fe20000100800 */
[----:B------:R3:W-:Y:S03]  /*7f2d0*/  STL [R1+0x2e94], R9 ;  /* 0x002e940901007387 */ /* 0x0007e60000100800 */
[----:B------:R4:W-:Y:S04]  /*7f2e0*/  LDGSTS.E [R4+0x20880], [R6.64], P2 ;  /* 0x2088000006047fae */ /* 0x0009e80009121844 */
[----:B-1----:R-:W2:Y:S01]  /*7f2f0*/  LDL.LU R14, [R1+0x2e0c] ;  /* 0x002e0c00010e7983 */ /* 0x002ea20000300800 */
[----:B------:R-:W2:Y:S02]  /*7f300*/  LDL.LU R13, [R1+0x2e18] ;  /* 0x002e1800010d7983 */ /* 0x000ea40000300800 */
[----:B----4-:R-:W-:Y:S01]  /*7f310*/  IMAD.MOV.U32 R7, RZ, RZ, R9 ;  /* 0x000000ffff077224 */ /* 0x010fe200078e0009 */
[----:B------:R-:W-:Y:S01]  /*7f320*/  MOV R6, R8 ;  /* 0x0000000800067202 */ /* 0x000fe20000000f00 */
[----:B---3--:R-:W3:Y:S01]  /*7f330*/  LDL.LU R9, [R1+0x2da4] ;  /* 0x002da40001097983 */ /* 0x008ee20000300800 */
[----:B------:R-:W4:Y:S01]  /*7f340*/  LDL.LU R8, [R1+0x2db0] ;  /* 0x002db00001087983 */ /* 0x000f220000300800 */
[----:B------:R-:W-:-:S02]  /*7f350*/  ISETP.GT.AND P1, PT, R3, 0x8, PT ;  /* 0x000000080300780c */ /* 0x000fc40003f24270 */
[----:B------:R1:W-:Y:S02]  /*7f360*/  LDGSTS.E [R4+0x20900], [R6.64], P2 ;  /* 0x2090000006047fae */ /* 0x0003e40009121844 */
[----:B------:R-:W-:-:S04]  /*7f370*/  SEL R5, RZ, 0x4, !P1 ;  /* 0x00000004ff057807 */ /* 0x000fc80004800000 */
[----:B------:R-:W-:-:S04]  /*7f380*/  SEL R5, R5, RZ, !P0 ;  /* 0x000000ff05057207 */ /* 0x000fc80004000000 */
[----:B------:R-:W-:Y:S02]  /*7f390*/  ISETP.NE.U32.AND P1, PT, R5, RZ, PT ;  /* 0x000000ff0500720c */ /* 0x000fe40003f25070 */
[----:B------:R-:W-:-:S05]  /*7f3a0*/  IADD3 R17, P3, R17, R16, RZ ;  /* 0x0000001011117210 */ /* 0x000fca0007f7e0ff */
[----:B------:R-:W-:Y:S01]  /*7f3b0*/  IMAD.X R18, R18, 0x1, R0, P3 ;  /* 0x0000000112127824 */ /* 0x000fe200018e0600 */
[----:B------:R-:W-:Y:S01]  /*7f3c0*/  IADD3 R10, P4, R10, R16, RZ ;  /* 0x000000100a0a7210 */ /* 0x000fe20007f9e0ff */
[----:B------:R-:W-:Y:S01]  /*7f3d0*/  STL [R1+0x2e98], R17 ;  /* 0x002e981101007387 */ /* 0x000fe20000100800 */
[----:B-1----:R-:W-:Y:S02]  /*7f3e0*/  IMAD.MOV.U32 R6, RZ, RZ, R17 ;  /* 0x000000ffff067224 */ /* 0x002fe400078e0011 */
[----:B------:R-:W-:Y:S01]  /*7f3f0*/  IADD3.X R11, R11, R0, RZ, P4, !PT ;  /* 0x000000000b0b7210 */ /* 0x000fe200027fe4ff */
[----:B------:R-:W-:Y:S01]  /*7f400*/  IMAD.MOV.U32 R7, RZ, RZ, R18 ;  /* 0x000000ffff077224 */ /* 0x000fe200078e0012 */
[----:B------:R1:W-:Y:S01]  /*7f410*/  STL [R1+0x2e8c], R18 ;  /* 0x002e8c1201007387 */ /* 0x0003e20000100800 */
[----:B------:R-:W-:Y:S02]  /*7f420*/  STL [R1+0x2e30], R10 ;  /* 0x002e300a01007387 */ /* 0x000fe40000100800 */
[----:B------:R1:W-:Y:S01]  /*7f430*/  STL [R1+0x2e24], R11 ;  /* 0x002e240b01007387 */ /* 0x0003e20000100800 */
[----:B------:R1:W-:Y:S04]  /*7f440*/  LDGSTS.E [R4+0x20980], [R6.64], P2 ;  /* 0x2098000006047fae */ /* 0x0003e80009121844 */
[----:B-1----:R-:W3:Y:S01]  /*7f450*/  LDL.LU R18, [R1+0x2d9c] ;  /* 0x002d9c0001127983 */ /* 0x002ee20000300800 */
[----:B------:R-:W3:Y:S01]  /*7f460*/  LDL.LU R17, [R1+0x2da8] ;  /* 0x002da80001117983 */ /* 0x000ee20000300800 */
[----:B------:R-:W-:Y:S01]  /*7f470*/  IADD3 R20, P2, R20, R16, RZ ;  /* 0x0000001014147210 */ /* 0x000fe20007f5e0ff */
[----:B------:R-:W-:Y:S01]  /*7f480*/  IMAD.MOV.U32 R7, RZ, RZ, R11 ;  /* 0x000000ffff077224 */ /* 0x000fe200078e000b */
[----:B------:R-:W-:Y:S01]  /*7f490*/  MOV R6, R10 ;  /* 0x0000000a00067202 */ /* 0x000fe20000000f00 */
[----:B------:R-:W3:Y:S01]  /*7f4a0*/  LDL.LU R11, [R1+0x2d94] ;  /* 0x002d9400010b7983 */ /* 0x000ee20000300800 */
[----:B------:R-:W3:Y:S02]  /*7f4b0*/  LDL.LU R10, [R1+0x2da0] ;  /* 0x002da000010a7983 */ /* 0x000ee40000300800 */
[----:B------:R-:W-:-:S02]  /*7f4c0*/  IMAD.X R21, R21, 0x1, R0, P2 ;  /* 0x0000000115157824 */ /* 0x000fc400010e0600 */
[----:B------:R-:W-:Y:S01]  /*7f4d0*/  STL [R1+0x2e28], R20 ;  /* 0x002e281401007387 */ /* 0x000fe20000100800 */
[----:B------:R1:W-:Y:S01]  /*7f4e0*/  LDGSTS.E [R4+0x21000], [R6.64], P1 ;  /* 0x2100000006047fae */ /* 0x0003e20008921844 */
[----:B------:R-:W-:-:S03]  /*7f4f0*/  IADD3 R15, P3, R15, R16, RZ ;  /* 0x000000100f0f7210 */ /* 0x000fc60007f7e0ff */
[----:B------:R1:W-:Y:S01]  /*7f500*/  STL [R1+0x2e1c], R21 ;  /* 0x002e1c1501007387 */ /* 0x0003e20000100800 */
[----:B------:R-:W-:Y:S01]  /*7f510*/  IADD3.X R19, R19, R0, RZ, P3, !PT ;  /* 0x0000000013137210 */ /* 0x000fe20001ffe4ff */
[----:B-1----:R-:W-:Y:S02]  /*7f520*/  IMAD.MOV.U32 R6, RZ, RZ, R20 ;  /* 0x000000ffff067224 */ /* 0x002fe400078e0014 */
[----:B------:R-:W-:Y:S01]  /*7f530*/  IMAD.MOV.U32 R7, RZ, RZ, R21 ;  /* 0x000000ffff077224 */ /* 0x000fe200078e0015 */
[----:B------:R-:W-:Y:S01]  /*7f540*/  STL [R1+0x2e20], R15 ;  /* 0x002e200f01007387 */ /* 0x000fe20000100800 */
[----:B------:R1:W-:Y:S03]  /*7f550*/  STL [R1+0x2e14], R19 ;  /* 0x002e141301007387 */ /* 0x0003e60000100800 */
        /* <DEDUP_REMOVED lines=8> */
[----:B--2---:R-:W-:-:S05]  /*7f5e0*/  IADD3 R13, P3, R13, R16, RZ ;  /* 0x000000100d0d7210 */ /* 0x004fca0007f7e0ff */
[----:B------:R-:W-:Y:S01]  /*7f5f0*/  IMAD.X R14, R14, 0x1, R0, P3 ;  /* 0x000000010e0e7824 */ /* 0x000fe200018e0600 */
[----:B----4-:R-:W-:Y:S01]  /*7f600*/  IADD3 R8, P4, R8, R16, RZ ;  /* 0x0000001008087210 */ /* 0x010fe20007f9e0ff */
[----:B------:R-:W-:Y:S01]  /*7f610*/  STL [R1+0x2e18], R13 ;  /* 0x002e180d01007387 */ /* 0x000fe20000100800 */
[----:B-1----:R-:W-:Y:S02]  /*7f620*/  IMAD.MOV.U32 R6, RZ, RZ, R13 ;  /* 0x000000ffff067224 */ /* 0x002fe400078e000d */
[----:B---3--:R-:W-:Y:S01]  /*7f630*/  IADD3.X R9, R9, R0, RZ, P4, !PT ;  /* 0x0000000009097210 */ /* 0x008fe200027fe4ff */
[----:B------:R-:W-:Y:S01]  /*7f640*/  IMAD.MOV.U32 R7, RZ, RZ, R14 ;  /* 0x000000ffff077224 */ /* 0x000fe200078e000e */
[----:B------:R1:W-:Y:S01]  /*7f650*/  STL [R1+0x2e0c], R14 ;  /* 0x002e0c0e01007387 */ /* 0x0003e20000100800 */
[----:B------:R-:W-:Y:S02]  /*7f660*/  STL [R1+0x2db0], R8 ;  /* 0x002db00801007387 */ /* 0x000fe40000100800 */
[----:B------:R2:W-:Y:S01]  /*7f670*/  STL [R1+0x2da4], R9 ;  /* 0x002da40901007387 */ /* 0x0005e20000100800 */
[----:B------:R3:W-:Y:S04]  /*7f680*/  LDGSTS.E [R4+0x21180], [R6.64], P1 ;  /* 0x2118000006047fae */ /* 0x0007e80008921844 */
[----:B-1----:R-:W4:Y:S01]  /*7f690*/  LDL.LU R14, [R1+0x2d1c] ;  /* 0x002d1c00010e7983 */ /* 0x002f220000300800 */
[----:B------:R-:W4:Y:S02]  /*7f6a0*/  LDL.LU R13, [R1+0x2d28] ;  /* 0x002d2800010d7983 */ /* 0x000f240000300800 */
[----:B---3--:R-:W-:Y:S01]  /*7f6b0*/  IMAD.MOV.U32 R7, RZ, RZ, R9 ;  /* 0x000000ffff077224 */ /* 0x008fe200078e0009 */
[----:B------:R-:W-:Y:S01]  /*7f6c0*/  MOV R6, R8 ;  /* 0x0000000800067202 */ /* 0x000fe20000000f00 */
[----:B--2---:R-:W2:Y:S01]  /*7f6d0*/  LDL.LU R9, [R1+0x2d14] ;  /* 0x002d140001097983 */ /* 0x004ea20000300800 */
[----:B------:R-:W3:Y:S01]  /*7f6e0*/  LDL.LU R8, [R1+0x2d20] ;  /* 0x002d200001087983 */ /* 0x000ee20000300800 */
[----:B------:R-:W-:-:S04]  /*7f6f0*/  ISETP.GT.AND P2, PT, R3, 0xc, PT ;  /* 0x0000000c0300780c */ /* 0x000fc80003f44270 */
[----:B------:R-:W-:-:S04]  /*7f700*/  SEL R5, RZ, 0x4, !P2 ;  /* 0x00000004ff057807 */ /* 0x000fc80005000000 */
[----:B------:R-:W-:-:S04]  /*7f710*/  SEL R5, R5, RZ, !P0 ;  /* 0x000000ff05057207 */ /* 0x000fc80004000000 */
[----:B------:R-:W-:Y:S11]  /*7f720*/  ISETP.NE.U32.AND P2, PT, R5, RZ, PT ;  /* 0x000000ff0500720c */ /* 0x000ff60003f45070 */
[----:B------:R-:W-:Y:S02]  /*7f730*/  @!UPT UIADD3 URZ, URZ, URZ, URZ ;  /* 0x0000003f3f3ff290 */ /* 0x000fe4000fffe03f */
[----:B------:R1:W-:Y:S01]  /*7f740*/  LDGSTS.E [R4+0x21800], [R6.64], P2 ;  /* 0x2180000006047fae */ /* 0x0003e20009121844 */
        /* <DEDUP_REMOVED lines=10> */
[----:B------:R-:W-:Y:S01]  /*7f7f0*/  ISETP.GT.AND P1, PT, R3, 0x10, PT ;  /* 0x000000100300780c */ /* 0x000fe20003f24270 */
[----:B------:R1:W-:Y:S04]  /*7f800*/  LDGSTS.E [R4+0x21880], [R6.64], P2 ;  /* 0x2188000006047fae */ /* 0x0003e80009121844 */
[----:B-1----:R-:W2:Y:S01]  /*7f810*/  LDL.LU R18, [R1+0x2d0c] ;  /* 0x002d0c0001127983 */ /* 0x002ea20000300800 */
[----:B------:R-:W2:Y:S01]  /*7f820*/  LDL.LU R17, [R1+0x2d18] ;  /* 0x002d180001117983 */ /* 0x000ea20000300800 */
[----:B------:R-:W-:Y:S01]  /*7f830*/  SEL R5, RZ, 0x4, !P1 ;  /* 0x00000004ff057807 */ /* 0x000fe20004800000 */
[----:B------:R-:W-:Y:S01]  /*7f840*/  IMAD.MOV.U32 R7, RZ, RZ, R11 ;  /* 0x000000ffff077224 */ /* 0x000fe200078e000b */
[----:B------:R-:W-:-:S02]  /*7f850*/  IADD3 R20, P3, R20, R16, RZ ;  /* 0x0000001014147210 */ /* 0x000fc40007f7e0ff */
[----:B------:R-:W-:Y:S01]  /*7f860*/  MOV R6, R10 ;  /* 0x0000000a00067202 */ /* 0x000fe20000000f00 */
[----:B------:R-:W2:Y:S01]  /*7f870*/  LDL.LU R11, [R1+0x2c90] ;  /* 0x002c9000010b7983 */ /* 0x000ea20000300800 */
[----:B------:R-:W2:Y:S01]  /*7f880*/  LDL.LU R10, [R1+0x2c94] ;  /* 0x002c9400010a7983 */ /* 0x000ea20000300800 */
[----:B------:R-:W-:Y:S01]  /*7f890*/  SEL R5, R5, RZ, !P0 ;  /* 0x000000ff05057207 */ /* 0x000fe20004000000 */
[----:B------:R-:W-:Y:S01]  /*7f8a0*/  IMAD.X R21, R21, 0x1, R0, P3 ;  /* 0x0000000115157824 */ /* 0x000fe200018e0600 */
[----:B------:R1:W-:Y:S04]  /*7f8b0*/  LDGSTS.E [R4+0x21900], [R6.64], P2 ;  /* 0x2190000006047fae */ /* 0x0003e80009121844 */
[----:B------:R-:W-:Y:S01]  /*7f8c0*/  STL [R1+0x2d98], R20 ;  /* 0x002d981401007387 */ /* 0x000fe20000100800 */
[----:B------:R-:W-:-:S02]  /*7f8d0*/  IADD3 R15, P4, R15, R16, RZ ;  /* 0x000000100f0f7210 */ /* 0x000fc40007f9e0ff */
[----:B------:R-:W-:Y:S02]  /*7f8e0*/  ISETP.NE.U32.AND P1, PT, R5, RZ, PT ;  /* 0x000000ff0500720c */ /* 0x000fe40003f25070 */
[----:B------:R-:W-:Y:S01]  /*7f8f0*/  IADD3.X R19, R19, R0, RZ, P4, !PT ;  /* 0x0000000013137210 */ /* 0x000fe200027fe4ff */
[----:B-1----:R-:W-:Y:S02]  /*7f900*/  IMAD.MOV.U32 R6, RZ, RZ, R20 ;  /* 0x000000ffff067224 */ /* 0x002fe400078e0014 */
[----:B------:R-:W-:Y:S01]  /*7f910*/  IMAD.MOV.U32 R7, RZ, RZ, R21 ;  /* 0x000000ffff077224 */ /* 0x000fe200078e0015 */
[----:B------:R1:W-:Y:S01]  /*7f920*/  STL [R1+0x2d8c], R21 ;  /* 0x002d8c1501007387 */ /* 0x0003e20000100800 */
[----:B------:R-:W-:Y:S02]  /*7f930*/  STL [R1+0x2d30], R15 ;  /* 0x002d300f01007387 */ /* 0x000fe40000100800 */
[----:B------:R1:W-:Y:S01]  /*7f940*/  STL [R1+0x2d24], R19 ;  /* 0x002d241301007387 */ /* 0x0003e20000100800 */
[----:B------:R1:W-:Y:S04]  /*7f950*/  LDGSTS.E [R4+0x21980], [R6.64], P2 ;  /* 0x2198000006047fae */ /* 0x0003e80009121844 */
[----:B-1----:R-:W2:Y:S01]  /*7f960*/  LDL.LU R21, [R1+0x2c98] ;  /* 0x002c980001157983 */ /* 0x002ea20000300800 */
[----:B------:R-:W2:Y:S02]  /*7f970*/  LDL.LU R20, [R1+0x2c9c] ;  /* 0x002c9c0001147983 */ /* 0x000ea40000300800 */
[----:B------:R-:W-:Y:S01]  /*7f980*/  IMAD.MOV.U32 R7, RZ, RZ, R19 ;  /* 0x000000ffff077224 */ /* 0x000fe200078e0013 */
[----:B------:R-:W-:Y:S01]  /*7f990*/  MOV R6, R15 ;  /* 0x0000000f00067202 */ /* 0x000fe20000000f00 */
[----:B------:R-:W2:Y:S01]  /*7f9a0*/  LDL.LU R19, [R1+0x2ca0] ;  /* 0x002ca00001137983 */ /* 0x000ea20000300800 */
[----:B------:R-:W2:Y:S03]  /*7f9b0*/  LDL.LU R15, [R1+0x2ca4] ;  /* 0x002ca400010f7983 */ /* 0x000ea60000300800 */
[----:B------:R1:W-:Y:S01]  /*7f9c0*/  LDGSTS.E [R4+0x22000], [R6.64], P1 ;  /* 0x2200000006047fae */ /* 0x0003e20008921844 */
[----:B----4-:R-:W-:-:S05]  /*7f9d0*/  IADD3 R13, P2, R13, R16, RZ ;  /* 0x000000100d0d7210 */ /* 0x010fca0007f5e0ff */
[----:B------:R-:W-:Y:S01]  /*7f9e0*/  IMAD.X R14, R14, 0x1, R0, P2 ;  /* 0x000000010e0e7824 */ /* 0x000fe200010e0600 */
[----:B---3--:R-:W-:Y:S01]  /*7f9f0*/  IADD3 R8, P3, R8, R16, RZ ;  /* 0x0000001008087210 */ /* 0x008fe20007f7e0ff */
[----:B------:R-:W-:Y:S01]  /*7fa00*/  STL [R1+0x2d28], R13 ;  /* 0x002d280d01007387 */ /* 0x000fe20000100800 */
[----:B-1----:R-:W-:Y:S02]  /*7fa10*/  IMAD.MOV.U32 R6, RZ, RZ, R13 ;  /* 0x000000ffff067224 */ /* 0x002fe400078e000d */
[----:B--2---:R-:W-:Y:S01]  /*7fa20*/  IADD3.X R9, R9, R0, RZ, P3, !PT ;  /* 0x0000000009097210 */ /* 0x004fe20001ffe4ff */
        /* <DEDUP_REMOVED lines=34> */
[----:B------:R-:W-:-:S05]  /*7fc50*/  IADD3 R20, P1, R20, R16, RZ ;  /* 0x0000001014147210 */ /* 0x000fca0007f3e0ff */
[----:B------:R-:W-:Y:S01]  /*7fc60*/  IMAD.X R21, R21, 0x1, R0, P1 ;  /* 0x0000000115157824 */ /* 0x000fe200008e0600 */
[----:B------:R-:W-:Y:S01]  /*7fc70*/  IADD3 R15, P3, R15, R16, RZ ;  /* 0x000000100f0f7210 */ /* 0x000fe20007f7e0ff */
[----:B------:R-:W-:Y:S03]  /*7fc80*/  STL [R1+0x2c9c], R20 ;  /* 0x002c9c1401007387 */ /* 0x000fe60000100800 */
        /* <DEDUP_REMOVED lines=53> */
[----:B------:R-:W-:Y:S01]  /*7ffe0*/  MOV R6, R10 ;  /* 0x0000000a00067202 */ /* 0x000fe20000000f00 */
[----:B------:R-:W2:Y:S01]  /*7fff0*/  LDL.LU R11, [R1+0x2af0] ;  /* 0x002af000010b7983 */ /* 0x000ea20000300800 */
[----:B------:R-:W2:Y:S01]  /*80000*/  LDL.LU R10, [R1+0x2af4] ;  /* 0x002af400010a7983 */ /* 0x000ea20000300800 */
[----:B------:R-:W-:-:S02]  /*80010*/  IADD3 R20, P3, R20, R16, RZ ;  /* 0x0000001014147210 */ /* 0x000fc40007f7e0ff */
[----:B------:R-:W-:Y:S01]  /*80020*/  SEL R5, R5, RZ, !P0 ;  /* 0x000000ff05057207 */ /* 0x000fe20004000000 */
[----:B------:R1:W-:Y:S02]  /*80030*/  LDGSTS.E [R4+0x23100], [R6.64], P1 ;  /* 0x2310000006047fae */ /* 0x0003e40008921844 */
[----:B------:R-:W-:Y:S01]  /*80040*/  IMAD.X R21, R21, 0x1, R0, P3 ;  /* 0x0000000115157824 */ /* 0x000fe200018e0600 */
[----:B------:R-:W-:Y:S01]  /*80050*/  IADD3 R15, P4, R15, R16, RZ ;  /* 0x000000100f0f7210 */ /* 0x000fe20007f9e0ff */
[----:B------:R-:W-:Y:S03]  /*80060*/  STL [R1+0x2c2c], R20 ;  /* 0x002c2c1401007387 */ /* 0x000fe60000100800 */
[----:B------:R-:W-:Y:S02]  /*80070*/  IADD3.X R19, R19, R0, RZ, P4, !PT ;  /* 0x0000000013137210 */ /* 0x000fe400027fe4ff */
[----:B------:R-:W-:Y:S01]  /*80080*/  ISETP.NE.U32.AND P2, PT, R5, RZ, PT ;  /* 0x000000ff0500720c */ /* 0x000fe20003f45070 */
[----:B-1----:R-:W-:-:S02]  /*80090*/  IMAD.MOV.U32 R6, RZ, RZ, R20 ;  /* 0x000000ffff067224 */ /* 0x002fc400078e0014 */
        /* <DEDUP_REMOVED lines=96> */
[----:B------:R-:W-:Y:S03]  /*806a0*/  STL [R1+0x2a5c], R17 ;  /* 0x002a5c1101007387 */ /* 0x000fe60000100800 */
[----:B------:R-:W-:Y:S01]  /*806b0*/  IADD3.X R11, R11, R0, RZ, P3, !PT ;  /* 0x000000000b0b7210 */ /* 0x000fe20001ffe4ff */
[----:B------:R1:W-:Y:S01]  /*806c0*/  STL [R1+0x2a58], R18 ;  /* 0x002a581201007387 */ /* 0x0003e20000100800 */
[----:B------:R-:W-:Y:S02]  /*806d0*/  STL [R1+0x2a64], R10 ;  /* 0x002a640a01007387 */ /* 0x000fe40000100800 */
[----:B-1----:R-:W-:Y:S02]  /*806e0*/  IMAD.MOV.U32 R6, RZ, RZ, R17 ;  /* 0x000000ffff067224 */ /* 0x002fe400078e0011 */
[----:B------:R-:W-:Y:S01]  /*806f0*/  IMAD.MOV.U32 R7, RZ, RZ, R18 ;  /* 0x000000ffff077224 */ /* 0x000fe200078e0012 */
[----:B------:R1:W-:Y:S01]  /*80700*/  STL [R1+0x2a60], R11 ;  /* 0x002a600b01007387 */ /* 0x0003e20000100800 */
[----:B------:R-:W-:-:S03]  /*80710*/  ISETP.GT.AND P1, PT, R3, 0x28, PT ;  /* 0x000000280300780c */ /* 0x000fc60003f24270 */
[----:B------:R1:W-:Y:S04]  /*80720*/  LDGSTS.E [R4+0x24880], [R6.64], P2 ;  /* 0x2488000006047fae */ /* 0x0003e80009121844 */
[----:B------:R-:W2:Y:S01]  /*80730*/  LDL.LU R18, [R1+0x29e8] ;  /* 0x0029e80001127983 */ /* 0x000ea20000300800 */
[----:B------:R-:W2:Y:S01]  /*80740*/  LDL.LU R17, [R1+0x29ec] ;  /* 0x0029ec0001117983 */ /* 0x000ea20000300800 */
[----:B------:R-:W-:-:S04]  /*80750*/  SEL R5, RZ, 0x4, !P1 ;  /* 0x00000004ff057807 */ /* 0x000fc80004800000 */
[----:B------:R-:W-:Y:S02]  /*80760*/  SEL R5, R5, RZ, !P0 ;  /* 0x000000ff05057207 */ /* 0x000fe40004000000 */
[----:B-1----:R-:W-:Y:S01]  /*80770*/  MOV R6, R10 ;  /* 0x0000000a00067202 */ /* 0x002fe20000000f00 */
[----:B------:R-:W-:Y:S02]  /*80780*/  IMAD.MOV.U32 R7, RZ, RZ, R11 ;  /* 0x000000ffff077224 */ /* 0x000fe400078e000b */
        /* <DEDUP_REMOVED lines=10> */
[----:B------:R-:W-:Y:S01]  /*80830*/  ISETP.NE.U32.AND P1, PT, R5, RZ, PT ;  /* 0x000000ff0500720c */ /* 0x000fe20003f25070 */
        /* <DEDUP_REMOVED lines=34> */
[----:B------:R-:W-:Y:S02]  /*80a60*/  IMAD.X R18, R18, 0x1, R0, P3 ;  /* 0x0000000112127824 */ /* 0x000fe400018e0600 */
[----:B-1----:R-:W-:Y:S02]  /*80a70*/  IMAD.MOV.U32 R6, RZ, RZ, R17 ;  /* 0x000000ffff067224 */ /* 0x002fe400078e0011 */
[----:B------:R-:W-:Y:S01]  /*80a80*/  IMAD.MOV.U32 R7, RZ, RZ, R18 ;  /* 0x000000ffff077224 */ /* 0x000fe200078e0012 */
[----:B------:R-:W-:Y:S01]  /*80a90*/  IADD3 R10, P4, R10, R16, RZ ;  /* 0x000000100a0a7210 */ /* 0x000fe20007f9e0ff */
[----:B------:R-:W-:Y:S04]  /*80aa0*/  STL [R1+0x29ec], R17 ;  /* 0x0029ec1101007387 */ /* 0x000fe80000100800 */
[----:B------:R1:W-:Y:S01]  /*80ab0*/  LDGSTS.E [R4+0x25180], [R6.64], P1 ;  /* 0x2518000006047fae */ /* 0x0003e20008921844 */
[----:B------:R-:W-:Y:S01]  /*80ac0*/  IADD3.X R11, R11, R0, RZ, P4, !PT ;  /* 0x000000000b0b7210 */ /* 0x000fe200027fe4ff */
[----:B------:R1:W-:Y:S02]  /*80ad0*/  STL [R1+0x29e8], R18 ;  /* 0x0029e81201007387 */ /* 0x0003e40000100800 */
[----:B------:R-:W-:Y:S02]  /*80ae0*/  STL [R1+0x2130], R10 ;  /* 0x0021300a01007387 */ /* 0x000fe40000100800 */
[----:B------:R1:W-:Y:S02]  /*80af0*/  STL [R1+0x212c], R11 ;  /* 0x00212c0b01007387 */ /* 0x0003e40000100800 */
[----:B-1----:R-:W2:Y:S01]  /*80b00*/  LDL.LU R18, [R1+0x21b4] ;  /* 0x0021b40001127983 */ /* 0x002ea20000300800 */
[----:B------:R-:W2:Y:S01]  /*80b10*/  LDL.LU R17, [R1+0x21b8] ;  /* 0x0021b80001117983 */ /* 0x000ea20000300800 */
[----:B------:R-:W-:Y:S01]  /*80b20*/  MOV R6, R10 ;  /* 0x0000000a00067202 */ /* 0x000fe20000000f00 */
[----:B------:R-:W-:-:S02]  /*80b30*/  IMAD.MOV.U32 R7, RZ, RZ, R11 ;  /* 0x000000ffff077224 */ /* 0x000fc400078e000b */
        /* <DEDUP_REMOVED lines=12> */
[----:B------:R1:W-:Y:S04]  /*80c00*/  STL [R1+0x213c], R19 ;  /* 0x00213c1301007387 */ /* 0x0003e80000100800 */
[----:B------:R1:W-:Y:S04]  /*80c10*/  LDGSTS.E [R4+0x25880], [R6.64], P2 ;  /* 0x2588000006047fae */ /* 0x0003e80009121844 */
[----:B------:R-:W2:Y:S01]  /*80c20*/  LDL.LU R21, [R1+0x21c4] ;  /* 0x0021c40001157983 */ /* 0x000ea20000300800 */
[----:B------:R-:W2:Y:S01]  /*80c30*/  LDL.LU R20, [R1+0x21c8] ;  /* 0x0021c80001147983 */ /* 0x000ea20000300800 */
[----:B-1----:R-:W-:Y:S01]  /*80c40*/  MOV R6, R15 ;  /* 0x0000000f00067202 */ /* 0x002fe20000000f00 */
[----:B------:R-:W-:-:S02]  /*80c50*/  IMAD.MOV.U32 R7, RZ, RZ, R19 ;  /* 0x000000ffff077224 */ /* 0x000fc400078e0013 */
[----:B------:R-:W2:Y:S01]  /*80c60*/  LDL.LU R19, [R1+0x222c] ;  /* 0x00222c0001137983 */ /* 0x000ea20000300800 */
[----:B------:R-:W2:Y:S03]  /*80c70*/  LDL.LU R15, [R1+0x2230] ;  /* 0x00223000010f7983 */ /* 0x000ea60000300800 */
[----:B------:R1:W-:Y:S01]  /*80c80*/  LDGSTS.E [R4+0x25900], [R6.64], P2 ;  /* 0x2590000006047fae */ /* 0x0003e20009121844 */
[----:B----4-:R-:W-:-:S05]  /*80c90*/  IADD3 R13, P3, R13, R16, RZ ;  /* 0x000000100d0d7210 */ /* 0x010fca0007f7e0ff */
[----:B------:R-:W-:Y:S01]  /*80ca0*/  IMAD.X R14, R14, 0x1, R0, P3 ;  /* 0x000000010e0e7824 */ /* 0x000fe200018e0600 */
[----:B---3--:R-:W-:Y:S01]  /*80cb0*/  IADD3 R8, P4, R8, R16, RZ ;  /* 0x0000001008087210 */ /* 0x008fe20007f9e0ff */
[----:B------:R-:W-:Y:S03]  /*80cc0*/  STL [R1+0x2148], R13 ;  /* 0x0021480d01007387 */ /* 0x000fe60000100800 */
[----:B--2---:R-:W-:Y:S01]  /*80cd0*/  IADD3.X R9, R9, R0, RZ, P4, !PT ;  /* 0x0000000009097210 */ /* 0x004fe200027fe4ff */
[----:B------:R2:W-:Y:S01]  /*80ce0*/  STL [R1+0x2144], R14 ;  /* 0x0021440e01007387 */ /* 0x0005e20000100800 */
[----:B------:R-:W-:Y:S02]  /*80cf0*/  STL [R1+0x21b0], R8 ;  /* 0x0021b00801007387 */ /* 0x000fe40000100800 */
[----:B-1----:R-:W-:Y:S02]  /*80d00*/  IMAD.MOV.U32 R6, RZ, RZ, R13 ;  /* 0x000000ffff067224 */ /* 0x002fe400078e000d */
[----:B------:R-:W-:Y:S01]  /*80d10*/  IMAD.MOV.U32 R7, RZ, RZ, R14 ;  /* 0x000000ffff077224 */ /* 0x000fe200078e000e */
[----:B------:R1:W-:Y:S04]  /*80d20*/  STL [R1+0x21ac], R9 ;  /* 0x0021ac0901007387 */ /* 0x0003e80000100800 */
[----:B------:R3:W-:Y:S04]  /*80d30*/  LDGSTS.E [R4+0x25980], [R6.64], P2 ;  /* 0x2598000006047fae */ /* 0x0007e80009121844 */
[----:B--2---:R-:W2:Y:S01]  /*80d40*/  LDL.LU R14, [R1+0x2234] ;  /* 0x00223400010e7983 */ /* 0x004ea20000300800 */
[----:B------:R-:W4:Y:S02]  /*80d50*/  LDL.LU R13, [R1+0x2238] ;  /* 0x00223800010d7983 */ /* 0x000f240000300800 */
[----:B---3--:R-:W-:Y:S01]  /*80d60*/  IMAD.MOV.U32 R7, RZ, RZ, R9 ;  /* 0x000000ffff077224 */ /* 0x008fe200078e0009 */
[----:B------:R-:W-:Y:S01]  /*80d70*/  MOV R6, R8 ;  /* 0x0000000800067202 */ /* 0x000fe20000000f00 */
[----:B-1----:R-:W3:Y:S01]  /*80d80*/  LDL.LU R9, [R1+0x223c] ;  /* 0x00223c0001097983 */ /* 0x002ee20000300800 */
        /* <DEDUP_REMOVED lines=10> */
[----:B-1----:R-:W-:Y:S01]  /*80e30*/  IMAD.MOV.U32 R6, RZ, RZ, R17 ;  /* 0x000000ffff067224 */ /* 0x002fe200078e0011 */
[----:B------:R-:W-:Y:S01]  /*80e40*/  ISETP.GT.AND P2, PT, R3, 0x34, PT ;  /* 0x000000340300780c */ /* 0x000fe20003f44270 */
[----:B------:R-:W-:Y:S01]  /*80e50*/  IMAD.MOV.U32 R7, RZ, RZ, R18 ;  /* 0x000000ffff077224 */ /* 0x000fe200078e0012 */
[----:B------:R-:W-:Y:S01]  /*80e60*/  IADD3.X R11, R11, R0, RZ, P3, !PT ;  /* 0x000000000b0b7210 */ /* 0x000fe20001ffe4ff */
[----:B------:R-:W-:Y:S01]  /*80e70*/  STL [R1+0x21b8], R17 ;  /* 0x0021b81101007387 */ /* 0x000fe20000100800 */
[----:B------:R1:W-:Y:S03]  /*80e80*/  STL [R1+0x21b4], R18 ;  /* 0x0021b41201007387 */ /* 0x0003e60000100800 */
[----:B------:R1:W-:Y:S01]  /*80e90*/  LDGSTS.E [R4+0x26080], [R6.64], P1 ;  /* 0x2608000006047fae */ /* 0x0003e20008921844 */
[----:B------:R-:W-:Y:S01]  /*80ea0*/  SEL R5, RZ, 0x4, !P2 ;  /* 0x00000004ff057807 */ /* 0x000fe20005000000 */
[----:B------:R-:W-:Y:S02]  /*80eb0*/  STL [R1+0x21c0], R10 ;  /* 0x0021c00a01007387 */ /* 0x000fe40000100800 */
[----:B------:R1:W-:Y:S01]  /*80ec0*/  STL [R1+0x21bc], R11 ;  /* 0x0021bc0b01007387 */ /* 0x0003e20000100800 */
[----:B------:R-:W-:Y:S01]  /*80ed0*/  SEL R5, R5, RZ, !P0 ;  /* 0x000000ff05057207 */ /* 0x000fe20004000000 */
[----:B-1----:R-:W3:Y:S01]  /*80ee0*/  LDL.LU R18, [R1+0x2244] ;  /* 0x0022440001127983 */ /* 0x002ee20000300800 */
[----:B------:R-:W3:Y:S01]  /*80ef0*/  LDL.LU R17, [R1+0x2248] ;  /* 0x0022480001117983 */ /* 0x000ee20000300800 */
[----:B------:R-:W-:Y:S01]  /*80f00*/  MOV R6, R10 ;  /* 0x0000000a00067202 */ /* 0x000fe20000000f00 */
[----:B------:R-:W-:Y:S01]  /*80f10*/  IMAD.MOV.U32 R7, RZ, RZ, R11 ;  /* 0x000000ffff077224 */ /* 0x000fe200078e000b */
[----:B------:R-:W-:-:S04]  /*80f20*/  IADD3 R20, P3, R20, R16, RZ ;  /* 0x0000001014147210 */ /* 0x000fc80007f7e0ff */
[----:B------:R1:W-:Y:S01]  /*80f30*/  LDGSTS.E [R4+0x26100], [R6.64], P1 ;  /* 0x2610000006047fae */ /* 0x0003e20008921844 */
[----:B------:R-:W-:-:S03]  /*80f40*/  ISETP.NE.U32.AND P2, PT, R5, RZ, PT ;  /* 0x000000ff0500720c */ /* 0x000fc60003f45070 */
[----:B------:R-:W3:Y:S01]  /*80f50*/  LDL.LU R11, [R1+0x22ac] ;  /* 0x0022ac00010b7983 */ /* 0x000ee20000300800 */
[----:B------:R-:W3:Y:S02]  /*80f60*/  LDL.LU R10, [R1+0x22b0] ;  /* 0x0022b000010a7983 */ /* 0x000ee40000300800 */
[----:B------:R-:W-:Y:S02]  /*80f70*/  IMAD.X R21, R21, 0x1, R0, P3 ;  /* 0x0000000115157824 */ /* 0x000fe400018e0600 */
[----:B------:R-:W-:Y:S02]  /*80f80*/  STL [R1+0x21c8], R20 ;  /* 0x0021c81401007387 */ /* 0x000fe40000100800 */
[----:B-1----:R-:W-:Y:S01]  /*80f90*/  IMAD.MOV.U32 R6, RZ, RZ, R20 ;  /* 0x000000ffff067224 */ /* 0x002fe200078e0014 */
[----:B------:R-:W-:Y:S01]  /*80fa0*/  IADD3 R15, P4, R15, R16, RZ ;  /* 0x000000100f0f7210 */ /* 0x000fe20007f9e0ff */
[----:B------:R-:W-:-:S03]  /*80fb0*/  IMAD.MOV.U32 R7, RZ, RZ, R21 ;  /* 0x000000ffff077224 */ /* 0x000fc600078e0015 */
[----:B------:R-:W-:Y:S02]  /*80fc0*/  IADD3.X R19, R19, R0, RZ, P4, !PT ;  /* 0x0000000013137210 */ /* 0x000fe400027fe4ff */
[----:B------:R1:W-:Y:S04]  /*80fd0*/  LDGSTS.E [R4+0x26180], [R6.64], P1 ;  /* 0x2618000006047fae */ /* 0x0003e80008921844 */
[----:B------:R1:W-:Y:S01]  /*80fe0*/  STL [R1+0x21c4], R21 ;  /* 0x0021c41501007387 */ /* 0x0003e20000100800 */
[----:B------:R-:W-:Y:S02]  /*80ff0*/  STL [R1+0x2230], R15 ;  /* 0x0022300f01007387 */ /* 0x000fe40000100800 */
[----:B------:R-:W-:Y:S02]  /*81000*/  STL [R1+0x222c], R19 ;  /* 0x00222c1301007387 */ /* 0x000fe40000100800 */
[----:B------:R-:W3:Y:S01]  /*81010*/  LDL.LU R23, [R1+0x22b4] ;  /* 0x0022b40001177983 */ /* 0x000ee20000300800 */
[----:B------:R-:W3:Y:S04]  /*81020*/  LDL.LU R22, [R1+0x22b8] ;  /* 0x0022b80001167983 */ /* 0x000ee80000300800 */
[----:B-1----:R-:W3:Y:S01]  /*81030*/  LDL.LU R21, [R1+0x22bc] ;  /* 0x0022bc0001157983 */ /* 0x002ee20000300800 */
[----:B------:R-:W-:Y:S01]  /*81040*/  MOV R6, R15 ;  /* 0x0000000f00067202 */ /* 0x000fe20000000f00 */
[----:B------:R-:W-:-:S02]  /*81050*/  IMAD.MOV.U32 R7, RZ, RZ, R19 ;  /* 0x000000ffff077224 */ /* 0x000fc400078e0013 */
[----:B------:R-:W3:Y:S03]  /*81060*/  LDL.LU R20, [R1+0x22c0] ;  /* 0x0022c00001147983 */ /* 0x000ee60000300800 */
[----:B------:R1:W-:Y:S01]  /*81070*/  LDGSTS.E [R4+0x26800], [R6.64], P2 ;  /* 0x2680000006047fae */ /* 0x0003e20009121844 */
[----:B----4-:R-:W-:-:S05]  /*81080*/  IADD3 R13, P1, R13, R16, RZ ;  /* 0x000000100d0d7210 */ /* 0x010fca0007f3e0ff */
[----:B--2---:R-:W-:Y:S02]  /*81090*/  IMAD.X R14, R14, 0x1, R0, P1 ;  /* 0x000000010e0e7824 */ /* 0x004fe400008e0600 */
[----:B-1----:R-:W-:Y:S02]  /*810a0*/  IMAD.MOV.U32 R6, RZ, RZ, R13 ;  /* 0x000000ffff067224 */ /* 0x002fe400078e000d */
[----:B------:R-:W-:Y:S01]  /*810b0*/  IMAD.MOV.U32 R7, RZ, RZ, R14 ;  /* 0x000000ffff077224 */ /* 0x000fe200078e000e */
[----:B---3--:R-:W-:Y:S01]  /*810c0*/  IADD3 R8, P3, R8, R16, RZ ;  /* 0x0000001008087210 */ /* 0x008fe20007f7e0ff */
[----:B------:R-:W-:Y:S04]  /*810d0*/  STL [R1+0x2238], R13 ;  /* 0x0022380d01007387 */ /* 0x000fe80000100800 */
[----:B------:R1:W-:Y:S01]  /*810e0*/  LDGSTS.E [R4+0x26880], [R6.64], P2 ;  /* 0x2688000006047fae */ /* 0x0003e20009121844 */
[----:B------:R-:W-:Y:S01]  /*810f0*/  IADD3.X R9, R9, R0, RZ, P3, !PT ;  /* 0x0000000009097210 */ /* 0x000fe20001ffe4ff */
[----:B------:R-:W-:Y:S02]  /*81100*/  STL [R1+0x2234], R14 ;  /* 0x0022340e01007387 */ /* 0x000fe40000100800 */
[----:B------:R-:W-:Y:S02]  /*81110*/  STL [R1+0x2240], R8 ;  /* 0x0022400801007387 */ /* 0x000fe40000100800 */
[----:B------:R2:W-:Y:S02]  /*81120*/  STL [R1+0x223c], R9 ;  /* 0x00223c0901007387 */ /* 0x0005e40000100800 */
[----:B-1----:R-:W-:Y:S01]  /*81130*/  IMAD.MOV.U32 R7, RZ, RZ, R9 ;  /* 0x000000ffff077224 */ /* 0x002fe200078e0009 */
[----:B------:R-:W-:Y:S01]  /*81140*/  MOV R6, R8 ;  /* 0x0000000800067202 */ /* 0x000fe20000000f00 */
[----:B--2---:R-:W2:Y:S01]  /*81150*/  LDL.LU R9, [R1+0x22c4] ;  /* 0x0022c40001097983 */ /* 0x004ea20000300800 */
[----:B------:R-:W3:Y:S01]  /*81160*/  LDL.LU R8, [R1+0x22c8] ;  /* 0x0022c80001087983 */ /* 0x000ee20000300800 */
[----:B------:R-:W-:Y:S01]  /*81170*/  ISETP.GT.AND P1, PT, R3, 0x38, PT ;  /* 0x000000380300780c */ /* 0x000fe20003f24270 */
[----:B------:R-:W4:Y:S01]  /*81180*/  LDL.LU R19, [R1+0x232c] ;  /* 0x00232c0001137983 */ /* 0x000f220000300800 */
[----:B------:R-:W2:Y:S01]  /*81190*/  LDL.LU R15, [R1+0x2330] ;  /* 0x00233000010f7983 */ /* 0x000ea20000300800 */
[----:B------:R-:W2:Y:S01]  /*811a0*/  LDL.LU R14, [R1+0x2334] ;  /* 0x00233400010e7983 */ /* 0x000ea20000300800 */
[----:B------:R-:W-:-:S02]  /*811b0*/  SEL R5, RZ, 0x4, !P1 ;  /* 0x00000004ff057807 */ /* 0x000fc40004800000 */
[----:B------:R1:W-:Y:S01]  /*811c0*/  LDGSTS.E [R4+0x26900], [R6.64], P2 ;  /* 0x2690000006047fae */ /* 0x0003e20009121844 */
[----:B------:R-:W4:Y:S01]  /*811d0*/  LDL.LU R13, [R1+0x2338] ;  /* 0x00233800010d7983 */ /* 0x000f220000300800 */
[----:B------:R-:W-:-:S04]  /*811e0*/  SEL R5, R5, RZ, !P0 ;  /* 0x000000ff05057207 */ /* 0x000fc80004000000 */
[----:B------:R-:W-:Y:S02]  /*811f0*/  ISETP.NE.U32.AND P1, PT, R5, RZ, PT ;  /* 0x000000ff0500720c */ /* 0x000fe40003f25070 */
[----:B------:R-:W-:-:S05]  /*81200*/  IADD3 R17, P3, R17, R16, RZ ;  /* 0x0000001011117210 */ /* 0x000fca0007f7e0ff */
[----:B------:R-:W-:Y:S02]  /*81210*/  IMAD.X R18, R18, 0x1, R0, P3 ;  /* 0x0000000112127824 */ /* 0x000fe400018e0600 */
[----:B-1----:R-:W-:Y:S02]  /*81220*/  IMAD.MOV.U32 R6, RZ, RZ, R17 ;  /* 0x000000ffff067224 */ /* 0x002fe400078e0011 */
[----:B------:R-:W-:Y:S01]  /*81230*/  IMAD.MOV.U32 R7, RZ, RZ, R18 ;  /* 0x000000ffff077224 */ /* 0x000fe200078e0012 */
[----:B------:R-:W-:Y:S01]  /*81240*/  STL [R1+0x2248], R17 ;  /* 0x0022481101007387 */ /* 0x000fe20000100800 */
[----:B------:R-:W-:-:S03]  /*81250*/  IADD3 R10, P4, R10, R16, RZ ;  /* 0x000000100a0a7210 */ /* 0x000fc60007f9e0ff */
[----:B------:R1:W-:Y:S04]  /*81260*/  STL [R1+0x2244], R18 ;  /* 0x0022441201007387 */ /* 0x0003e80000100800 */
[----:B------:R1:W-:Y:S01]  /*81270*/  LDGSTS.E [R4+0x26980], [R6.64], P2 ;  /* 0x2698000006047fae */ /* 0x0003e20009121844 */
[----:B------:R-:W-:-:S03]  /*81280*/  IADD3.X R11, R11, R0, RZ, P4, !PT ;  /* 0x000000000b0b7210 */ /* 0x000fc600027fe4ff */
[----:B------:R-:W-:Y:S04]  /*81290*/  STL [R1+0x22b0], R10 ;  /* 0x0022b00a01007387 */ /* 0x000fe80000100800 */
[----:B------:R1:W-:Y:S02]  /*812a0*/  STL [R1+0x22ac], R11 ;  /* 0x0022ac0b01007387 */ /* 0x0003e40000100800 */
[----:B-1----:R-:W4:Y:S02]  /*812b0*/  LDL.LU R18, [R1+0x233c] ;  /* 0x00233c0001127983 */ /* 0x002f240000300800 */
[----:B------:R-:W4:Y:S01]  /*812c0*/  LDL.LU R17, [R1+0x2340] ;  /* 0x0023400001117983 */ /* 0x000f220000300800 */
[----:B------:R-:W-:Y:S01]  /*812d0*/  MOV R6, R10 ;  /* 0x0000000a00067202 */ /* 0x000fe20000000f00 */
[----:B------:R-:W-:-:S02]  /*812e0*/  IMAD.MOV.U32 R7, RZ, RZ, R11 ;  /* 0x000000ffff077224 */ /* 0x000fc400078e000b */
[----:B------:R-:W4:Y:S01]  /*812f0*/  LDL.LU R11, [R1+0x2344] ;  /* 0x00234400010b7983 */ /* 0x000f220000300800 */
[----:B------:R-:W4:Y:S01]  /*81300*/  LDL.LU R10, [R1+0x2348] ;  /* 0x00234800010a7983 */ /* 0x000f220000300800 */
[-C--:B------:R-:W-:Y:S02]  /*81310*/  IADD3 R22, P2, R22, R16.reuse, RZ ;  /* 0x0000001016167210 */ /* 0x080fe40007f5e0ff */
[----:B------:R1:W-:Y:S03]  /*81320*/  LDGSTS.E [R4+0x27000], [R6.64], P1 ;  /* 0x2700000006047fae */ /* 0x0003e60008921844 */
[----:B------:R-:W-:Y:S01]  /*81330*/  IMAD.X R23, R23, 0x1, R0, P2 ;  /* 0x0000000117177824 */ /* 0x000fe200010e0600 */
[----:B------:R-:W-:Y:S01]  /*81340*/  IADD3 R20, P3, R20, R16, RZ ;  /* 0x0000001014147210 */ /* 0x000fe20007f7e0ff */
[----:B-1----:R-:W-:Y:S02]  /*81350*/  IMAD.MOV.U32 R6, RZ, RZ, R22 ;  /* 0x000000ffff067224 */ /* 0x002fe400078e0016 */
[----:B------:R-:W-:Y:S01]  /*81360*/  IMAD.MOV.U32 R7, RZ, RZ, R23 ;  /* 0x000000ffff077224 */ /* 0x000fe200078e0017 */
[----:B------:R-:W-:Y:S01]  /*81370*/  IADD3.X R21, R21, R0, RZ, P3, !PT ;  /* 0x0000000015157210 */ /* 0x000fe20001ffe4ff */
[----:B------:R-:W-:Y:S04]  /*81380*/  STL [R1+0x22b8], R22 ;  /* 0x0022b81601007387 */ /* 0x000fe80000100800 */
[----:B------:R1:W-:Y:S01]  /*81390*/  LDGSTS.E [R4+0x27080], [R6.64], P1 ;  /* 0x2708000006047fae */ /* 0x0003e20008921844 */
[----:B------:R-:W-:Y:S02]  /*813a0*/  STL [R1+0x22b4], R23 ;  /* 0x0022b41701007387 */ /* 0x000fe40000100800 */
[----:B------:R-:W-:Y:S02]  /*813b0*/  STL [R1+0x22c0], R20 ;  /* 0x0022c01401007387 */ /* 0x000fe40000100800 */
[----:B------:R-:W-:Y:S01]  /*813c0*/  STL [R1+0x22bc], R21 ;  /* 0x0022bc1501007387 */ /* 0x000fe20000100800 */
[----:B-1----:R-:W-:Y:S01]  /*813d0*/  MOV R6, R20 ;  /* 0x0000001400067202 */ /* 0x002fe20000000f00 */
[----:B------:R-:W-:-:S05]  /*813e0*/  IMAD.MOV.U32 R7, RZ, RZ, R21 ;  /* 0x000000ffff077224 */ /* 0x000fca00078e0015 */
[----:B------:R1:W-:Y:S01]  /*813f0*/  LDGSTS.E [R4+0x27100], [R6.64], P1 ;  /* 0x2710000006047fae */ /* 0x0003e20008921844 */
[----:B---3--:R-:W-:-:S05]  /*81400*/  IADD3 R8, P3, R8, R16, RZ ;  /* 0x0000001008087210 */ /* 0x008fca0007f7e0ff */
[----:B--2---:R-:W-:Y:S01]  /*81410*/  IMAD.X R9, R9, 0x1, R0, P3 ;  /* 0x0000000109097824 */ /* 0x004fe200018e0600 */
[----:B------:R-:W-:Y:S01]  /*81420*/  STL [R1+0x22c8], R8 ;  /* 0x0022c80801007387 */ /* 0x000fe20000100800 */
[----:B-1----:R-:W-:Y:S02]  /*81430*/  MOV R6, R8 ;  /* 0x0000000800067202 */ /* 0x002fe40000000f00 */
[----:B------:R-:W-:Y:S01]  /*81440*/  IMAD.MOV.U32 R7, RZ, RZ, R9 ;  /* 0x000000ffff077224 */ /* 0x000fe200078e0009 */
[----:B------:R1:W-:Y:S01]  /*81450*/  STL [R1+0x22c4], R9 ;  /* 0x0022c40901007387 */ /* 0x0003e20000100800 */
[----:B------:R-:W-:-:S03]  /*81460*/  ISETP.GT.AND P2, PT, R3, 0x3c, PT ;  /* 0x0000003c0300780c */ /* 0x000fc60003f44270 */
[----:B------:R2:W-:Y:S04]  /*81470*/  LDGSTS.E [R4+0x27180], [R6.64], P1 ;  /* 0x2718000006047fae */ /* 0x0005e80008921844 */
[----:B-1----:R-:W3:Y:S01]  /*81480*/  LDL.LU R9, [R1+0x2f04] ;  /* 0x002f040001097983 */ /* 0x002ee20000300800 */
[----:B------:R-:W3:Y:S01]  /*81490*/  LDL.LU R8, [R1+0x2f2c] ;  /* 0x002f2c0001087983 */ /* 0x000ee20000300800 */
[----:B------:R-:W-:Y:S02]  /*814a0*/  SEL R5, RZ, 0x4, !P2 ;  /* 0x00000004ff057807 */ /* 0x000fe40005000000 */
[----:B------:R-:W-:Y:S02]  /*814b0*/  IADD3 R15, P1, R15, R16, RZ ;  /* 0x000000100f0f7210 */ /* 0x000fe40007f3e0ff */
[----:B------:R-:W-:-:S04]  /*814c0*/  SEL R5, R5, RZ, !P0 ;  /* 0x000000ff05057207 */ /* 0x000fc80004000000 */
[----:B------:R-:W-:Y:S02]  /*814d0*/  ISETP.NE.U32.AND P2, PT, R5, RZ, PT ;  /* 0x000000ff0500720c */ /* 0x000fe40003f45070 */
[----:B----4-:R-:W-:Y:S01]  /*814e0*/  IADD3 R13, P3, R13, R16, RZ ;  /* 0x000000100d0d7210 */ /* 0x010fe20007f7e0ff */
[----:B------:R-:W-:Y:S02]  /*814f0*/  IMAD.X R19, R19, 0x1, R0, P1 ;  /* 0x0000000113137824 */ /* 0x000fe400008e0600 */
[----:B--2---:R-:W-:Y:S01]  /*81500*/  IMAD.MOV.U32 R6, RZ, RZ, R15 ;  /* 0x000000ffff067224 */ /* 0x004fe200078e000f */
[----:B------:R-:W-:Y:S01]  /*81510*/  IADD3.X R14, R14, R0, RZ, P3, !PT ;  /* 0x000000000e0e7210 */ /* 0x000fe20001ffe4ff */
[----:B------:R-:W-:Y:S01]  /*81520*/  IMAD.MOV.U32 R7, RZ, RZ, R19 ;  /* 0x000000ffff077224 */ /* 0x000fe200078e0013 */
[----:B------:R1:W-:Y:S01]  /*81530*/  STL [R1+0x2330], R15 ;  /* 0x0023300f01007387 */ /* 0x0003e20000100800 */
[----:B------:R-:W-:Y:S02]  /*81540*/  STL [R1+0x232c], R19 ;  /* 0x00232c1301007387 */ /* 0x000fe40000100800 */
[----:B------:R-:W-:Y:S02]  /*81550*/  STL [R1+0x2338], R13 ;  /* 0x0023380d01007387 */ /* 0x000fe40000100800 */
[----:B------:R2:W-:Y:S01]  /*81560*/  STL [R1+0x2334], R14 ;  /* 0x0023340e01007387 */ /* 0x0005e20000100800 */
[----:B------:R4:W-:Y:S04]  /*81570*/  LDGSTS.E [R4+0x27800], [R6.64], P2 ;  /* 0x2780000006047fae */ /* 0x0009e80009121844 */
[----:B-1----:R-:W3:Y:S01]  /*81580*/  LDL.LU R15, [R1+0x2efc] ;  /* 0x002efc00010f7983 */ /* 0x002ee20000300800 */
[----:B----4-:R-:W-:Y:S01]  /*81590*/  IMAD.MOV.U32 R7, RZ, RZ, R14 ;  /* 0x000000ffff077224 */ /* 0x010fe200078e000e */
[----:B------:R-:W-:-:S02]  /*815a0*/  MOV R6, R13 ;  /* 0x0000000d00067202 */ /* 0x000fc40000000f00 */
[----:B--2---:R-:W2:Y:S01]  /*815b0*/  LDL.LU R14, [R1+0x2f08] ;  /* 0x002f0800010e7983 */ /* 0x004ea20000300800 */
[----:B------:R-:W4:Y:S02]  /*815c0*/  LDL.LU R13, [R1+0x2ef4] ;  /* 0x002ef400010d7983 */ /* 0x000f240000300800 */
[----:B------:R-:W4:Y:S01]  /*815d0*/  LDL.LU R5, [R1+0x2f00] ;  /* 0x002f000001057983 */ /* 0x000f220000300800 */
[----:B------:R1:W-:Y:S01]  /*815e0*/  LDGSTS.E [R4+0x27880], [R6.64], P2 ;  /* 0x2788000006047fae */ /* 0x0003e20009121844 */
[----:B------:R-:W-:-:S05]  /*815f0*/  IADD3 R17, P1, R17, R16, RZ ;  /* 0x0000001011117210 */ /* 0x000fca0007f3e0ff */
[----:B------:R-:W-:Y:S02]  /*81600*/  IMAD.X R18, R18, 0x1, R0, P1 ;  /* 0x0000000112127824 */ /* 0x000fe400008e0600 */
[----:B-1----:R-:W-:Y:S01]  /*81610*/  IMAD.MOV.U32 R6, RZ, RZ, R17 ;  /* 0x000000ffff067224 */ /* 0x002fe200078e0011 */
[----:B------:R-:W-:Y:S01]  /*81620*/  IADD3 R10, P3, R10, R16, RZ ;  /* 0x000000100a0a7210 */ /* 0x000fe20007f7e0ff */
[----:B------:R-:W-:Y:S01]  /*81630*/  IMAD.MOV.U32 R7, RZ, RZ, R18 ;  /* 0x000000ffff077224 */ /* 0x000fe200078e0012 */
[----:B------:R1:W-:Y:S02]  /*81640*/  STL [R1+0x2340], R17 ;  /* 0x0023401101007387 */ /* 0x0003e40000100800 */
[----:B------:R-:W-:Y:S01]  /*81650*/  IADD3.X R11, R11, R0, RZ, P3, !PT ;  /* 0x000000000b0b7210 */ /* 0x000fe20001ffe4ff */
[----:B------:R-:W-:Y:S01]  /*81660*/  STL [R1+0x233c], R18 ;  /* 0x00233c1201007387 */ /* 0x000fe20000100800 */
[----:B------:R-:W-:Y:S04]  /*81670*/  STL [R1+0x2348], R10 ;  /* 0x0023480a01007387 */ /* 0x000fe80000100800 */
[----:B------:R1:W-:Y:S01]  /*81680*/  LDGSTS.E [R4+0x27900], [R6.64], P2 ;  /* 0x2790000006047fae */ /* 0x0003e20009121844 */
[----:B------:R1:W-:Y:S02]  /*81690*/  STL [R1+0x2344], R11 ;  /* 0x0023440b01007387 */ /* 0x0003e40000100800 */
[----:B------:R-:W4:Y:S02]  /*816a0*/  LDL.LU R21, [R1+0x2eec] ;  /* 0x002eec0001157983 */ /* 0x000f240000300800 */
[----:B------:R-:W4:Y:S01]  /*816b0*/  LDL.LU R20, [R1+0x2ef8] ;  /* 0x002ef80001147983 */ /* 0x000f220000300800 */
[----:B------:R-:W4:Y:S01]  /*816c0*/  LDL.LU R19, [R1+0x2e84] ;  /* 0x002e840001137983 */ /* 0x000f220000300800 */
[----:B-1----:R-:W4:Y:S01]  /*816d0*/  LDL.LU R17, [R1+0x2e90] ;  /* 0x002e900001117983 */ /* 0x002f220000300800 */
[----:B------:R-:W-:Y:S01]  /*816e0*/  MOV R6, R10 ;  /* 0x0000000a00067202 */ /* 0x000fe20000000f00 */
[----:B------:R-:W-:-:S05]  /*816f0*/  IMAD.MOV.U32 R7, RZ, RZ, R11 ;  /* 0x000000ffff077224 */ /* 0x000fca00078e000b */
[----:B------:R1:W-:Y:S01]  /*81700*/  LDGSTS.E [R4+0x27980], [R6.64], P2 ;  /* 0x2798000006047fae */ /* 0x0003e20009121844 */
[----:B---3--:R-:W-:-:S04]  /*81710*/  IADD3 R8, P2, R8, R16, RZ ;  /* 0x0000001008087210 */ /* 0x008fc80007f5e0ff */
[----:B------:R-:W-:Y:S01]  /*81720*/  IADD3.X R9, R9, R0, RZ, P2, !PT ;  /* 0x0000000009097210 */ /* 0x000fe200017fe4ff */
[----:B------:R-:W-:Y:S01]  /*81730*/  STL [R1+0x2f2c], R8 ;  /* 0x002f2c0801007387 */ /* 0x000fe20000100800 */
[----:B-1----:R-:W-:-:S03]  /*81740*/  IMAD.MOV.U32 R6, RZ, RZ, R8 ;  /* 0x000000ffff067224 */ /* 0x002fc600078e0008 */
[----:B------:R1:W-:Y:S01]  /*81750*/  STL [R1+0x2f04], R9 ;  /* 0x002f040901007387 */ /* 0x0003e20000100800 */
[----:B------:R-:W3:Y:S01]  /*81760*/  LDL.LU R11, [R1+0x2e7c] ;  /* 0x002e7c00010b7983 */ /* 0x000ee20000300800 */
[----:B------:R-:W-:Y:S01]  /*81770*/  MOV R7, R9 ;  /* 0x0000000900077202 */ /* 0x000fe20000000f00 */
[----:B------:R-:W3:Y:S01]  /*81780*/  LDL.LU R10, [R1+0x2e88] ;  /* 0x002e8800010a7983 */ /* 0x000ee20000300800 */
[----:B-1----:R-:W3:Y:S01]  /*81790*/  LDL.LU R9, [R1+0x2e74] ;  /* 0x002e740001097983 */ /* 0x002ee20000300800 */
[----:B------:R-:W3:Y:S01]  /*817a0*/  LDL.LU R8, [R1+0x2e80] ;  /* 0x002e800001087983 */ /* 0x000ee20000300800 */
[----:B------:R-:W-:-:S04]  /*817b0*/  ISETP.GT.AND P1, PT, R3, 0x1, PT ;  /* 0x000000010300780c */ /* 0x000fc80003f24270 */
[----:B------:R-:W-:Y:S01]  /*817c0*/  SEL R4, RZ, 0x4, !P1 ;  /* 0x00000004ff047807 */ /* 0x000fe20004800000 */
[----:B------:R-:W-:-:S03]  /*817d0*/  IMAD.SHL.U32 R200, R12, 0x4, RZ ;  /* 0x000000040cc87824 */ /* 0x000fc600078e00ff */
[----:B------:R-:W-:-:S04]  /*817e0*/  SEL R4, R4, RZ, !P0 ;  /* 0x000000ff04047207 */ /* 0x000fc80004000000 */
[----:B------:R-:W-:Y:S02]  /*817f0*/  ISETP.NE.U32.AND P1, PT, R4, RZ, PT ;  /* 0x000000ff0400720c */ /* 0x000fe40003f25070 */
[----:B------:R-:W-:Y:S02]  /*81800*/  LOP3.LUT R194, R200, 0x20, RZ, 0x3c, !PT ;  /* 0x00000020c8c27812 */ /* 0x000fe400078e3cff */
[-C--:B--2---:R-:W-:Y:S02]  /*81810*/  IADD3 R14, P2, R14, R16.reuse, RZ ;  /* 0x000000100e0e7210 */ /* 0x084fe40007f5e0ff */
[----:B----4-:R-:W-:Y:S01]  /*81820*/  IADD3 R5, P3, R5, R16, RZ ;  /* 0x0000001005057210 */ /* 0x010fe20007f7e0ff */
[----:B------:R-:W-:Y:S02]  /*81830*/  IMAD R4, R190, 0x8000, R194 ;  /* 0x00008000be047824 */ /* 0x000fe400078e02c2 */
[--C-:B------:R-:W-:Y:S02]  /*81840*/  IMAD.X R15, R15, 0x1, R0.reuse, P2 ;  /* 0x000000010f0f7824 */ /* 0x100fe400010e0600 */
[----:B------:R-:W-:Y:S01]  /*81850*/  IMAD.X R13, R13, 0x1, R0, P3 ;  /* 0x000000010d0d7824 */ /* 0x000fe200018e0600 */
[----:B------:R-:W-:Y:S04]  /*81860*/  STL [R1+0x2f08], R14 ;  /* 0x002f080e01007387 */ /* 0x000fe80000100800 */
[----:B------:R1:W-:Y:S01]  /*81870*/  LDGSTS.E [R4+0x20200], [R6.64], P1 ;  /* 0x2020000006047fae */ /* 0x0003e20008921844 */
[----:B------:R2:W-:Y:S02]  /*81880*/  STL [R1+0x2efc], R15 ;  /* 0x002efc0f01007387 */ /* 0x0005e40000100800 */
[----:B------:R4:W-:Y:S02]  /*81890*/  STL [R1+0x2f00], R5 ;  /* 0x002f000501007387 */ /* 0x0009e40000100800 */
[----:B------:R2:W-:Y:S01]  /*818a0*/  STL [R1+0x2ef4], R13 ;  /* 0x002ef40d01007387 */ /* 0x0005e20000100800 */
[----:B------:R-:W-:Y:S01]  /*818b0*/  ISETP.GT.AND P2, PT, R3, 0x5, PT ;  /* 0x000000050300780c */ /* 0x000fe20003f44270 */
[----:B------:R-:W3:Y:S01]  /*818c0*/  LDL.LU R18, [R1+0x2e6c] ;  /* 0x002e6c0001127983 */ /* 0x000ee20000300800 */
[----:B-1----:R-:W-:Y:S01]  /*818d0*/  MOV R6, R14 ;  /* 0x0000000e00067202 */ /* 0x002fe20000000f00 */
[----:B------:R-:W-:-:S02]  /*818e0*/  IMAD.MOV.U32 R7, RZ, RZ, R15 ;  /* 0x000000ffff077224 */ /* 0x000fc400078e000f */
[----:B--2---:R-:W2:Y:S04]  /*818f0*/  LDL.LU R15, [R1+0x2e78] ;  /* 0x002e7800010f7983 */ /* 0x004ea80000300800 */
[----:B------:R1:W-:Y:S01]  /*81900*/  LDGSTS.E [R4+0x20280], [R6.64], P1 ;  /* 0x2028000006047fae */ /* 0x0003e20008921844 */
[----:B------:R-:W2:Y:S02]  /*81910*/  LDL.LU R14, [R1+0x2e04] ;  /* 0x002e0400010e7983 */ /* 0x000ea40000300800 */
[----:B-1----:R-:W-:Y:S01]  /*81920*/  IMAD.MOV.U32 R6, RZ, RZ, R5 ;  /* 0x000000ffff067224 */ /* 0x002fe200078e0005 */
[----:B------:R-:W-:Y:S02]  /*81930*/  MOV R7, R13 ;  /* 0x0000000d00077202 */ /* 0x000fe40000000f00 */
[----:B----4-:R-:W-:Y:S01]  /*81940*/  SEL R5, RZ, 0x4, !P2 ;  /* 0x00000004ff057807 */ /* 0x010fe20005000000 */
[----:B------:R-:W2:Y:S04]  /*81950*/  LDL.LU R13, [R1+0x2e10] ;  /* 0x002e1000010d7983 */ /* 0x000ea80000300800 */
[----:B------:R1:W-:Y:S01]  /*81960*/  LDGSTS.E [R4+0x20300], [R6.64], P1 ;  /* 0x2030000006047fae */ /* 0x0003e20008921844 */
[----:B------:R-:W-:-:S04]  /*81970*/  SEL R5, R5, RZ, !P0 ;  /* 0x000000ff05057207 */ /* 0x000fc80004000000 */
[----:B------:R-:W-:Y:S02]  /*81980*/  ISETP.NE.U32.AND P2, PT, R5, RZ, PT ;  /* 0x000000ff0500720c */ /* 0x000fe40003f45070 */
[-C--:B------:R-:W-:Y:S02]  /*81990*/  IADD3 R20, P3, R20, R16.reuse, RZ ;  /* 0x0000001014147210 */ /* 0x080fe40007f7e0ff */
[----:B------:R-:W-:-:S03]  /*819a0*/  IADD3 R17, P4, R17, R16, RZ ;  /* 0x0000001011117210 */ /* 0x000fc60007f9e0ff */
[--C-:B------:R-:W-:Y:S01]  /*819b0*/  IMAD.X R21, R21, 0x1, R0.reuse, P3 ;  /* 0x0000000115157824 */ /* 0x100fe200018e0600 */
[----:B-1----:R-:W-:Y:S01]  /*819c0*/  MOV R6, R20 ;  /* 0x0000001400067202 */ /* 0x002fe20000000f00 */
[----:B------:R-:W-:Y:S01]  /*819d0*/  IMAD.X R19, R19, 0x1, R0, P4 ;  /* 0x0000000113137824 */ /* 0x000fe200020e0600 */
[----:B------:R-:W-:Y:S01]  /*819e0*/  STL [R1+0x2ef8], R20 ;  /* 0x002ef81401007387 */ /* 0x000fe20000100800 */
[----:B------:R-:W-:Y:S02]  /*819f0*/  IMAD.MOV.U32 R7, RZ, RZ, R21 ;  /* 0x000000ffff077224 */ /* 0x000fe400078e0015 */
[----:B------:R1:W-:Y:S02]  /*81a00*/  STL [R1+0x2eec], R21 ;  /* 0x002eec1501007387 */ /* 0x0003e40000100800 */
[----:B------:R-:W-:Y:S01]  /*81a10*/  STL [R1+0x2e90], R17 ;  /* 0x002e901101007387 */ /* 0x000fe20000100800 */
[----:B------:R1:W-:Y:S04]  /*81a20*/  STL [R1+0x2e84], R19 ;  /* 0x002e841301007387 */ /* 0x0003e80000100800 */
[----:B------:R1:W-:Y:S04]  /*81a30*/  LDGSTS.E [R4+0x20380], [R6.64], P1 ;  /* 0x2038000006047fae */ /* 0x0003e80008921844 */
[----:B-1----:R-:W2:Y:S01]  /*81a40*/  LDL.LU R21, [R1+0x2dfc] ;  /* 0x002dfc0001157983 */ /* 0x002ea20000300800 */
[----:B------:R-:W2:Y:S01]  /*81a50*/  LDL.LU R20, [R1+0x2e08] ;  /* 0x002e080001147983 */ /* 0x000ea20000300800 */
[----:B------:R-:W-:Y:S01]  /*81a60*/  MOV R7, R19 ;  /* 0x0000001300077202 */ /* 0x000fe20000000f00 */
[----:B------:R-:W-:Y:S01]  /*81a70*/  IMAD.MOV.U32 R6, RZ, RZ, R17 ;  /* 0x000000ffff067224 */ /* 0x000fe200078e0011 */
[----:B------:R-:W2:Y:S01]  /*81a80*/  LDL.LU R19, [R1+0x2df4] ;  /* 0x002df40001137983 */ /* 0x000ea20000300800 */
[----:B------:R-:W2:Y:S03]  /*81a90*/  LDL.LU R17, [R1+0x2e00] ;  /* 0x002e000001117983 */ /* 0x000ea60000300800 */
[----:B------:R1:W-:Y:S01]  /*81aa0*/  LDGSTS.E [R4+0x20a00], [R6.64], P2 ;  /* 0x20a0000006047fae */ /* 0x0003e20009121844 */
[----:B---3--:R-:W-:-:S05]  /*81ab0*/  IADD3 R10, P1, R10, R16, RZ ;  /* 0x000000100a0a7210 */ /* 0x008fca0007f3e0ff */
[--C-:B------:R-:W-:Y:S01]  /*81ac0*/  IMAD.X R11, R11, 0x1, R0.reuse, P1 ;  /* 0x000000010b0b7824 */ /* 0x100fe200008e0600 */
[----:B------:R-:W-:Y:S01]  /*81ad0*/  IADD3 R8, P3, R8, R16, RZ ;  /* 0x0000001008087210 */ /* 0x000fe20007f7e0ff */
[----:B------:R-:W-:Y:S01]  /*81ae0*/  STL [R1+0x2e88], R10 ;  /* 0x002e880a01007387 */ /* 0x000fe20000100800 */
[----:B-1----:R-:W-:Y:S01]  /*81af0*/  MOV R6, R10 ;  /* 0x0000000a00067202 */ /* 0x002fe20000000f00 */
[----:B------:R-:W-:Y:S02]  /*81b00*/  IMAD.MOV.U32 R7, RZ, RZ, R11 ;  /* 0x000000ffff077224 */ /* 0x000fe400078e000b */
[----:B------:R-:W-:Y:S01]  /*81b10*/  IMAD.X R9, R9, 0x1, R0, P3 ;  /* 0x0000000109097824 */ /* 0x000fe200018e0600 */
[----:B------:R1:W-:Y:S01]  /*81b20*/  STL [R1+0x2e7c], R11 ;  /* 0x002e7c0b01007387 */ /* 0x0003e20000100800 */
[----:B------:R-:W-:Y:S03]  /*81b30*/  STL [R1+0x2e80], R8 ;  /* 0x002e800801007387 */ /* 0x000fe60000100800 */
[----:B------:R3:W-:Y:S04]  /*81b40*/  LDGSTS.E [R4+0x20a80], [R6.64], P2 ;  /* 0x20a8000006047fae */ /* 0x0007e80009121844 */
[----:B------:R3:W-:Y:S04]  /*81b50*/  STL [R1+0x2e74], R9 ;  /* 0x002e740901007387 */ /* 0x0007e80000100800 */
[----:B-1----:R-:W4:Y:S01]  /*81b60*/  LDL.LU R11, [R1+0x2dec] ;  /* 0x002dec00010b7983 */ /* 0x002f220000300800 */
[----:B------:R-:W4:Y:S01]  /*81b70*/  LDL.LU R10, [R1+0x2df8] ;  /* 0x002df800010a7983 */ /* 0x000f220000300800 */
[----:B---3--:R-:W-:Y:S01]  /*81b80*/  MOV R7, R9 ;  /* 0x0000000900077202 */ /* 0x008fe20000000f00 */
[----:B------:R-:W-:Y:S01]  /*81b90*/  IMAD.MOV.U32 R6, RZ, RZ, R8 ;  /* 0x000000ffff067224 */ /* 0x000fe200078e0008 */
[----:B------:R-:W3:Y:S01]  /*81ba0*/  LDL.LU R9, [R1+0x2d84] ;  /* 0x002d840001097983 */ /* 0x000ee20000300800 */
[----:B------:R-:W3:Y:S01]  /*81bb0*/  LDL.LU R8, [R1+0x2d90] ;  /* 0x002d900001087983 */ /* 0x000ee20000300800 */
[----:B------:R-:W-:-:S02]  /*81bc0*/  ISETP.GT.AND P1, PT, R3, 0x9, PT ;  /* 0x000000090300780c */ /* 0x000fc40003f24270 */
[----:B------:R1:W-:Y:S02]  /*81bd0*/  LDGSTS.E [R4+0x20b00], [R6.64], P2 ;  /* 0x20b0000006047fae */ /* 0x0003e40009121844 */
[----:B------:R-:W-:-:S04]  /*81be0*/  SEL R5, RZ, 0x4, !P1 ;  /* 0x00000004ff057807 */ /* 0x000fc80004800000 */
[----:B------:R-:W-:Y:S02]  /*81bf0*/  SEL R5, R5, RZ, !P0 ;  /* 0x000000ff05057207 */ /* 0x000fe40004000000 */
[----:B--2---:R-:W-:-:S05]  /*81c00*/  IADD3 R15, P3, R15, R16, RZ ;  /* 0x000000100f0f7210 */ /* 0x004fca0007f7e0ff */
[----:B------:R-:W-:Y:S01]  /*81c10*/  IMAD.X R18, R18, 0x1, R0, P3 ;  /* 0x0000000112127824 */ /* 0x000fe200018e0600 */
[----:B-1----:R-:W-:Y:S02]  /*81c20*/  MOV R6, R15 ;  /* 0x0000000f00067202 */ /* 0x002fe40000000f00 */
[----:B------:R-:W-:Y:S01]  /*81c30*/  ISETP.NE.U32.AND P1, PT, R5, RZ, PT ;  /* 0x000000ff0500720c */ /* 0x000fe20003f25070 */
[----:B------:R-:W-:Y:S01]  /*81c40*/  STL [R1+0x2e78], R15 ;  /* 0x002e780f01007387 */ /* 0x000fe20000100800 */
[----:B------:R-:W-:Y:S01]  /*81c50*/  IMAD.MOV.U32 R7, RZ, RZ, R18 ;  /* 0x000000ffff077224 */ /* 0x000fe200078e0012 */
[----:B------:R-:W-:Y:S02]  /*81c60*/  IADD3 R13, P4, R13, R16, RZ ;  /* 0x000000100d0d7210 */ /* 0x000fe40007f9e0ff */
[----:B------:R1:W-:Y:S04]  /*81c70*/  STL [R1+0x2e6c], R18 ;  /* 0x002e6c1201007387 */ /* 0x0003e80000100800 */
[----:B------:R2:W-:Y:S01]  /*81c80*/  LDGSTS.E [R4+0x20b80], [R6.64], P2 ;  /* 0x20b8000006047fae */ /* 0x0005e20009121844 */
[----:B------:R-:W-:-:S03]  /*81c90*/  IMAD.X R14, R14, 0x1, R0, P4 ;  /* 0x000000010e0e7824 */ /* 0x000fc600020e0600 */
[----:B------:R-:W-:Y:S04]  /*81ca0*/  STL [R1+0x2e10], R13 ;  /* 0x002e100d01007387 */ /* 0x000fe80000100800 */
[----:B------:R2:W-:Y:S01]  /*81cb0*/  STL [R1+0x2e04], R14 ;  /* 0x002e040e01007387 */ /* 0x0005e20000100800 */
[----:B-1----:R-:W3:Y:S02]  /*81cc0*/  LDL.LU R18, [R1+0x2d7c] ;  /* 0x002d7c0001127983 */ /* 0x002ee40000300800 */
[----:B------:R-:W3:Y:S01]  /*81cd0*/  LDL.LU R15, [R1+0x2d88] ;  /* 0x002d8800010f7983 */ /* 0x000ee20000300800 */
[----:B--2---:R-:W-:Y:S01]  /*81ce0*/  MOV R7, R14 ;  /* 0x0000000e00077202 */ /* 0x004fe20000000f00 */
[----:B------:R-:W-:Y:S01]  /*81cf0*/  IMAD.MOV.U32 R6, RZ, RZ, R13 ;  /* 0x000000ffff067224 */ /* 0x000fe200078e000d */
[----:B------:R-:W3:Y:S01]  /*81d00*/  LDL.LU R14, [R1+0x2d74] ;  /* 0x002d7400010e7983 */ /* 0x000ee20000300800 */
[----:B------:R-:W3:Y:S03]  /*81d10*/  LDL.LU R13, [R1+0x2d80] ;  /* 0x002d8000010d7983 */ /* 0x000ee60000300800 */
[----:B------:R1:W-:Y:S01]  /*81d20*/  LDGSTS.E [R4+0x21200], [R6.64], P1 ;  /* 0x2120000006047fae */ /* 0x0003e20008921844 */
[----:B------:R-:W-:-:S02]  /*81d30*/  IADD3 R20, P2, R20, R16, RZ ;  /* 0x0000001014147210 */ /* 0x000fc40007f5e0ff */
[----:B------:R-:W-:-:S03]  /*81d40*/  IADD3 R17, P3, R17, R16, RZ ;  /* 0x0000001011117210 */ /* 0x000fc60007f7e0ff */
[--C-:B------:R-:W-:Y:S01]  /*81d50*/  IMAD.X R21, R21, 0x1, R0.reuse, P2 ;  /* 0x0000000115157824 */ /* 0x100fe200010e0600 */
[----:B------:R-:W-:Y:S01]  /*81d60*/  STL [R1+0x2e08], R20 ;  /* 0x002e081401007387 */ /* 0x000fe20000100800 */
[----:B-1----:R-:W-:Y:S01]  /*81d70*/  MOV R6, R20 ;  /* 0x0000001400067202 */ /* 0x002fe20000000f00 */
[----:B------:R-:W-:Y:S02]  /*81d80*/  IMAD.X R19, R19, 0x1, R0, P3 ;  /* 0x0000000113137824 */ /* 0x000fe400018e0600 */
[----:B------:R-:W-:Y:S01]  /*81d90*/  IMAD.MOV.U32 R7, RZ, RZ, R21 ;  /* 0x000000ffff077224 */ /* 0x000fe200078e0015 */
[----:B------:R1:W-:Y:S01]  /*81da0*/  STL [R1+0x2dfc], R21 ;  /* 0x002dfc1501007387 */ /* 0x0003e20000100800 */
[----:B------:R-:W-:Y:S02]  /*81db0*/  STL [R1+0x2e00], R17 ;  /* 0x002e001101007387 */ /* 0x000fe40000100800 */
[----:B------:R1:W-:Y:S01]  /*81dc0*/  STL [R1+0x2df4], R19 ;  /* 0x002df41301007387 */ /* 0x0003e20000100800 */
[----:B------:R1:W-:Y:S04]  /*81dd0*/  LDGSTS.E [R4+0x21280], [R6.64], P1 ;  /* 0x2128000006047fae */ /* 0x0003e80008921844 */
[----:B-1----:R-:W3:Y:S01]  /*81de0*/  LDL.LU R21, [R1+0x2d6c] ;  /* 0x002d6c0001157983 */ /* 0x002ee20000300800 */
[----:B------:R-:W3:Y:S01]  /*81df0*/  LDL.LU R20, [R1+0x2d78] ;  /* 0x002d780001147983 */ /* 0x000ee20000300800 */
[----:B------:R-:W-:Y:S01]  /*81e00*/  MOV R7, R19 ;  /* 0x0000001300077202 */ /* 0x000fe20000000f00 */
[----:B------:R-:W-:Y:S01]  /*81e10*/  IMAD.MOV.U32 R6, RZ, RZ, R17 ;  /* 0x000000ffff067224 */ /* 0x000fe200078e0011 */
[----:B------:R-:W3:Y:S01]  /*81e20*/  LDL.LU R19, [R1+0x2d04] ;  /* 0x002d040001137983 */ /* 0x000ee20000300800 */
[----:B------:R-:W3:Y:S03]  /*81e30*/  LDL.LU R17, [R1+0x2d10] ;  /* 0x002d100001117983 */ /* 0x000ee60000300800 */
[----:B------:R1:W-:Y:S01]  /*81e40*/  LDGSTS.E [R4+0x21300], [R6.64], P1 ;  /* 0x2130000006047fae */ /* 0x0003e20008921844 */
[----:B----4-:R-:W-:-:S02]  /*81e50*/  IADD3 R10, P3, R10, R16, RZ ;  /* 0x000000100a0a7210 */ /* 0x010fc40007f7e0ff */
[----:B---3--:R-:W-:-:S03]  /*81e60*/  IADD3 R8, P4, R8, R16, RZ ;  /* 0x0000001008087210 */ /* 0x008fc60007f9e0ff */
[--C-:B------:R-:W-:Y:S01]  /*81e70*/  IMAD.X R11, R11, 0x1, R0.reuse, P3 ;  /* 0x000000010b0b7824 */ /* 0x100fe200018e0600 */
[----:B-1----:R-:W-:Y:S01]  /*81e80*/  MOV R6, R10 ;  /* 0x0000000a00067202 */ /* 0x002fe20000000f00 */
[----:B------:R-:W-:Y:S01]  /*81e90*/  STL [R1+0x2df8], R10 ;  /* 0x002df80a01007387 */ /* 0x000fe20000100800 */
[----:B------:R-:W-:Y:S02]  /*81ea0*/  IMAD.X R9, R9, 0x1, R0, P4 ;  /* 0x0000000109097824 */ /* 0x000fe400020e0600 */
[----:B------:R-:W-:Y:S01]  /*81eb0*/  IMAD.MOV.U32 R7, RZ, RZ, R11 ;  /* 0x000000ffff077224 */ /* 0x000fe200078e000b */
[----:B------:R1:W-:Y:S01]  /*81ec0*/  STL [R1+0x2dec], R11 ;  /* 0x002dec0b01007387 */ /* 0x0003e20000100800 */
[----:B------:R-:W-:Y:S02]  /*81ed0*/  STL [R1+0x2d90], R8 ;  /* 0x002d900801007387 */ /* 0x000fe40000100800 */
[----:B------:R3:W-:Y:S01]  /*81ee0*/  STL [R1+0x2d84], R9 ;  /* 0x002d840901007387 */ /* 0x0007e20000100800 */
[----:B------:R4:W-:Y:S04]  /*81ef0*/  LDGSTS.E [R4+0x21380], [R6.64], P1 ;  /* 0x2138000006047fae */ /* 0x0009e80008921844 */
[----:B-1----:R-:W2:Y:S01]  /*81f00*/  LDL.LU R11, [R1+0x2cfc] ;  /* 0x002cfc00010b7983 */ /* 0x002ea20000300800 */
[----:B------:R-:W2:Y:S01]  /*81f10*/  LDL.LU R10, [R1+0x2d08] ;  /* 0x002d0800010a7983 */ /* 0x000ea20000300800 */
[----:B----4-:R-:W-:Y:S01]  /*81f20*/  MOV R7, R9 ;  /* 0x0000000900077202 */ /* 0x010fe20000000f00 */
[----:B------:R-:W-:Y:S01]  /*81f30*/  IMAD.MOV.U32 R6, RZ, RZ, R8 ;  /* 0x000000ffff067224 */ /* 0x000fe200078e0008 */
[----:B---3--:R-:W3:Y:S01]  /*81f40*/  LDL.LU R9, [R1+0x2cf4] ;  /* 0x002cf40001097983 */ /* 0x008ee20000300800 */
[----:B------:R-:W4:Y:S01]  /*81f50*/  LDL.LU R8, [R1+0x2d00] ;  /* 0x002d000001087983 */ /* 0x000f220000300800 */
[----:B------:R-:W-:-:S04]  /*81f60*/  ISETP.GT.AND P2, PT, R3, 0xd, PT ;  /* 0x0000000d0300780c */ /* 0x000fc80003f44270 */
[----:B------:R-:W-:-:S04]  /*81f70*/  SEL R5, RZ, 0x4, !P2 ;  /* 0x00000004ff057807 */ /* 0x000fc80005000000 */
[----:B------:R-:W-:-:S04]  /*81f80*/  SEL R5, R5, RZ, !P0 ;  /* 0x000000ff05057207 */ /* 0x000fc80004000000 */
[----:B------:R-:W-:Y:S02]  /*81f90*/  ISETP.NE.U32.AND P2, PT, R5, RZ, PT ;  /* 0x000000ff0500720c */ /* 0x000fe40003f45070 */
[----:B------:R-:W-:-:S05]  /*81fa0*/  IADD3 R15, P1, R15, R16, RZ ;  /* 0x000000100f0f7210 */ /* 0x000fca0007f3e0ff */
[----:B------:R-:W-:Y:S01]  /*81fb0*/  IMAD.X R18, R18, 0x1, R0, P1 ;  /* 0x0000000112127824 */ /* 0x000fe200008e0600 */
[----:B------:R-:W-:-:S05]  /*81fc0*/  IADD3 R13, P3, R13, R16, RZ ;  /* 0x000000100d0d7210 */ /* 0x000fca0007f7e0ff */
[----:B------:R1:W-:Y:S04]  /*81fd0*/  LDGSTS.E [R4+0x21a00], [R6.64], P2 ;  /* 0x21a0000006047fae */ /* 0x0003e80009121844 */
[----:B------:R-:W-:Y:S01]  /*81fe0*/  STL [R1+0x2d88], R15 ;  /* 0x002d880f01007387 */ /* 0x000fe20000100800 */
[----:B------:R-:W-:-:S03]  /*81ff0*/  IMAD.X R14, R14, 0x1, R0, P3 ;  /* 0x000000010e0e7824 */ /* 0x000fc600018e0600 */
[----:B------:R1:W-:Y:S01]  /*82000*/  STL [R1+0x2d7c], R18 ;  /* 0x002d7c1201007387 */ /* 0x0003e20000100800 */
[----:B------:R-:W-:Y:S01]  /*82010*/  STL [R1+0x2d80], R13 ;  /* 0x002d800d01007387 */ /* 0x000fe20000100800 */
[----:B------:R-:W-:Y:S02]  /*82020*/  ISETP.GT.AND P1, PT, R3, 0x11, PT ;  /* 0x000000110300780c */ /* 0x000fe40003f24270 */
[----:B------:R1:W-:Y:S02]  /*82030*/  STL [R1+0x2d74], R14 ;  /* 0x002d740e01007387 */ /* 0x0003e40000100800 */
[----:B-1----:R-:W-:Y:S01]  /*82040*/  MOV R6, R15 ;  /* 0x0000000f00067202 */ /* 0x002fe20000000f00 */
[----:B------:R-:W-:Y:S02]  /*82050*/  IMAD.MOV.U32 R7, RZ, RZ, R18 ;  /* 0x000000ffff077224 */ /* 0x000fe400078e0012 */
[----:B------:R-:W3:Y:S04]  /*82060*/  LDL.LU R18, [R1+0x2cec] ;  /* 0x002cec0001127983 */ /* 0x000ee80000300800 */
[----:B------:R1:W-:Y:S01]  /*82070*/  LDGSTS.E [R4+0x21a80], [R6.64], P2 ;  /* 0x21a8000006047fae */ /* 0x0003e20009121844 */
[----:B------:R-:W3:Y:S01]  /*82080*/  LDL.LU R15, [R1+0x2cf8] ;  /* 0x002cf800010f7983 */ /* 0x000ee20000300800 */
[----:B------:R-:W-:-:S04]  /*82090*/  SEL R5, RZ, 0x4, !P1 ;  /* 0x00000004ff057807 */ /* 0x000fc80004800000 */
[----:B------:R-:W-:Y:S02]  /*820a0*/  SEL R5, R5, RZ, !P0 ;  /* 0x000000ff05057207 */ /* 0x000fe40004000000 */
[----:B-1----:R-:W-:Y:S01]  /*820b0*/  MOV R7, R14 ;  /* 0x0000000e00077202 */ /* 0x002fe20000000f00 */
[----:B------:R-:W-:Y:S01]  /*820c0*/  IMAD.MOV.U32 R6, RZ, RZ, R13 ;  /* 0x000000ffff067224 */ /* 0x000fe200078e000d */
[----:B------:R-:W3:Y:S01]  /*820d0*/  LDL.LU R14, [R1+0x2c84] ;  /* 0x002c8400010e7983 */ /* 0x000ee20000300800 */
[----:B------:R-:W3:Y:S01]  /*820e0*/  LDL.LU R13, [R1+0x2cb0] ;  /* 0x002cb000010d7983 */ /* 0x000ee20000300800 */
[----:B------:R-:W-:Y:S02]  /*820f0*/  ISETP.NE.U32.AND P1, PT, R5, RZ, PT ;  /* 0x000000ff0500720c */ /* 0x000fe40003f25070 */
[----:B------:R1:W-:Y:S01]  /*82100*/  LDGSTS.E [R4+0x21b00], [R6.64], P2 ;  /* 0x21b0000006047fae */ /* 0x0003e20009121844 */
[----:B------:R-:W-:-:S05]  /*82110*/  IADD3 R20, P3, R20, R16, RZ ;  /* 0x0000001014147210 */ /* 0x000fca0007f7e0ff */
[--C-:B------:R-:W-:Y:S01]  /*82120*/  IMAD.X R21, R21, 0x1, R0.reuse, P3 ;  /* 0x0000000115157824 */ /* 0x100fe200018e0600 */
[----:B------:R-:W-:Y:S02]  /*82130*/  IADD3 R17, P4, R17, R16, RZ ;  /* 0x0000001011117210 */ /* 0x000fe40007f9e0ff */
[----:B-1----:R-:W-:Y:S01]  /*82140*/  MOV R6, R20 ;  /* 0x0000001400067202 */ /* 0x002fe20000000f00 */
[----:B------:R-:W-:Y:S01]  /*82150*/  IMAD.MOV.U32 R7, RZ, RZ, R21 ;  /* 0x000000ffff077224 */ /* 0x000fe200078e0015 */
[----:B------:R-:W-:Y:S01]  /*82160*/  STL [R1+0x2d78], R20 ;  /* 0x002d781401007387 */ /* 0x000fe20000100800 */
[----:B------:R-:W-:Y:S02]  /*82170*/  IMAD.X R19, R19, 0x1, R0, P4 ;  /* 0x0000000113137824 */ /* 0x000fe400020e0600 */
[----:B------:R1:W-:Y:S01]  /*82180*/  STL [R1+0x2d6c], R21 ;  /* 0x002d6c1501007387 */ /* 0x0003e20000100800 */
[----:B------:R-:W-:Y:S02]  /*82190*/  STL [R1+0x2d10], R17 ;  /* 0x002d101101007387 */ /* 0x000fe40000100800 */
[----:B------:R1:W-:Y:S02]  /*821a0*/  STL [R1+0x2d04], R19 ;  /* 0x002d041301007387 */ /* 0x0003e40000100800 */
        /* <DEDUP_REMOVED lines=8> */
[----:B--2---:R-:W-:-:S05]  /*82230*/  IADD3 R10, P2, R10, R16, RZ ;  /* 0x000000100a0a7210 */ /* 0x004fca0007f5e0ff */
[--C-:B------:R-:W-:Y:S01]  /*82240*/  IMAD.X R11, R11, 0x1, R0.reuse, P2 ;  /* 0x000000010b0b7824 */ /* 0x100fe200010e0600 */
[----:B----4-:R-:W-:Y:S01]  /*82250*/  IADD3 R8, P3, R8, R16, RZ ;  /* 0x0000001008087210 */ /* 0x010fe20007f7e0ff */
[----:B------:R-:W-:Y:S01]  /*82260*/  STL [R1+0x2d08], R10 ;  /* 0x002d080a01007387 */ /* 0x000fe20000100800 */
[----:B-1----:R-:W-:Y:S01]  /*82270*/  MOV R6, R10 ;  /* 0x0000000a00067202 */ /* 0x002fe20000000f00 */
[----:B------:R-:W-:Y:S02]  /*82280*/  IMAD.MOV.U32 R7, RZ, RZ, R11 ;  /* 0x000000ffff077224 */ /* 0x000fe400078e000b */
[----:B---3--:R-:W-:Y:S01]  /*82290*/  IMAD.X R9, R9, 0x1, R0, P3 ;  /* 0x0000000109097824 */ /* 0x008fe200018e0600 */
[----:B------:R1:W-:Y:S01]  /*822a0*/  STL [R1+0x2cfc], R11 ;  /* 0x002cfc0b01007387 */ /* 0x0003e20000100800 */
[----:B------:R-:W-:Y:S03]  /*822b0*/  STL [R1+0x2d00], R8 ;  /* 0x002d000801007387 */ /* 0x000fe60000100800 */
[----:B------:R2:W-:Y:S04]  /*822c0*/  LDGSTS.E [R4+0x22280], [R6.64], P1 ;  /* 0x2228000006047fae */ /* 0x0005e80008921844 */
[----:B------:R3:W-:Y:S04]  /*822d0*/  STL [R1+0x2cf4], R9 ;  /* 0x002cf40901007387 */ /* 0x0007e80000100800 */
[----:B-1----:R-:W4:Y:S01]  /*822e0*/  LDL.LU R11, [R1+0x2c6c] ;  /* 0x002c6c00010b7983 */ /* 0x002f220000300800 */
[----:B------:R-:W4:Y:S01]  /*822f0*/  LDL.LU R10, [R1+0x2c78] ;  /* 0x002c7800010a7983 */ /* 0x000f220000300800 */
[----:B--2---:R-:W-:Y:S01]  /*82300*/  MOV R7, R9 ;  /* 0x0000000900077202 */ /* 0x004fe20000000f00 */
[----:B------:R-:W-:Y:S01]  /*82310*/  IMAD.MOV.U32 R6, RZ, RZ, R8 ;  /* 0x000000ffff067224 */ /* 0x000fe200078e0008 */
[----:B---3--:R-:W2:Y:S01]  /*82320*/  LDL.LU R9, [R1+0x2c04] ;  /* 0x002c040001097983 */ /* 0x008ea20000300800 */
        /* <DEDUP_REMOVED lines=8> */
[----:B-1----:R-:W-:Y:S01]  /*823b0*/  MOV R6, R15 ;  /* 0x0000000f00067202 */ /* 0x002fe20000000f00 */
[----:B------:R-:W-:Y:S01]  /*823c0*/  STL [R1+0x2cf8], R15 ;  /* 0x002cf80f01007387 */ /* 0x000fe20000100800 */
[----:B------:R-:W-:Y:S01]  /*823d0*/  IADD3 R13, P4, R13, R16, RZ ;  /* 0x000000100d0d7210 */ /* 0x000fe20007f9e0ff */
[----:B------:R-:W-:Y:S02]  /*823e0*/  IMAD.MOV.U32 R7, RZ, RZ, R18 ;  /* 0x000000ffff077224 */ /* 0x000fe400078e0012 */
[----:B------:R1:W-:Y:S02]  /*823f0*/  STL [R1+0x2cec], R18 ;  /* 0x002cec1201007387 */ /* 0x0003e40000100800 */
[----:B------:R-:W-:Y:S02]  /*82400*/  IMAD.X R14, R14, 0x1, R0, P4 ;  /* 0x000000010e0e7824 */ /* 0x000fe400020e0600 */
[----:B------:R-:W-:Y:S04]  /*82410*/  STL [R1+0x2cb0], R13 ;  /* 0x002cb00d01007387 */ /* 0x000fe80000100800 */
[----:B------:R1:W-:Y:S04]  /*82420*/  LDGSTS.E [R4+0x22380], [R6.64], P1 ;  /* 0x2238000006047fae */ /* 0x0003e80008921844 */
[----:B------:R1:W-:Y:S04]  /*82430*/  STL [R1+0x2c84], R14 ;  /* 0x002c840e01007387 */ /* 0x0003e80000100800 */
[----:B-1----:R-:W2:Y:S01]  /*82440*/  LDL.LU R18, [R1+0x2bfc] ;  /* 0x002bfc0001127983 */ /* 0x002ea20000300800 */
[----:B------:R-:W2:Y:S01]  /*82450*/  LDL.LU R15, [R1+0x2c08] ;  /* 0x002c0800010f7983 */ /* 0x000ea20000300800 */
[----:B------:R-:W-:Y:S01]  /*82460*/  MOV R7, R14 ;  /* 0x0000000e00077202 */ /* 0x000fe20000000f00 */
[----:B------:R-:W-:Y:S01]  /*82470*/  IMAD.MOV.U32 R6, RZ, RZ, R13 ;  /* 0x000000ffff067224 */ /* 0x000fe200078e000d */
[----:B------:R-:W2:Y:S01]  /*82480*/  LDL.LU R14, [R1+0x2bf4] ;  /* 0x002bf400010e7983 */ /* 0x000ea20000300800 */
[----:B------:R-:W2:Y:S03]  /*82490*/  LDL.LU R13, [R1+0x2c00] ;  /* 0x002c0000010d7983 */ /* 0x000ea60000300800 */
        /* <DEDUP_REMOVED lines=19> */
[----:B----4-:R-:W-:-:S02]  /*825d0*/  IADD3 R10, P3, R10, R16, RZ ;  /* 0x000000100a0a7210 */ /* 0x010fc40007f7e0ff */
[----:B---3--:R-:W-:-:S03]  /*825e0*/  IADD3 R8, P4, R8, R16, RZ ;  /* 0x0000001008087210 */ /* 0x008fc60007f9e0ff */
[--C-:B------:R-:W-:Y:S01]  /*825f0*/  IMAD.X R11, R11, 0x1, R0.reuse, P3 ;  /* 0x000000010b0b7824 */ /* 0x100fe200018e0600 */
[----:B-1----:R-:W-:Y:S01]  /*82600*/  MOV R6, R10 ;  /* 0x0000000a00067202 */ /* 0x002fe20000000f00 */
[----:B------:R-:W-:Y:S01]  /*82610*/  STL [R1+0x2c78], R10 ;  /* 0x002c780a01007387 */ /* 0x000fe20000100800 */
[----:B--2---:R-:W-:Y:S02]  /*82620*/  IMAD.X R9, R9, 0x1, R0, P4 ;  /* 0x0000000109097824 */ /* 0x004fe400020e0600 */
[----:B------:R-:W-:Y:S01]  /*82630*/  IMAD.MOV.U32 R7, RZ, RZ, R11 ;  /* 0x000000ffff077224 */ /* 0x000fe200078e000b */
[----:B------:R1:W-:Y:S01]  /*82640*/  STL [R1+0x2c6c], R11 ;  /* 0x002c6c0b01007387 */ /* 0x0003e20000100800 */
[----:B------:R-:W-:Y:S02]  /*82650*/  STL [R1+0x2c30], R8 ;  /* 0x002c300801007387 */ /* 0x000fe40000100800 */
[----:B------:R2:W-:Y:S01]  /*82660*/  STL [R1+0x2c04], R9 ;  /* 0x002c040901007387 */ /* 0x0005e20000100800 */
[----:B------:R3:W-:Y:S04]  /*82670*/  LDGSTS.E [R4+0x22b80], [R6.64], P2 ;  /* 0x22b8000006047fae */ /* 0x0007e80009121844 */
[----:B-1----:R-:W4:Y:S01]  /*82680*/  LDL.LU R11, [R1+0x2b98] ;  /* 0x002b9800010b7983 */ /* 0x002f220000300800 */
[----:B------:R-:W4:Y:S01]  /*82690*/  LDL.LU R10, [R1+0x2b9c] ;  /* 0x002b9c00010a7983 */ /* 0x000f220000300800 */
[----:B---3--:R-:W-:Y:S01]  /*826a0*/  MOV R7, R9 ;  /* 0x0000000900077202 */ /* 0x008fe20000000f00 */
[----:B------:R-:W-:Y:S01]  /*826b0*/  IMAD.MOV.U32 R6, RZ, RZ, R8 ;  /* 0x000000ffff067224 */ /* 0x000fe200078e0008 */
[----:B--2---:R-:W2:Y:S01]  /*826c0*/  LDL.LU R9, [R1+0x2ba0] ;  /* 0x002ba00001097983 */ /* 0x004ea20000300800 */
[----:B------:R-:W3:Y:S01]  /*826d0*/  LDL.LU R8, [R1+0x2ba4] ;  /* 0x002ba40001087983 */ /* 0x000ee20000300800 */
[----:B------:R-:W-:-:S04]  /*826e0*/  ISETP.GT.AND P1, PT, R3, 0x19, PT ;  /* 0x000000190300780c */ /* 0x000fc80003f24270 */
[----:B------:R-:W-:-:S04]  /*826f0*/  SEL R5, RZ, 0x4, !P1 ;  /* 0x00000004ff057807 */ /* 0x000fc80004800000 */
[----:B------:R-:W-:-:S04]  /*82700*/  SEL R5, R5, RZ, !P0 ;  /* 0x000000ff05057207 */ /* 0x000fc80004000000 */
[----:B------:R-:W-:Y:S02]  /*82710*/  ISETP.NE.U32.AND P1, PT, R5, RZ, PT ;  /* 0x000000ff0500720c */ /* 0x000fe40003f25070 */
[----:B------:R-:W-:-:S11]  /*82720*/  IADD3 R15, P2, R15, R16, RZ ;  /* 0x000000100f0f7210 */ /* 0x000fd60007f5e0ff */
[----:B------:R1:W-:Y:S01]  /*82730*/  LDGSTS.E [R4+0x23200], [R6.64], P1 ;  /* 0x2320000006047fae */ /* 0x0003e20008921844 */
[--C-:B------:R-:W-:Y:S01]  /*82740*/  IMAD.X R18, R18, 0x1, R0.reuse, P2 ;  /* 0x0000000112127824 */ /* 0x100fe200010e0600 */
[----:B------:R-:W-:Y:S02]  /*82750*/  IADD3 R13, P3, R13, R16, RZ ;  /* 0x000000100d0d7210 */ /* 0x000fe40007f7e0ff */
[----:B------:R-:W-:Y:S02]  /*82760*/  STL [R1+0x2c08], R15 ;  /* 0x002c080f01007387 */ /* 0x000fe40000100800 */
[----:B------:R1:W-:Y:S02]  /*82770*/  STL [R1+0x2bfc], R18 ;  /* 0x002bfc1201007387 */ /* 0x0003e40000100800 */
[----:B------:R-:W-:Y:S01]  /*82780*/  IMAD.X R14, R14, 0x1, R0, P3 ;  /* 0x000000010e0e7824 */ /* 0x000fe200018e0600 */
[----:B-1----:R-:W-:Y:S01]  /*82790*/  MOV R6, R15 ;  /* 0x0000000f00067202 */ /* 0x002fe20000000f00 */
[----:B------:R-:W-:Y:S01]  /*827a0*/  IMAD.MOV.U32 R7, RZ, RZ, R18 ;  /* 0x000000ffff077224 */ /* 0x000fe200078e0012 */
[----:B------:R-:W-:Y:S02]  /*827b0*/  STL [R1+0x2c00], R13 ;  /* 0x002c000d01007387 */ /* 0x000fe40000100800 */
[----:B------:R1:W-:Y:S01]  /*827c0*/  STL [R1+0x2bf4], R14 ;  /* 0x002bf40e01007387 */ /* 0x0003e20000100800 */
[----:B------:R-:W-:Y:S01]  /*827d0*/  ISETP.GT.AND P2, PT, R3, 0x1d, PT ;  /* 0x0000001d0300780c */ /* 0x000fe20003f44270 */
[----:B------:R-:W2:Y:S04]  /*827e0*/  LDL.LU R18, [R1+0x2ba8] ;  /* 0x002ba80001127983 */ /* 0x000ea80000300800 */
[----:B------:R1:W-:Y:S01]  /*827f0*/  LDGSTS.E [R4+0x23280], [R6.64], P1 ;  /* 0x2328000006047fae */ /* 0x0003e20008921844 */
[----:B------:R-:W2:Y:S01]  /*82800*/  LDL.LU R15, [R1+0x2bac] ;  /* 0x002bac00010f7983 */ /* 0x000ea20000300800 */
[----:B------:R-:W-:-:S04]  /*82810*/  SEL R5, RZ, 0x4, !P2 ;  /* 0x00000004ff057807 */ /* 0x000fc80005000000 */
[----:B------:R-:W-:Y:S02]  /*82820*/  SEL R5, R5, RZ, !P0 ;  /* 0x000000ff05057207 */ /* 0x000fe40004000000 */
[----:B-1----:R-:W-:Y:S01]  /*82830*/  MOV R7, R14 ;  /* 0x0000000e00077202 */ /* 0x002fe20000000f00 */
[----:B------:R-:W-:Y:S01]  /*82840*/  IMAD.MOV.U32 R6, RZ, RZ, R13 ;  /* 0x000000ffff067224 */ /* 0x000fe200078e000d */
[----:B------:R-:W2:Y:S01]  /*82850*/  LDL.LU R14, [R1+0x2b10] ;  /* 0x002b1000010e7983 */ /* 0x000ea20000300800 */
[----:B------:R-:W2:Y:S01]  /*82860*/  LDL.LU R13, [R1+0x2b14] ;  /* 0x002b1400010d7983 */ /* 0x000ea20000300800 */
        /* <DEDUP_REMOVED lines=20> */
[----:B----4-:R-:W-:-:S05]  /*829b0*/  IADD3 R10, P1, R10, R16, RZ ;  /* 0x000000100a0a7210 */ /* 0x010fca0007f3e0ff */
[--C-:B------:R-:W-:Y:S01]  /*829c0*/  IMAD.X R11, R11, 0x1, R0.reuse, P1 ;  /* 0x000000010b0b7824 */ /* 0x100fe200008e0600 */
[----:B---3--:R-:W-:Y:S01]  /*829d0*/  IADD3 R8, P3, R8, R16, RZ ;  /* 0x0000001008087210 */ /* 0x008fe20007f7e0ff */
[----:B------:R-:W-:Y:S01]  /*829e0*/  STL [R1+0x2b9c], R10 ;  /* 0x002b9c0a01007387 */ /* 0x000fe20000100800 */
[----:B-1----:R-:W-:Y:S01]  /*829f0*/  MOV R6, R10 ;  /* 0x0000000a00067202 */ /* 0x002fe20000000f00 */
[----:B------:R-:W-:Y:S02]  /*82a00*/  IMAD.MOV.U32 R7, RZ, RZ, R11 ;  /* 0x000000ffff077224 */ /* 0x000fe400078e000b */
[----:B--2---:R-:W-:Y:S01]  /*82a10*/  IMAD.X R9, R9, 0x1, R0, P3 ;  /* 0x0000000109097824 */ /* 0x004fe200018e0600 */
        /* <DEDUP_REMOVED lines=84> */
[----:B------:R-:W2:Y:S01]  /*82f60*/  LDL.LU R18, [R1+0x2a08] ;  /* 0x002a080001127983 */ /* 0x000ea20000300800 */
[----:B------:R-:W2:Y:S03]  /*82f70*/  LDL.LU R15, [R1+0x2a0c] ;  /* 0x002a0c00010f7983 */ /* 0x000ea60000300800 */
[----:B------:R1:W-:Y:S01]  /*82f80*/  LDGSTS.E [R4+0x24a80], [R6.64], P2 ;  /* 0x24a8000006047fae */ /* 0x0003e20009121844 */
[----:B------:R-:W-:-:S04]  /*82f90*/  SEL R5, RZ, 0x4, !P1 ;  /* 0x00000004ff057807 */ /* 0x000fc80004800000 */
[----:B------:R-:W-:Y:S01]  /*82fa0*/  SEL R5, R5, RZ, !P0 ;  /* 0x000000ff05057207 */ /* 0x000fe20004000000 */
[----:B-1----:R-:W-:Y:S01]  /*82fb0*/  IMAD.MOV.U32 R6, RZ, RZ, R13 ;  /* 0x000000ffff067224 */ /* 0x002fe200078e000d */
[----:B------:R-:W-:Y:S02]  /*82fc0*/  MOV R7, R14 ;  /* 0x0000000e00077202 */ /* 0x000fe40000000f00 */
[----:B------:R-:W2:Y:S01]  /*82fd0*/  LDL.LU R14, [R1+0x214c] ;  /* 0x00214c00010e7983 */ /* 0x000ea20000300800 */
[----:B------:R-:W2:Y:S03]  /*82fe0*/  LDL.LU R13, [R1+0x2150] ;  /* 0x00215000010d7983 */ /* 0x000ea60000300800 */
[----:B------:R1:W-:Y:S01]  /*82ff0*/  LDGSTS.E [R4+0x24b00], [R6.64], P2 ;  /* 0x24b0000006047fae */ /* 0x0003e20009121844 */
[----:B------:R-:W-:Y:S02]  /*83000*/  ISETP.NE.U32.AND P1, PT, R5, RZ, PT ;  /* 0x000000ff0500720c */ /* 0x000fe40003f25070 */
        /* <DEDUP_REMOVED lines=38> */
[----:B------:R-:W-:Y:S02]  /*83270*/  SEL R5, R5, RZ, !P0 ;  /* 0x000000ff05057207 */ /* 0x000fe40004000000 */
[----:B------:R-:W-:-:S05]  /*83280*/  IADD3 R15, P3, R15, R16, RZ ;  /* 0x000000100f0f7210 */ /* 0x000fca0007f7e0ff */
[----:B------:R-:W-:Y:S01]  /*83290*/  IMAD.X R18, R18, 0x1, R0, P3 ;  /* 0x0000000112127824 */ /* 0x000fe200018e0600 */
[----:B-1----:R-:W-:-:S03]  /*832a0*/  MOV R6, R15 ;  /* 0x0000000f00067202 */ /* 0x002fc60000000f00 */
[----:B------:R-:W-:Y:S01]  /*832b0*/  IMAD.MOV.U32 R7, RZ, RZ, R18 ;  /* 0x000000ffff077224 */ /* 0x000fe200078e0012 */
[----:B------:R-:W-:Y:S02]  /*832c0*/  ISETP.NE.U32.AND P2, PT, R5, RZ, PT ;  /* 0x000000ff0500720c */ /* 0x000fe40003f45070 */
[----:B------:R-:W-:Y:S01]  /*832d0*/  IADD3 R13, P4, R13, R16, RZ ;  /* 0x000000100d0d7210 */ /* 0x000fe20007f9e0ff */
[----:B------:R-:W-:Y:S01]  /*832e0*/  STL [R1+0x2a0c], R15 ;  /* 0x002a0c0f01007387 */ /* 0x000fe20000100800 */
[----:B------:R1:W-:Y:S03]  /*832f0*/  STL [R1+0x2a08], R18 ;  /* 0x002a081201007387 */ /* 0x0003e60000100800 */
[----:B------:R1:W-:Y:S01]  /*83300*/  LDGSTS.E [R4+0x25380], [R6.64], P1 ;  /* 0x2538000006047fae */ /* 0x0003e20008921844 */
[----:B------:R-:W-:-:S03]  /*83310*/  IMAD.X R14, R14, 0x1, R0, P4 ;  /* 0x000000010e0e7824 */ /* 0x000fc600020e0600 */
[----:B------:R-:W-:Y:S04]  /*83320*/  STL [R1+0x2150], R13 ;  /* 0x0021500d01007387 */ /* 0x000fe80000100800 */
[----:B------:R1:W-:Y:S02]  /*83330*/  STL [R1+0x214c], R14 ;  /* 0x00214c0e01007387 */ /* 0x0003e40000100800 */
[----:B-1----:R-:W2:Y:S02]  /*83340*/  LDL.LU R18, [R1+0x21d4] ;  /* 0x0021d40001127983 */ /* 0x002ea40000300800 */
[----:B------:R-:W2:Y:S01]  /*83350*/  LDL.LU R15, [R1+0x21d8] ;  /* 0x0021d800010f7983 */ /* 0x000ea20000300800 */
[----:B------:R-:W-:Y:S01]  /*83360*/  MOV R7, R14 ;  /* 0x0000000e00077202 */ /* 0x000fe20000000f00 */
[----:B------:R-:W-:-:S02]  /*83370*/  IMAD.MOV.U32 R6, RZ, RZ, R13 ;  /* 0x000000ffff067224 */ /* 0x000fc400078e000d */
[----:B------:R-:W2:Y:S01]  /*83380*/  LDL.LU R14, [R1+0x21dc] ;  /* 0x0021dc00010e7983 */ /* 0x000ea20000300800 */
[----:B------:R-:W2:Y:S03]  /*83390*/  LDL.LU R13, [R1+0x21e0] ;  /* 0x0021e000010d7983 */ /* 0x000ea60000300800 */
[----:B------:R1:W-:Y:S01]  /*833a0*/  LDGSTS.E [R4+0x25a00], [R6.64], P2 ;  /* 0x25a0000006047fae */ /* 0x0003e20009121844 */
[-C--:B------:R-:W-:Y:S02]  /*833b0*/  IADD3 R20, P1, R20, R16.reuse, RZ ;  /* 0x0000001014147210 */ /* 0x080fe40007f3e0ff */
[----:B------:R-:W-:-:S03]  /*833c0*/  IADD3 R17, P3, R17, R16, RZ ;  /* 0x0000001011117210 */ /* 0x000fc60007f7e0ff */
[--C-:B------:R-:W-:Y:S01]  /*833d0*/  IMAD.X R21, R21, 0x1, R0.reuse, P1 ;  /* 0x0000000115157824 */ /* 0x100fe200008e0600 */
[----:B------:R-:W-:Y:S01]  /*833e0*/  STL [R1+0x2158], R20 ;  /* 0x0021581401007387 */ /* 0x000fe20000100800 */
[----:B------:R-:W-:-:S03]  /*833f0*/  IMAD.X R19, R19, 0x1, R0, P3 ;  /* 0x0000000113137824 */ /* 0x000fc600018e0600 */
[----:B------:R1:W-:Y:S02]  /*83400*/  STL [R1+0x2154], R21 ;  /* 0x0021541501007387 */ /* 0x0003e40000100800 */
[----:B-1----:R-:W-:Y:S01]  /*83410*/  MOV R6, R20 ;  /* 0x0000001400067202 */ /* 0x002fe20000000f00 */
[----:B------:R-:W-:Y:S01]  /*83420*/  IMAD.MOV.U32 R7, RZ, RZ, R21 ;  /* 0x000000ffff077224 */ /* 0x000fe200078e0015 */
[----:B------:R-:W-:Y:S04]  /*83430*/  STL [R1+0x2160], R17 ;  /* 0x0021601101007387 */ /* 0x000fe80000100800 */
[----:B------:R1:W-:Y:S04]  /*83440*/  STL [R1+0x215c], R19 ;  /* 0x00215c1301007387 */ /* 0x0003e80000100800 */
[----:B------:R1:W-:Y:S04]  /*83450*/  LDGSTS.E [R4+0x25a80], [R6.64], P2 ;  /* 0x25a8000006047fae */ /* 0x0003e80009121844 */
[----:B------:R-:W2:Y:S01]  /*83460*/  LDL.LU R21, [R1+0x21e4] ;  /* 0x0021e40001157983 */ /* 0x000ea20000300800 */
[----:B------:R-:W2:Y:S02]  /*83470*/  LDL.LU R20, [R1+0x21e8] ;  /* 0x0021e80001147983 */ /* 0x000ea40000300800 */
[----:B-1----:R-:W-:Y:S01]  /*83480*/  IMAD.MOV.U32 R6, RZ, RZ, R17 ;  /* 0x000000ffff067224 */ /* 0x002fe200078e0011 */
[----:B------:R-:W-:-:S02]  /*83490*/  MOV R7, R19 ;  /* 0x0000001300077202 */ /* 0x000fc40000000f00 */
[----:B------:R-:W2:Y:S01]  /*834a0*/  LDL.LU R19, [R1+0x224c] ;  /* 0x00224c0001137983 */ /* 0x000ea20000300800 */
[----:B------:R-:W2:Y:S03]  /*834b0*/  LDL.LU R17, [R1+0x2250] ;  /* 0x0022500001117983 */ /* 0x000ea60000300800 */
[----:B------:R1:W-:Y:S01]  /*834c0*/  LDGSTS.E [R4+0x25b00], [R6.64], P2 ;  /* 0x25b0000006047fae */ /* 0x0003e20009121844 */
[-C--:B----4-:R-:W-:Y:S02]  /*834d0*/  IADD3 R10, P3, R10, R16.reuse, RZ ;  /* 0x000000100a0a7210 */ /* 0x090fe40007f7e0ff */
        /* <DEDUP_REMOVED lines=26> */
[----:B-1----:R-:W-:Y:S01]  /*83680*/  MOV R6, R15 ;  /* 0x0000000f00067202 */ /* 0x002fe20000000f00 */
[----:B------:R-:W-:Y:S02]  /*83690*/  IMAD.MOV.U32 R7, RZ, RZ, R18 ;  /* 0x000000ffff077224 */ /* 0x000fe400078e0012 */
[----:B------:R-:W-:Y:S01]  /*836a0*/  IMAD.X R14, R14, 0x1, R0, P3 ;  /* 0x000000010e0e7824 */ /* 0x000fe200018e0600 */
[----:B------:R1:W-:Y:S01]  /*836b0*/  STL [R1+0x21d4], R18 ;  /* 0x0021d41201007387 */ /* 0x0003e20000100800 */
[----:B------:R-:W-:Y:S01]  /*836c0*/  STL [R1+0x21e0], R13 ;  /* 0x0021e00d01007387 */ /* 0x000fe20000100800 */
[----:B------:R-:W-:Y:S02]  /*836d0*/  ISETP.GT.AND P2, PT, R3, 0x35, PT ;  /* 0x000000350300780c */ /* 0x000fe40003f44270 */
[----:B------:R1:W-:Y:S04]  /*836e0*/  LDGSTS.E [R4+0x26280], [R6.64], P1 ;  /* 0x2628000006047fae */ /* 0x0003e80008921844 */
[----:B------:R1:W-:Y:S01]  /*836f0*/  STL [R1+0x21dc], R14 ;  /* 0x0021dc0e01007387 */ /* 0x0003e20000100800 */
[----:B------:R-:W-:-:S03]  /*83700*/  SEL R5, RZ, 0x4, !P2 ;  /* 0x00000004ff057807 */ /* 0x000fc60005000000 */
[----:B-1----:R-:W2:Y:S01]  /*83710*/  LDL.LU R18, [R1+0x2264] ;  /* 0x0022640001127983 */ /* 0x002ea20000300800 */
[----:B------:R-:W2:Y:S02]  /*83720*/  LDL.LU R15, [R1+0x2268] ;  /* 0x00226800010f7983 */ /* 0x000ea40000300800 */
[----:B------:R-:W-:Y:S01]  /*83730*/  IMAD.MOV.U32 R6, RZ, RZ, R13 ;  /* 0x000000ffff067224 */ /* 0x000fe200078e000d */
[----:B------:R-:W-:Y:S02]  /*83740*/  MOV R7, R14 ;  /* 0x0000000e00077202 */ /* 0x000fe40000000f00 */
[----:B------:R-:W2:Y:S01]  /*83750*/  LDL.LU R14, [R1+0x22cc] ;  /* 0x0022cc00010e7983 */ /* 0x000ea20000300800 */
[----:B------:R-:W2:Y:S03]  /*83760*/  LDL.LU R13, [R1+0x22d0] ;  /* 0x0022d000010d7983 */ /* 0x000ea60000300800 */
[----:B------:R1:W-:Y:S01]  /*83770*/  LDGSTS.E [R4+0x26300], [R6.64], P1 ;  /* 0x2630000006047fae */ /* 0x0003e20008921844 */
[----:B------:R-:W-:-:S02]  /*83780*/  SEL R5, R5, RZ, !P0 ;  /* 0x000000ff05057207 */ /* 0x000fc40004000000 */
[----:B------:R-:W-:-:S05]  /*83790*/  IADD3 R20, P3, R20, R16, RZ ;  /* 0x0000001014147210 */ /* 0x000fca0007f7e0ff */
[--C-:B------:R-:W-:Y:S01]  /*837a0*/  IMAD.X R21, R21, 0x1, R0.reuse, P3 ;  /* 0x0000000115157824 */ /* 0x100fe200018e0600 */
[----:B-1----:R-:W-:Y:S02]  /*837b0*/  MOV R6, R20 ;  /* 0x0000001400067202 */ /* 0x002fe40000000f00 */
[----:B------:R-:W-:Y:S01]  /*837c0*/  IADD3 R17, P4, R17, R16, RZ ;  /* 0x0000001011117210 */ /* 0x000fe20007f9e0ff */
[----:B------:R-:W-:Y:S01]  /*837d0*/  IMAD.MOV.U32 R7, RZ, RZ, R21 ;  /* 0x000000ffff077224 */ /* 0x000fe200078e0015 */
[----:B------:R-:W-:Y:S01]  /*837e0*/  ISETP.NE.U32.AND P2, PT, R5, RZ, PT ;  /* 0x000000ff0500720c */ /* 0x000fe20003f45070 */
[----:B------:R-:W-:Y:S02]  /*837f0*/  STL [R1+0x21e8], R20 ;  /* 0x0021e81401007387 */ /* 0x000fe40000100800 */
[----:B------:R-:W-:Y:S02]  /*83800*/  IMAD.X R19, R19, 0x1, R0, P4 ;  /* 0x0000000113137824 */ /* 0x000fe400020e0600 */
[----:B------:R1:W-:Y:S01]  /*83810*/  STL [R1+0x21e4], R21 ;  /* 0x0021e41501007387 */ /* 0x0003e20000100800 */
[----:B------:R1:W-:Y:S04]  /*83820*/  LDGSTS.E [R4+0x26380], [R6.64], P1 ;  /* 0x2638000006047fae */ /* 0x0003e80008921844 */
[----:B------:R-:W-:Y:S01]  /*83830*/  STL [R1+0x2250], R17 ;  /* 0x0022501101007387 */ /* 0x000fe20000100800 */
[----:B------:R-:W-:Y:S02]  /*83840*/  STL [R1+0x224c], R19 ;  /* 0x00224c1301007387 */ /* 0x000fe40000100800 */
[----:B------:R-:W2:Y:S02]  /*83850*/  LDL.LU R23, [R1+0x22d4] ;  /* 0x0022d40001177983 */ /* 0x000ea40000300800 */
[----:B------:R-:W2:Y:S01]  /*83860*/  LDL.LU R22, [R1+0x22d8] ;  /* 0x0022d80001167983 */ /* 0x000ea20000300800 */
[----:B-1----:R-:W2:Y:S01]  /*83870*/  LDL.LU R21, [R1+0x22dc] ;  /* 0x0022dc0001157983 */ /* 0x002ea20000300800 */
[----:B------:R-:W2:Y:S02]  /*83880*/  LDL.LU R20, [R1+0x22e0] ;  /* 0x0022e00001147983 */ /* 0x000ea40000300800 */
[----:B------:R-:W-:Y:S01]  /*83890*/  IMAD.MOV.U32 R6, RZ, RZ, R17 ;  /* 0x000000ffff067224 */ /* 0x000fe200078e0011 */
[----:B------:R-:W-:-:S05]  /*838a0*/  MOV R7, R19 ;  /* 0x0000001300077202 */ /* 0x000fca0000000f00 */
[----:B------:R1:W-:Y:S01]  /*838b0*/  LDGSTS.E [R4+0x26a00], [R6.64], P2 ;  /* 0x26a0000006047fae */ /* 0x0003e20009121844 */
[----:B----4-:R-:W-:-:S05]  /*838c0*/  IADD3 R10, P1, R10, R16, RZ ;  /* 0x000000100a0a7210 */ /* 0x010fca0007f3e0ff */
[--C-:B------:R-:W-:Y:S01]  /*838d0*/  IMAD.X R11, R11, 0x1, R0.reuse, P1 ;  /* 0x000000010b0b7824 */ /* 0x100fe200008e0600 */
[----:B---3--:R-:W-:Y:S01]  /*838e0*/  IADD3 R8, P3, R8, R16, RZ ;  /* 0x0000001008087210 */ /* 0x008fe20007f7e0ff */
[----:B------:R-:W-:Y:S03]  /*838f0*/  STL [R1+0x2258], R10 ;  /* 0x0022580a01007387 */ /* 0x000fe60000100800 */
[----:B------:R3:W-:Y:S02]  /*83900*/  STL [R1+0x2254], R11 ;  /* 0x0022540b01007387 */ /* 0x0007e40000100800 */
[----:B--2---:R-:W-:Y:S01]  /*83910*/  IMAD.X R9, R9, 0x1, R0, P3 ;  /* 0x0000000109097824 */ /* 0x004fe200018e0600 */
[----:B------:R-:W-:Y:S01]  /*83920*/  STL [R1+0x2260], R8 ;  /* 0x0022600801007387 */ /* 0x000fe20000100800 */
[----:B-1----:R-:W-:Y:S01]  /*83930*/  IMAD.MOV.U32 R7, RZ, RZ, R11 ;  /* 0x000000ffff077224 */ /* 0x002fe200078e000b */
[----:B------:R-:W-:-:S02]  /*83940*/  MOV R6, R10 ;  /* 0x0000000a00067202 */ /* 0x000fc40000000f00 */
[----:B------:R1:W-:Y:S01]  /*83950*/  STL [R1+0x225c], R9 ;  /* 0x00225c0901007387 */ /* 0x0003e20000100800 */
[----:B---3--:R-:W2:Y:S02]  /*83960*/  LDL.LU R11, [R1+0x22e4] ;  /* 0x0022e400010b7983 */ /* 0x008ea40000300800 */
[----:B------:R-:W3:Y:S01]  /*83970*/  LDL.LU R10, [R1+0x22e8] ;  /* 0x0022e800010a7983 */ /* 0x000ee20000300800 */
[----:B------:R-:W-:Y:S01]  /*83980*/  ISETP.GT.AND P1, PT, R3, 0x39, PT ;  /* 0x000000390300780c */ /* 0x000fe20003f24270 */
[----:B------:R4:W-:Y:S04]  /*83990*/  LDGSTS.E [R4+0x26a80], [R6.64], P2 ;  /* 0x26a8000006047fae */ /* 0x0009e80009121844 */
[----:B------:R-:W2:Y:S01]  /*839a0*/  LDL.LU R19, [R1+0x234c] ;  /* 0x00234c0001137983 */ /* 0x000ea20000300800 */
[----:B------:R-:W2:Y:S01]  /*839b0*/  LDL.LU R17, [R1+0x2350] ;  /* 0x0023500001117983 */ /* 0x000ea20000300800 */
[----:B------:R-:W-:-:S04]  /*839c0*/  SEL R5, RZ, 0x4, !P1 ;  /* 0x00000004ff057807 */ /* 0x000fc80004800000 */
[----:B------:R-:W-:Y:S01]  /*839d0*/  SEL R5, R5, RZ, !P0 ;  /* 0x000000ff05057207 */ /* 0x000fe20004000000 */
[----:B----4-:R-:W-:Y:S01]  /*839e0*/  IMAD.MOV.U32 R6, RZ, RZ, R8 ;  /* 0x000000ffff067224 */ /* 0x010fe200078e0008 */
[----:B------:R-:W-:Y:S02]  /*839f0*/  MOV R7, R9 ;  /* 0x0000000900077202 */ /* 0x000fe40000000f00 */
[----:B-1----:R-:W4:Y:S04]  /*83a00*/  LDL.LU R9, [R1+0x2354] ;  /* 0x0023540001097983 */ /* 0x002f280000300800 */
[----:B------:R1:W-:Y:S01]  /*83a10*/  LDGSTS.E [R4+0x26b00], [R6.64], P2 ;  /* 0x26b0000006047fae */ /* 0x0003e20009121844 */
[----:B------:R-:W4:Y:S01]  /*83a20*/  LDL.LU R8, [R1+0x2358] ;  /* 0x0023580001087983 */ /* 0x000f220000300800 */
[----:B------:R-:W-:-:S02]  /*83a30*/  ISETP.NE.U32.AND P1, PT, R5, RZ, PT ;  /* 0x000000ff0500720c */ /* 0x000fc40003f25070 */
[----:B------:R-:W-:-:S05]  /*83a40*/  IADD3 R15, P3, R15, R16, RZ ;  /* 0x000000100f0f7210 */ /* 0x000fca0007f7e0ff */
[----:B------:R-:W-:Y:S01]  /*83a50*/  IMAD.X R18, R18, 0x1, R0, P3 ;  /* 0x0000000112127824 */ /* 0x000fe200018e0600 */
[----:B------:R-:W-:Y:S02]  /*83a60*/  IADD3 R13, P4, R13, R16, RZ ;  /* 0x000000100d0d7210 */ /* 0x000fe40007f9e0ff */
[----:B-1----:R-:W-:Y:S01]  /*83a70*/  MOV R6, R15 ;  /* 0x0000000f00067202 */ /* 0x002fe20000000f00 */
[----:B------:R-:W-:Y:S01]  /*83a80*/  IMAD.MOV.U32 R7, RZ, RZ, R18 ;  /* 0x000000ffff077224 */ /* 0x000fe200078e0012 */
[----:B------:R-:W-:Y:S01]  /*83a90*/  STL [R1+0x2268], R15 ;  /* 0x0022680f01007387 */ /* 0x000fe20000100800 */
[----:B------:R-:W-:Y:S02]  /*83aa0*/  IMAD.X R14, R14, 0x1, R0, P4 ;  /* 0x000000010e0e7824 */ /* 0x000fe400020e0600 */
[----:B------:R1:W-:Y:S01]  /*83ab0*/  STL [R1+0x2264], R18 ;  /* 0x0022641201007387 */ /* 0x0003e20000100800 */
[----:B------:R-:W-:Y:S04]  /*83ac0*/  STL [R1+0x22d0], R13 ;  /* 0x0022d00d01007387 */ /* 0x000fe80000100800 */
[----:B------:R1:W-:Y:S01]  /*83ad0*/  LDGSTS.E [R4+0x26b80], [R6.64], P2 ;  /* 0x26b8000006047fae */ /* 0x0003e20009121844 */
[----:B------:R1:W-:Y:S03]  /*83ae0*/  STL [R1+0x22cc], R14 ;  /* 0x0022cc0e01007387 */ /* 0x0003e60000100800 */
[----:B-1----:R-:W4:Y:S01]  /*83af0*/  LDL.LU R18, [R1+0x235c] ;  /* 0x00235c0001127983 */ /* 0x002f220000300800 */
[----:B------:R-:W4:Y:S02]  /*83b00*/  LDL.LU R15, [R1+0x2360] ;  /* 0x00236000010f7983 */ /* 0x000f240000300800 */
[----:B------:R-:W-:Y:S01]  /*83b10*/  IMAD.MOV.U32 R6, RZ, RZ, R13 ;  /* 0x000000ffff067224 */ /* 0x000fe200078e000d */
[----:B------:R-:W-:-:S02]  /*83b20*/  MOV R7, R14 ;  /* 0x0000000e00077202 */ /* 0x000fc40000000f00 */
[----:B------:R-:W4:Y:S01]  /*83b30*/  LDL.LU R14, [R1+0x2364] ;  /* 0x00236400010e7983 */ /* 0x000f220000300800 */
[----:B------:R-:W4:Y:S03]  /*83b40*/  LDL.LU R13, [R1+0x2368] ;  /* 0x00236800010d7983 */ /* 0x000f260000300800 */
[----:B------:R1:W-:Y:S01]  /*83b50*/  LDGSTS.E [R4+0x27200], [R6.64], P1 ;  /* 0x2720000006047fae */ /* 0x0003e20008921844 */
[----:B------:R-:W-:-:S05]  /*83b60*/  IADD3 R22, P2, R22, R16, RZ ;  /* 0x0000001016167210 */ /* 0x000fca0007f5e0ff */
[--C-:B------:R-:W-:Y:S01]  /*83b70*/  IMAD.X R23, R23, 0x1, R0.reuse, P2 ;  /* 0x0000000117177824 */ /* 0x100fe200010e0600 */
[----:B------:R-:W-:Y:S02]  /*83b80*/  IADD3 R20, P3, R20, R16, RZ ;  /* 0x0000001014147210 */ /* 0x000fe40007f7e0ff */
[----:B-1----:R-:W-:Y:S01]  /*83b90*/  MOV R6, R22 ;  /* 0x0000001600067202 */ /* 0x002fe20000000f00 */
[----:B------:R-:W-:Y:S02]  /*83ba0*/  IMAD.MOV.U32 R7, RZ, RZ, R23 ;  /* 0x000000ffff077224 */ /* 0x000fe400078e0017 */
[----:B------:R-:W-:Y:S01]  /*83bb0*/  IMAD.X R21, R21, 0x1, R0, P3 ;  /* 0x0000000115157824 */ /* 0x000fe200018e0600 */
[----:B------:R-:W-:Y:S04]  /*83bc0*/  STL [R1+0x22d8], R22 ;  /* 0x0022d81601007387 */ /* 0x000fe80000100800 */
[----:B------:R1:W-:Y:S01]  /*83bd0*/  LDGSTS.E [R4+0x27280], [R6.64], P1 ;  /* 0x2728000006047fae */ /* 0x0003e20008921844 */
[----:B------:R-:W-:Y:S02]  /*83be0*/  STL [R1+0x22d4], R23 ;  /* 0x0022d41701007387 */ /* 0x000fe40000100800 */
[----:B------:R-:W-:Y:S02]  /*83bf0*/  STL [R1+0x22e0], R20 ;  /* 0x0022e01401007387 */ /* 0x000fe40000100800 */
[----:B------:R-:W-:Y:S02]  /*83c00*/  STL [R1+0x22dc], R21 ;  /* 0x0022dc1501007387 */ /* 0x000fe40000100800 */
[----:B-1----:R-:W-:Y:S01]  /*83c10*/  IMAD.MOV.U32 R6, RZ, RZ, R20 ;  /* 0x000000ffff067224 */ /* 0x002fe200078e0014 */
[----:B------:R-:W-:-:S05]  /*83c20*/  MOV R7, R21 ;  /* 0x0000001500077202 */ /* 0x000fca0000000f00 */
[----:B------:R1:W-:Y:S01]  /*83c30*/  LDGSTS.E [R4+0x27300], [R6.64], P1 ;  /* 0x2730000006047fae */ /* 0x0003e20008921844 */
[----:B---3--:R-:W-:-:S05]  /*83c40*/  IADD3 R10, P3, R10, R16, RZ ;  /* 0x000000100a0a7210 */ /* 0x008fca0007f7e0ff */
[----:B--2---:R-:W-:Y:S01]  /*83c50*/  IMAD.X R11, R11, 0x1, R0, P3 ;  /* 0x000000010b0b7824 */ /* 0x004fe200018e0600 */
[----:B------:R-:W-:Y:S01]  /*83c60*/  STL [R1+0x22e8], R10 ;  /* 0x0022e80a01007387 */ /* 0x000fe20000100800 */
[----:B-1----:R-:W-:-:S03]  /*83c70*/  IMAD.MOV.U32 R6, RZ, RZ, R10 ;  /* 0x000000ffff067224 */ /* 0x002fc600078e000a */
[----:B------:R1:W-:Y:S01]  /*83c80*/  STL [R1+0x22e4], R11 ;  /* 0x0022e40b01007387 */ /* 0x0003e20000100800 */
[----:B------:R-:W-:Y:S02]  /*83c90*/  MOV R7, R11 ;  /* 0x0000000b00077202 */ /* 0x000fe40000000f00 */
[----:B------:R-:W-:Y:S01]  /*83ca0*/  ISETP.GT.AND P2, PT, R3, 0x3d, PT ;  /* 0x0000003d0300780c */ /* 0x000fe20003f44270 */
[----:B-1----:R-:W2:Y:S01]  /*83cb0*/  LDL.LU R11, [R1+0x2ee4] ;  /* 0x002ee400010b7983 */ /* 0x002ea20000300800 */
[----:B------:R-:W3:Y:S02]  /*83cc0*/  LDL.LU R10, [R1+0x2ef0] ;  /* 0x002ef000010a7983 */ /* 0x000ee40000300800 */
[----:B------:R-:W-:Y:S01]  /*83cd0*/  SEL R5, RZ, 0x4, !P2 ;  /* 0x00000004ff057807 */ /* 0x000fe20005000000 */
[----:B------:R1:W-:Y:S03]  /*83ce0*/  LDGSTS.E [R4+0x27380], [R6.64], P1 ;  /* 0x2738000006047fae */ /* 0x0003e60008921844 */
[----:B------:R-:W-:-:S02]  /*83cf0*/  SEL R5, R5, RZ, !P0 ;  /* 0x000000ff05057207 */ /* 0x000fc40004000000 */
[-C--:B------:R-:W-:Y:S02]  /*83d00*/  IADD3 R17, P1, R17, R16.reuse, RZ ;  /* 0x0000001011117210 */ /* 0x080fe40007f3e0ff */
[----:B------:R-:W-:Y:S02]  /*83d10*/  ISETP.NE.U32.AND P2, PT, R5, RZ, PT ;  /* 0x000000ff0500720c */ /* 0x000fe40003f45070 */
[----:B----4-:R-:W-:Y:S01]  /*83d20*/  IADD3 R8, P3, R8, R16, RZ ;  /* 0x0000001008087210 */ /* 0x010fe20007f7e0ff */
[--C-:B------:R-:W-:Y:S01]  /*83d30*/  IMAD.X R19, R19, 0x1, R0.reuse, P1 ;  /* 0x0000000113137824 */ /* 0x100fe200008e0600 */
[----:B------:R4:W-:Y:S01]  /*83d40*/  STL [R1+0x2350], R17 ;  /* 0x0023501101007387 */ /* 0x0009e20000100800 */
[----:B-1----:R-:W-:Y:S02]  /*83d50*/  MOV R6, R17 ;  /* 0x0000001100067202 */ /* 0x002fe40000000f00 */
[----:B------:R-:W-:Y:S02]  /*83d60*/  IMAD.X R9, R9, 0x1, R0, P3 ;  /* 0x0000000109097824 */ /* 0x000fe400018e0600 */
[----:B------:R-:W-:Y:S01]  /*83d70*/  IMAD.MOV.U32 R7, RZ, RZ, R19 ;  /* 0x000000ffff077224 */ /* 0x000fe200078e0013 */
[----:B------:R-:W-:Y:S01]  /*83d80*/  STL [R1+0x234c], R19 ;  /* 0x00234c1301007387 */ /* 0x000fe20000100800 */
[----:B------:R-:W-:Y:S02]  /*83d90*/  STL [R1+0x2358], R8 ;  /* 0x0023580801007387 */ /* 0x000fe40000100800 */
[----:B------:R1:W-:Y:S01]  /*83da0*/  STL [R1+0x2354], R9 ;  /* 0x0023540901007387 */ /* 0x0003e20000100800 */
[----:B------:R1:W-:Y:S04]  /*83db0*/  LDGSTS.E [R4+0x27a00], [R6.64], P2 ;  /* 0x27a0000006047fae */ /* 0x0003e80009121844 */
[----:B----4-:R-:W4:Y:S01]  /*83dc0*/  LDL.LU R17, [R1+0x2edc] ;  /* 0x002edc0001117983 */ /* 0x010f220000300800 */
[----:B-1----:R-:W-:Y:S01]  /*83dd0*/  IMAD.MOV.U32 R6, RZ, RZ, R8 ;  /* 0x000000ffff067224 */ /* 0x002fe200078e0008 */
[----:B------:R-:W-:-:S02]  /*83de0*/  MOV R7, R9 ;  /* 0x0000000900077202 */ /* 0x000fc40000000f00 */
[----:B------:R-:W4:Y:S01]  /*83df0*/  LDL.LU R9, [R1+0x2ee8] ;  /* 0x002ee80001097983 */ /* 0x000f220000300800 */
[----:B------:R-:W4:Y:S02]  /*83e00*/  LDL.LU R8, [R1+0x2ed4] ;  /* 0x002ed40001087983 */ /* 0x000f240000300800 */
[----:B------:R-:W4:Y:S01]  /*83e10*/  LDL.LU R5, [R1+0x2ee0] ;  /* 0x002ee00001057983 */ /* 0x000f220000300800 */
[----:B------:R1:W-:Y:S01]  /*83e20*/  LDGSTS.E [R4+0x27a80], [R6.64], P2 ;  /* 0x27a8000006047fae */ /* 0x0003e20009121844 */
[----:B------:R-:W-:-:S05]  /*83e30*/  IADD3 R15, P1, R15, R16, RZ ;  /* 0x000000100f0f7210 */ /* 0x000fca0007f3e0ff */
[----:B------:R-:W-:Y:S01]  /*83e40*/  IMAD.X R18, R18, 0x1, R0, P1 ;  /* 0x0000000112127824 */ /* 0x000fe200008e0600 */
[----:B------:R-:W-:Y:S02]  /*83e50*/  IADD3 R13, P3, R13, R16, RZ ;  /* 0x000000100d0d7210 */ /* 0x000fe40007f7e0ff */
[----:B-1----:R-:W-:Y:S01]  /*83e60*/  MOV R6, R15 ;  /* 0x0000000f00067202 */ /* 0x002fe20000000f00 */
[----:B------:R-:W-:Y:S02]  /*83e70*/  IMAD.MOV.U32 R7, RZ, RZ, R18 ;  /* 0x000000ffff077224 */ /* 0x000fe400078e0012 */
[----:B------:R-:W-:Y:S01]  /*83e80*/  IMAD.X R14, R14, 0x1, R0, P3 ;  /* 0x000000010e0e7824 */ /* 0x000fe200018e0600 */
[----:B------:R1:W-:Y:S04]  /*83e90*/  STL [R1+0x2360], R15 ;  /* 0x0023600f01007387 */ /* 0x0003e80000100800 */
[----:B------:R1:W-:Y:S01]  /*83ea0*/  LDGSTS.E [R4+0x27b00], [R6.64], P2 ;  /* 0x27b0000006047fae */ /* 0x0003e20009121844 */
[----:B------:R-:W-:Y:S02]  /*83eb0*/  STL [R1+0x235c], R18 ;  /* 0x00235c1201007387 */ /* 0x000fe40000100800 */
[----:B------:R-:W-:Y:S02]  /*83ec0*/  STL [R1+0x2368], R13 ;  /* 0x0023680d01007387 */ /* 0x000fe40000100800 */
[----:B------:R2:W-:Y:S01]  /*83ed0*/  STL [R1+0x2364], R14 ;  /* 0x0023640e01007387 */ /* 0x0005e20000100800 */
[----:B------:R-:W4:Y:S01]  /*83ee0*/  LDL.LU R21, [R1+0x2ecc] ;  /* 0x002ecc0001157983 */ /* 0x000f220000300800 */
[----:B------:R-:W4:Y:S02]  /*83ef0*/  LDL.LU R20, [R1+0x2ed8] ;  /* 0x002ed80001147983 */ /* 0x000f240000300800 */
[----:B------:R-:W4:Y:S01]  /*83f00*/  LDL.LU R19, [R1+0x2e64] ;  /* 0x002e640001137983 */ /* 0x000f220000300800 */
[----:B-1----:R-:W4:Y:S01]  /*83f10*/  LDL.LU R15, [R1+0x2e70] ;  /* 0x002e7000010f7983 */ /* 0x002f220000300800 */
[----:B------:R-:W-:Y:S01]  /*83f20*/  IMAD.MOV.U32 R6, RZ, RZ, R13 ;  /* 0x000000ffff067224 */ /* 0x000fe200078e000d */
[----:B------:R-:W-:-:S05]  /*83f30*/  MOV R7, R14 ;  /* 0x0000000e00077202 */ /* 0x000fca0000000f00 */
[----:B------:R1:W-:Y:S01]  /*83f40*/  LDGSTS.E [R4+0x27b80], [R6.64], P2 ;  /* 0x27b8000006047fae */ /* 0x0003e20009121844 */
[----:B---3--:R-:W-:-:S05]  /*83f50*/  IADD3 R10, P2, R10, R16, RZ ;  /* 0x000000100a0a7210 */ /* 0x008fca0007f5e0ff */
[----:B--2---:R-:W-:Y:S01]  /*83f60*/  IMAD.X R11, R11, 0x1, R0, P2 ;  /* 0x000000010b0b7824 */ /* 0x004fe200010e0600 */
[----:B------:R-:W-:Y:S01]  /*83f70*/  STL [R1+0x2ef0], R10 ;  /* 0x002ef00a01007387 */ /* 0x000fe20000100800 */
[----:B-1----:R-:W-:-:S03]  /*83f80*/  IMAD.MOV.U32 R6, RZ, RZ, R10 ;  /* 0x000000ffff067224 */ /* 0x002fc600078e000a */
[----:B------:R1:W-:Y:S01]  /*83f90*/  STL [R1+0x2ee4], R11 ;  /* 0x002ee40b01007387 */ /* 0x0003e20000100800 */
[----:B------:R-:W2:Y:S02]  /*83fa0*/  LDL.LU R14, [R1+0x2e5c] ;  /* 0x002e5c00010e7983 */ /* 0x000ea40000300800 */
[----:B------:R-:W-:Y:S02]  /*83fb0*/  IMAD.MOV.U32 R7, RZ, RZ, R11 ;  /* 0x000000ffff077224 */ /* 0x000fe400078e000b */
[----:B------:R-:W3:Y:S01]  /*83fc0*/  LDL.LU R13, [R1+0x2e68] ;  /* 0x002e6800010d7983 */ /* 0x000ee20000300800 */
[----:B-1----:R-:W2:Y:S01]  /*83fd0*/  LDL.LU R11, [R1+0x2e54] ;  /* 0x002e5400010b7983 */ /* 0x002ea20000300800 */
[----:B------:R-:W2:Y:S01]  /*83fe0*/  LDL.LU R10, [R1+0x2e60] ;  /* 0x002e6000010a7983 */ /* 0x000ea20000300800 */
[----:B------:R-:W-:-:S04]  /*83ff0*/  ISETP.GT.AND P1, PT, R3, 0x2, PT ;  /* 0x000000020300780c */ /* 0x000fc80003f24270 */
[----:B------:R-:W-:Y:S01]  /*84000*/  SEL R4, RZ, 0x4, !P1 ;  /* 0x00000004ff047807 */ /* 0x000fe20004800000 */
[----:B------:R-:W-:-:S03]  /*84010*/  IMAD.SHL.U32 R201, R12, 0x4, RZ ;  /* 0x000000040cc97824 */ /* 0x000fc600078e00ff */
[----:B------:R-:W-:-:S04]  /*84020*/  SEL R4, R4, RZ, !P0 ;  /* 0x000000ff04047207 */ /* 0x000fc80004000000 */
[----:B------:R-:W-:Y:S02]  /*84030*/  ISETP.NE.U32.AND P1, PT, R4, RZ, PT ;  /* 0x000000ff0400720c */ /* 0x000fe40003f25070 */
[----:B------:R-:W-:Y:S02]  /*84040*/  LOP3.LUT R193, R201, 0x40, RZ, 0x3c, !PT ;  /* 0x00000040c9c17812 */ /* 0x000fe400078e3cff */
[-C--:B----4-:R-:W-:Y:S02]  /*84050*/  IADD3 R9, P2, R9, R16.reuse, RZ ;  /* 0x0000001009097210 */ /* 0x090fe40007f5e0ff */
[----:B------:R-:W-:Y:S02]  /*84060*/  LEA R4, R190, R193, 0xf ;  /* 0x000000c1be047211 */ /* 0x000fe400078e78ff */
[----:B------:R-:W-:Y:S02]  /*84070*/  IADD3 R5, P3, R5, R16, RZ ;  /* 0x0000001005057210 */ /* 0x000fe40007f7e0ff */
[----:B------:R-:W-:Y:S01]  /*84080*/  IADD3.X R17, R17, R0, RZ, P2, !PT ;  /* 0x0000000011117210 */ /* 0x000fe200017fe4ff */
[----:B------:R-:W-:Y:S02]  /*84090*/  STL [R1+0x2ee8], R9 ;  /* 0x002ee80901007387 */ /* 0x000fe40000100800 */
[----:B------:R-:W-:-:S02]  /*840a0*/  IMAD.X R8, R8, 0x1, R0, P3 ;  /* 0x0000000108087824 */ /* 0x000fc400018e0600 */
[----:B------:R1:W-:Y:S04]  /*840b0*/  LDGSTS.E [R4+0x20400], [R6.64], P1 ;  /* 0x2040000006047fae */ /* 0x0003e80008921844 */
[----:B------:R4:W-:Y:S01]  /*840c0*/  STL [R1+0x2edc], R17 ;  /* 0x002edc1101007387 */ /* 0x0009e20000100800 */
[----:B------:R-:W-:Y:S01]  /*840d0*/  ISETP.GT.AND P2, PT, R3, 0x6, PT ;  /* 0x000000060300780c */ /* 0x000fe20003f44270 */
[----:B------:R4:W-:Y:S02]  /*840e0*/  STL [R1+0x2ee0], R5 ;  /* 0x002ee00501007387 */ /* 0x0009e40000100800 */
[----:B------:R4:W-:Y:S01]  /*840f0*/  STL [R1+0x2ed4], R8 ;  /* 0x002ed40801007387 */ /* 0x0009e20000100800 */
[----:B------:R-:W2:Y:S01]  /*84100*/  LDL.LU R18, [R1+0x2e4c] ;  /* 0x002e4c0001127983 */ /* 0x000ea20000300800 */
[----:B-1----:R-:W-:Y:S01]  /*84110*/  IMAD.MOV.U32 R6, RZ, RZ, R9 ;  /* 0x000000ffff067224 */ /* 0x002fe200078e0009 */
[----:B------:R-:W-:-:S02]  /*84120*/  MOV R7, R17 ;  /* 0x0000001100077202 */ /* 0x000fc40000000f00 */
[----:B----4-:R-:W2:Y:S04]  /*84130*/  LDL.LU R17, [R1+0x2e58] ;  /* 0x002e580001117983 */ /* 0x010ea80000300800 */
[----:B------:R1:W-:Y:S01]  /*84140*/  LDGSTS.E [R4+0x20480], [R6.64], P1 ;  /* 0x2048000006047fae */ /* 0x0003e20008921844 */
[-C--:B------:R-:W-:Y:S01]  /*84150*/  IADD3 R20, P3, R20, R16.reuse, RZ ;  /* 0x0000001014147210 */ /* 0x080fe20007f7e0ff */
[----:B------:R-:W2:Y:S01]  /*84160*/  LDL.LU R9, [R1+0x2de4] ;  /* 0x002de40001097983 */ /* 0x000ea20000300800 */
[----:B------:R-:W-:Y:S02]  /*84170*/  IADD3 R15, P4, R15, R16, RZ ;  /* 0x000000100f0f7210 */ /* 0x000fe40007f9e0ff */
[----:B------:R-:W-:Y:S01]  /*84180*/  IADD3.X R21, R21, R0, RZ, P3, !PT ;  /* 0x0000000015157210 */ /* 0x000fe20001ffe4ff */
[----:B-1----:R-:W-:Y:S01]  /*84190*/  IMAD.MOV.U32 R6, RZ, RZ, R5 ;  /* 0x000000ffff067224 */ /* 0x002fe200078e0005 */
[----:B------:R-:W-:Y:S01]  /*841a0*/  SEL R5, RZ, 0x4, !P2 ;  /* 0x00000004ff057807 */ /* 0x000fe20005000000 */
[----:B------:R-:W-:-:S02]  /*841b0*/  IMAD.MOV.U32 R7, RZ, RZ, R8 ;  /* 0x000000ffff077224 */ /* 0x000fc400078e0008 */
[----:B------:R-:W2:Y:S01]  /*841c0*/  LDL.LU R8, [R1+0x2df0] ;  /* 0x002df00001087983 */ /* 0x000ea20000300800 */
[----:B------:R-:W-:-:S03]  /*841d0*/  SEL R5, R5, RZ, !P0 ;  /* 0x000000ff05057207 */ /* 0x000fc60004000000 */
[----:B------:R1:W-:Y:S01]  /*841e0*/  LDGSTS.E [R4+0x20500], [R6.64], P1 ;  /* 0x2050000006047fae */ /* 0x0003e20008921844 */
[----:B------:R-:W-:Y:S02]  /*841f0*/  IMAD.X R19, R19, 0x1, R0, P4 ;  /* 0x0000000113137824 */ /* 0x000fe400020e0600 */
[----:B------:R-:W-:Y:S01]  /*84200*/  STL [R1+0x2ed8], R20 ;  /* 0x002ed81401007387 */ /* 0x000fe20000100800 */
[----:B------:R-:W-:Y:S01]  /*84210*/  ISETP.NE.U32.AND P2, PT, R5, RZ, PT ;  /* 0x000000ff0500720c */ /* 0x000fe20003f45070 */
[----:B------:R1:W-:Y:S01]  /*84220*/  STL [R1+0x2ecc], R21 ;  /* 0x002ecc1501007387 */ /* 0x0003e20000100800 */
[----:B------:R-:W-:Y:S02]  /*84230*/  STL [R1+0x2e70], R15 ;  /* 0x002e700f01007387 */ /* 0x000fe40000100800 */
[----:B------:R1:W-:Y:S02]  /*84240*/  STL [R1+0x2e64], R19 ;  /* 0x002e641301007387 */ /* 0x0003e40000100800 */
[----:B-1----:R-:W-:Y:S01]  /*84250*/  IMAD.MOV.U32 R6, RZ, RZ, R20 ;  /* 0x000000ffff067224 */ /* 0x002fe200078e0014 */
[----:B------:R-:W-:-:S02]  /*84260*/  MOV R7, R21 ;  /* 0x0000001500077202 */ /* 0x000fc40000000f00 */
[----:B------:R-:W2:Y:S04]  /*84270*/  LDL.LU R21, [R1+0x2ddc] ;  /* 0x002ddc0001157983 */ /* 0x000ea80000300800 */
[----:B------:R1:W-:Y:S01]  /*84280*/  LDGSTS.E [R4+0x20580], [R6.64], P1 ;  /* 0x2058000006047fae */ /* 0x0003e20008921844 */
[----:B------:R-:W2:Y:S02]  /*84290*/  LDL.LU R20, [R1+0x2de8] ;  /* 0x002de80001147983 */ /* 0x000ea40000300800 */
[----:B-1----:R-:W-:Y:S02]  /*842a0*/  IMAD.MOV.U32 R7, RZ, RZ, R19 ;  /* 0x000000ffff077224 */ /* 0x002fe400078e0013 */
[----:B------:R-:W-:Y:S01]  /*842b0*/  IMAD.MOV.U32 R6, RZ, RZ, R15 ;  /* 0x000000ffff067224 */ /* 0x000fe200078e000f */
[----:B------:R-:W2:Y:S01]  /*842c0*/  LDL.LU R19, [R1+0x2dd4] ;  /* 0x002dd40001137983 */ /* 0x000ea20000300800 */
[----:B------:R-:W2:Y:S03]  /*842d0*/  LDL.LU R15, [R1+0x2de0] ;  /* 0x002de000010f7983 */ /* 0x000ea60000300800 */
[----:B------:R1:W-:Y:S01]  /*842e0*/  LDGSTS.E [R4+0x20c00], [R6.64], P2 ;  /* 0x20c0000006047fae */ /* 0x0003e20009121844 */
[----:B---3--:R-:W-:-:S04]  /*842f0*/  IADD3 R13, P1, R13, R16, RZ ;  /* 0x000000100d0d7210 */ /* 0x008fc80007f3e0ff */
[----:B--2---:R-:W-:Y:S02]  /*84300*/  IADD3.X R14, R14, R0, RZ, P1, !PT ;  /* 0x000000000e0e7210 */ /* 0x004fe40000ffe4ff */
[----:B------:R-:W-:Y:S01]  /*84310*/  IADD3 R10, P3, R10, R16, RZ ;  /* 0x000000100a0a7210 */ /* 0x000fe20007f7e0ff */
[----:B-1----:R-:W-:Y:S01]  /*84320*/  IMAD.MOV.U32 R6, RZ, RZ, R13 ;  /* 0x000000ffff067224 */ /* 0x002fe200078e000d */
[----:B------:R-:W-:Y:S01]  /*84330*/  MOV R7, R14 ;  /* 0x0000000e00077202 */ /* 0x000fe20000000f00 */
[----:B------:R-:W-:Y:S02]  /*84340*/  STL [R1+0x2e68], R13 ;  /* 0x002e680d01007387 */ /* 0x000fe40000100800 */
[----:B------:R-:W-:Y:S02]  /*84350*/  IMAD.X R11, R11, 0x1, R0, P3 ;  /* 0x000000010b0b7824 */ /* 0x000fe400018e0600 */
[----:B------:R1:W-:Y:S01]  /*84360*/  STL [R1+0x2e5c], R14 ;  /* 0x002e5c0e01007387 */ /* 0x0003e20000100800 */
[----:B------:R-:W-:Y:S02]  /*84370*/  STL [R1+0x2e60], R10 ;  /* 0x002e600a01007387 */ /* 0x000fe40000100800 */
[----:B------:R2:W-:Y:S02]  /*84380*/  STL [R1+0x2e54], R11 ;  /* 0x002e540b01007387 */ /* 0x0005e40000100800 */
[----:B------:R3:W-:Y:S04]  /*84390*/  LDGSTS.E [R4+0x20c80], [R6.64], P2 ;  /* 0x20c8000006047fae */ /* 0x0007e80009121844 */
[----:B-1----:R-:W4:Y:S01]  /*843a0*/  LDL.LU R14, [R1+0x2dcc] ;  /* 0x002dcc00010e7983 */ /* 0x002f220000300800 */
[----:B------:R-:W4:Y:S02]  /*843b0*/  LDL.LU R13, [R1+0x2dd8] ;  /* 0x002dd800010d7983 */ /* 0x000f240000300800 */
[----:B---3--:R-:W-:-:S02]  /*843c0*/  IMAD.MOV.U32 R7, RZ, RZ, R11 ;  /* 0x000000ffff077224 */ /* 0x008fc400078e000b */
[----:B------:R-:W-:Y:S01]  /*843d0*/  IMAD.MOV.U32 R6, RZ, RZ, R10 ;  /* 0x000000ffff067224 */ /* 0x000fe200078e000a */
[----:B--2---:R-:W2:Y:S01]  /*843e0*/  LDL.LU R11, [R1+0x2d64] ;  /* 0x002d6400010b7983 */ /* 0x004ea20000300800 */
[----:B------:R-:W3:Y:S01]  /*843f0*/  LDL.LU R10, [R1+0x2d70] ;  /* 0x002d7000010a7983 */ /* 0x000ee20000300800 */
[----:B------:R-:W-:Y:S02]  /*84400*/  ISETP.GT.AND P1, PT, R3, 0xa, PT ;  /* 0x0000000a0300780c */ /* 0x000fe40003f24270 */
[----:B------:R1:W-:Y:S02]  /*84410*/  LDGSTS.E [R4+0x20d00], [R6.64], P2 ;  /* 0x20d0000006047fae */ /* 0x0003e40009121844 */
[----:B------:R-:W-:-:S04]  /*84420*/  SEL R5, RZ, 0x4, !P1 ;  /* 0x00000004ff057807 */ /* 0x000fc80004800000 */
[----:B------:R-:W-:Y:S02]  /*84430*/  SEL R5, R5, RZ, !P0 ;  /* 0x000000ff05057207 */ /* 0x000fe40004000000 */
[----:B------:R-:W-:-:S04]  /*84440*/  IADD3 R17, P3, R17, R16, RZ ;  /* 0x0000001011117210 */ /* 0x000fc80007f7e0ff */
[----:B------:R-:W-:Y:S02]  /*84450*/  IADD3.X R18, R18, R0, RZ, P3, !PT ;  /* 0x0000000012127210 */ /* 0x000fe40001ffe4ff */
[----:B------:R-:W-:Y:S01]  /*84460*/  ISETP.NE.U32.AND P1, PT, R5, RZ, PT ;  /* 0x000000ff0500720c */ /* 0x000fe20003f25070 */
[----:B-1----:R-:W-:Y:S01]  /*84470*/  IMAD.MOV.U32 R6, RZ, RZ, R17 ;  /* 0x000000ffff067224 */ /* 0x002fe200078e0011 */
[----:B------:R-:W-:Y:S01]  /*84480*/  STL [R1+0x2e58], R17 ;  /* 0x002e581101007387 */ /* 0x000fe20000100800 */
[----:B------:R-:W-:Y:S01]  /*84490*/  MOV R7, R18 ;  /* 0x0000001200077202 */ /* 0x000fe20000000f00 */
[----:B------:R1:W-:Y:S04]  /*844a0*/  STL [R1+0x2e4c], R18 ;  /* 0x002e4c1201007387 */ /* 0x0003e80000100800 */
[----:B------:R1:W-:Y:S01]  /*844b0*/  LDGSTS.E [R4+0x20d80], [R6.64], P2 ;  /* 0x20d8000006047fae */ /* 0x0003e20009121844 */
[----:B------:R-:W-:-:S05]  /*844c0*/  IADD3 R8, P4, R8, R16, RZ ;  /* 0x0000001008087210 */ /* 0x000fca0007f9e0ff */
[----:B------:R-:W-:Y:S01]  /*844d0*/  IMAD.X R9, R9, 0x1, R0, P4 ;  /* 0x0000000109097824 */ /* 0x000fe200020e0600 */
[----:B------:R-:W-:Y:S04]  /*844e0*/  STL [R1+0x2df0], R8 ;  /* 0x002df00801007387 */ /* 0x000fe80000100800 */
[----:B------:R1:W-:Y:S02]  /*844f0*/  STL [R1+0x2de4], R9 ;  /* 0x002de40901007387 */ /* 0x0003e40000100800 */
[----:B-1----:R-:W2:Y:S02]  /*84500*/  LDL.LU R18, [R1+0x2d5c] ;  /* 0x002d5c0001127983 */ /* 0x002ea40000300800 */
[----:B------:R-:W-:Y:S01]  /*84510*/  IMAD.MOV.U32 R7, RZ, RZ, R9 ;  /* 0x000000ffff077224 */ /* 0x000fe200078e0009 */
[----:B------:R-:W2:Y:S01]  /*84520*/  LDL.LU R17, [R1+0x2d68] ;  /* 0x002d680001117983 */ /* 0x000ea20000300800 */
[----:B------:R-:W-:Y:S01]  /*84530*/  IMAD.MOV.U32 R6, RZ, RZ, R8 ;  /* 0x000000ffff067224 */ /* 0x000fe200078e0008 */
[----:B------:R-:W-:-:S02]  /*84540*/  IADD3 R20, P2, R20, R16, RZ ;  /* 0x0000001014147210 */ /* 0x000fc40007f5e0ff */
[----:B------:R-:W2:Y:S01]  /*84550*/  LDL.LU R9, [R1+0x2d54] ;  /* 0x002d540001097983 */ /* 0x000ea20000300800 */
[----:B------:R-:W2:Y:S03]  /*84560*/  LDL.LU R8, [R1+0x2d60] ;  /* 0x002d600001087983 */ /* 0x000ea60000300800 */
[----:B------:R1:W-:Y:S01]  /*84570*/  LDGSTS.E [R4+0x21400], [R6.64], P1 ;  /* 0x2140000006047fae */ /* 0x0003e20008921844 */
[----:B------:R-:W-:-:S03]  /*84580*/  IADD3.X R21, R21, R0, RZ, P2, !PT ;  /* 0x0000000015157210 */ /* 0x000fc600017fe4ff */
[----:B------:R-:W-:Y:S01]  /*84590*/  STL [R1+0x2de8], R20 ;  /* 0x002de81401007387 */ /* 0x000fe20000100800 */
[----:B------:R-:W-:Y:S01]  /*845a0*/  IADD3 R15, P3, R15, R16, RZ ;  /* 0x000000100f0f7210 */ /* 0x000fe20007f7e0ff */
[----:B-1----:R-:W-:Y:S01]  /*845b0*/  IMAD.MOV.U32 R6, RZ, RZ, R20 ;  /* 0x000000ffff067224 */ /* 0x002fe200078e0014 */
[----:B------:R-:W-:-:S03]  /*845c0*/  MOV R7, R21 ;  /* 0x0000001500077202 */ /* 0x000fc60000000f00 */
[----:B------:R-:W-:Y:S01]  /*845d0*/  IMAD.X R19, R19, 0x1, R0, P3 ;  /* 0x0000000113137824 */ /* 0x000fe200018e0600 */
[----:B------:R1:W-:Y:S01]  /*845e0*/  STL [R1+0x2ddc], R21 ;  /* 0x002ddc1501007387 */ /* 0x0003e20000100800 */
[----:B------:R-:W-:Y:S03]  /*845f0*/  STL [R1+0x2de0], R15 ;  /* 0x002de00f01007387 */ /* 0x000fe60000100800 */
[----:B------:R1:W-:Y:S04]  /*84600*/  LDGSTS.E [R4+0x21480], [R6.64], P1 ;  /* 0x2148000006047fae */ /* 0x0003e80008921844 */
[----:B------:R1:W-:Y:S04]  /*84610*/  STL [R1+0x2dd4], R19 ;  /* 0x002dd41301007387 */ /* 0x0003e80000100800 */
[----:B-1----:R-:W2:Y:S01]  /*84620*/  LDL.LU R21, [R1+0x2d4c] ;  /* 0x002d4c0001157983 */ /* 0x002ea20000300800 */
[----:B------:R-:W2:Y:S02]  /*84630*/  LDL.LU R20, [R1+0x2d58] ;  /* 0x002d580001147983 */ /* 0x000ea40000300800 */
[----:B------:R-:W-:-:S02]  /*84640*/  IMAD.MOV.U32 R7, RZ, RZ, R19 ;  /* 0x000000ffff077224 */ /* 0x000fc400078e0013 */
[----:B------:R-:W-:Y:S01]  /*84650*/  IMAD.MOV.U32 R6, RZ, RZ, R15 ;  /* 0x000000ffff067224 */ /* 0x000fe200078e000f */
[----:B------:R-:W2:Y:S01]  /*84660*/  LDL.LU R19, [R1+0x2ce4] ;  /* 0x002ce40001137983 */ /* 0x000ea20000300800 */
[----:B------:R-:W2:Y:S03]  /*84670*/  LDL.LU R15, [R1+0x2cf0] ;  /* 0x002cf000010f7983 */ /* 0x000ea60000300800 */
[----:B------:R1:W-:Y:S01]  /*84680*/  LDGSTS.E [R4+0x21500], [R6.64], P1 ;  /* 0x2150000006047fae */ /* 0x0003e20008921844 */
[----:B----4-:R-:W-:-:S04]  /*84690*/  IADD3 R13, P3, R13, R16, RZ ;  /* 0x000000100d0d7210 */ /* 0x010fc80007f7e0ff */
[----:B------:R-:W-:Y:S02]  /*846a0*/  IADD3.X R14, R14, R0, RZ, P3, !PT ;  /* 0x000000000e0e7210 */ /* 0x000fe40001ffe4ff */
[----:B---3--:R-:W-:Y:S01]  /*846b0*/  IADD3 R10, P4, R10, R16, RZ ;  /* 0x000000100a0a7210 */ /* 0x008fe20007f9e0ff */
[----:B-1----:R-:W-:Y:S01]  /*846c0*/  IMAD.MOV.U32 R6, RZ, RZ, R13 ;  /* 0x000000ffff067224 */ /* 0x002fe200078e000d */
[----:B------:R-:W-:Y:S01]  /*846d0*/  MOV R7, R14 ;  /* 0x0000000e00077202 */ /* 0x000fe20000000f00 */
[----:B------:R-:W-:Y:S02]  /*846e0*/  STL [R1+0x2dd8], R13 ;  /* 0x002dd80d01007387 */ /* 0x000fe40000100800 */
[----:B--2---:R-:W-:Y:S02]  /*846f0*/  IMAD.X R11, R11, 0x1, R0, P4 ;  /* 0x000000010b0b7824 */ /* 0x004fe400020e0600 */
[----:B------:R1:W-:Y:S04]  /*84700*/  STL [R1+0x2dcc], R14 ;  /* 0x002dcc0e01007387 */ /* 0x0003e80000100800 */
[----:B------:R-:W-:Y:S01]  /*84710*/  STL [R1+0x2d70], R10 ;  /* 0x002d700a01007387 */ /* 0x000fe20000100800 */
[----:B------:R2:W-:Y:S03]  /*84720*/  STL [R1+0x2d64], R11 ;  /* 0x002d640b01007387 */ /* 0x0005e60000100800 */
[----:B------:R3:W-:Y:S04]  /*84730*/  LDGSTS.E [R4+0x21580], [R6.64], P1 ;  /* 0x2158000006047fae */ /* 0x0007e80008921844 */
[----:B-1----:R-:W4:Y:S01]  /*84740*/  LDL.LU R14, [R1+0x2cdc] ;  /* 0x002cdc00010e7983 */ /* 0x002f220000300800 */
[----:B------:R-:W4:Y:S02]  /*84750*/  LDL.LU R13, [R1+0x2ce8] ;  /* 0x002ce800010d7983 */ /* 0x000f240000300800 */
[----:B---3--:R-:W-:-:S02]  /*84760*/  IMAD.MOV.U32 R7, RZ, RZ, R11 ;  /* 0x000000ffff077224 */ /* 0x008fc400078e000b */
        /* <DEDUP_REMOVED lines=9> */
[----:B------:R-:W-:Y:S02]  /*84800*/  IADD3.X R18, R18, R0, RZ, P1, !PT ;  /* 0x0000000012127210 */ /* 0x000fe40000ffe4ff */
[----:B------:R-:W-:Y:S01]  /*84810*/  IADD3 R8, P3, R8, R16, RZ ;  /* 0x0000001008087210 */ /* 0x000fe20007f7e0ff */
[----:B------:R-:W-:Y:S02]  /*84820*/  STL [R1+0x2d68], R17 ;  /* 0x002d681101007387 */ /* 0x000fe40000100800 */
[----:B------:R1:W-:Y:S02]  /*84830*/  STL [R1+0x2d5c], R18 ;  /* 0x002d5c1201007387 */ /* 0x0003e40000100800 */
[----:B------:R-:W-:Y:S01]  /*84840*/  IMAD.X R9, R9, 0x1, R0, P3 ;  /* 0x0000000109097824 */ /* 0x000fe200018e0600 */
[----:B------:R-:W-:Y:S01]  /*84850*/  ISETP.GT.AND P1, PT, R3, 0x12, PT ;  /* 0x000000120300780c */ /* 0x000fe20003f24270 */
[----:B-1----:R-:W-:Y:S01]  /*84860*/  IMAD.MOV.U32 R6, RZ, RZ, R17 ;  /* 0x000000ffff067224 */ /* 0x002fe200078e0011 */
[----:B------:R-:W-:Y:S01]  /*84870*/  MOV R7, R18 ;  /* 0x0000001200077202 */ /* 0x000fe20000000f00 */
[----:B------:R-:W-:Y:S01]  /*84880*/  STL [R1+0x2d60], R8 ;  /* 0x002d600801007387 */ /* 0x000fe20000100800 */
[----:B------:R1:W-:Y:S02]  /*84890*/  STL [R1+0x2d54], R9 ;  /* 0x002d540901007387 */ /* 0x0003e40000100800 */
[----:B------:R-:W2:Y:S02]  /*848a0*/  LDL.LU R18, [R1+0x2ccc] ;  /* 0x002ccc0001127983 */ /* 0x000ea40000300800 */
[----:B------:R-:W2:Y:S01]  /*848b0*/  LDL.LU R17, [R1+0x2cd8] ;  /* 0x002cd80001117983 */ /* 0x000ea20000300800 */
[----:B------:R1:W-:Y:S01]  /*848c0*/  LDGSTS.E [R4+0x21c80], [R6.64], P2 ;  /* 0x21c8000006047fae */ /* 0x0003e20009121844 */
[----:B------:R-:W-:-:S04]  /*848d0*/  SEL R5, RZ, 0x4, !P1 ;  /* 0x00000004ff057807 */ /* 0x000fc80004800000 */
[----:B------:R-:W-:Y:S01]  /*848e0*/  SEL R5, R5, RZ, !P0 ;  /* 0x000000ff05057207 */ /* 0x000fe20004000000 */
[----:B-1----:R-:W-:Y:S02]  /*848f0*/  IMAD.MOV.U32 R7, RZ, RZ, R9 ;  /* 0x000000ffff077224 */ /* 0x002fe400078e0009 */
[----:B------:R-:W-:Y:S01]  /*84900*/  IMAD.MOV.U32 R6, RZ, RZ, R8 ;  /* 0x000000ffff067224 */ /* 0x000fe200078e0008 */
[----:B------:R-:W2:Y:S01]  /*84910*/  LDL.LU R9, [R1+0x2c64] ;  /* 0x002c640001097983 */ /* 0x000ea20000300800 */
[----:B------:R-:W2:Y:S01]  /*84920*/  LDL.LU R8, [R1+0x2c70] ;  /* 0x002c700001087983 */ /* 0x000ea20000300800 */
[-C--:B------:R-:W-:Y:S02]  /*84930*/  IADD3 R20, P3, R20, R16.reuse, RZ ;  /* 0x0000001014147210 */ /* 0x080fe40007f7e0ff */
[----:B------:R-:W-:Y:S02]  /*84940*/  IADD3 R15, P4, R15, R16, RZ ;  /* 0x000000100f0f7210 */ /* 0x000fe40007f9e0ff */
[----:B------:R-:W-:Y:S01]  /*84950*/  IADD3.X R21, R21, R0, RZ, P3, !PT ;  /* 0x0000000015157210 */ /* 0x000fe20001ffe4ff */
[----:B------:R1:W-:Y:S01]  /*84960*/  LDGSTS.E [R4+0x21d00], [R6.64], P2 ;  /* 0x21d0000006047fae */ /* 0x0003e20009121844 */
[----:B------:R-:W-:Y:S01]  /*84970*/  ISETP.NE.U32.AND P1, PT, R5, RZ, PT ;  /* 0x000000ff0500720c */ /* 0x000fe20003f25070 */
[----:B------:R-:W-:-:S02]  /*84980*/  IMAD.X R19, R19, 0x1, R0, P4 ;  /* 0x0000000113137824 */ /* 0x000fc400020e0600 */
[----:B------:R-:W-:Y:S01]  /*84990*/  STL [R1+0x2d58], R20 ;  /* 0x002d581401007387 */ /* 0x000fe20000100800 */
[----:B------:R1:W-:Y:S02]  /*849a0*/  STL [R1+0x2d4c], R21 ;  /* 0x002d4c1501007387 */ /* 0x0003e40000100800 */
[----:B------:R-:W-:Y:S01]  /*849b0*/  STL [R1+0x2cf0], R15 ;  /* 0x002cf00f01007387 */ /* 0x000fe20000100800 */
[----:B------:R1:W-:Y:S02]  /*849c0*/  STL [R1+0x2ce4], R19 ;  /* 0x002ce41301007387 */ /* 0x0003e40000100800 */
[----:B-1----:R-:W-:Y:S01]  /*849d0*/  IMAD.MOV.U32 R6, RZ, RZ, R20 ;  /* 0x000000ffff067224 */ /* 0x002fe200078e0014 */
[----:B------:R-:W-:Y:S02]  /*849e0*/  MOV R7, R21 ;  /* 0x0000001500077202 */ /* 0x000fe40000000f00 */
[----:B------:R-:W2:Y:S04]  /*849f0*/  LDL.LU R21, [R1+0x2c5c] ;  /* 0x002c5c0001157983 */ /* 0x000ea80000300800 */
[----:B------:R1:W-:Y:S01]  /*84a00*/  LDGSTS.E [R4+0x21d80], [R6.64], P2 ;  /* 0x21d8000006047fae */ /* 0x0003e20009121844 */
[----:B------:R-:W2:Y:S02]  /*84a10*/  LDL.LU R20, [R1+0x2c68] ;  /* 0x002c680001147983 */ /* 0x000ea40000300800 */
[----:B-1----:R-:W-:-:S02]  /*84a20*/  IMAD.MOV.U32 R7, RZ, RZ, R19 ;  /* 0x000000ffff077224 */ /* 0x002fc400078e0013 */
        /* <DEDUP_REMOVED lines=29> */
[----:B------:R-:W-:Y:S01]  /*84c00*/  MOV R7, R18 ;  /* 0x0000001200077202 */ /* 0x000fe20000000f00 */
[----:B------:R-:W-:Y:S01]  /*84c10*/  STL [R1+0x2cd8], R17 ;  /* 0x002cd81101007387 */ /* 0x000fe20000100800 */
[----:B------:R-:W-:-:S03]  /*84c20*/  IADD3 R8, P4, R8, R16, RZ ;  /* 0x0000001008087210 */ /* 0x000fc60007f9e0ff */
[----:B------:R1:W-:Y:S04]  /*84c30*/  STL [R1+0x2ccc], R18 ;  /* 0x002ccc1201007387 */ /* 0x0003e80000100800 */
[----:B------:R1:W-:Y:S01]  /*84c40*/  LDGSTS.E [R4+0x22580], [R6.64], P1 ;  /* 0x2258000006047fae */ /* 0x0003e20008921844 */
[----:B------:R-:W-:-:S03]  /*84c50*/  IMAD.X R9, R9, 0x1, R0, P4 ;  /* 0x0000000109097824 */ /* 0x000fc600020e0600 */
[----:B------:R-:W-:Y:S04]  /*84c60*/  STL [R1+0x2c70], R8 ;  /* 0x002c700801007387 */ /* 0x000fe80000100800 */
[----:B------:R1:W-:Y:S02]  /*84c70*/  STL [R1+0x2c64], R9 ;  /* 0x002c640901007387 */ /* 0x0003e40000100800 */
[----:B-1----:R-:W2:Y:S02]  /*84c80*/  LDL.LU R18, [R1+0x2bdc] ;  /* 0x002bdc0001127983 */ /* 0x002ea40000300800 */
[----:B------:R-:W2:Y:S01]  /*84c90*/  LDL.LU R17, [R1+0x2be8] ;  /* 0x002be80001117983 */ /* 0x000ea20000300800 */
[----:B------:R-:W-:Y:S02]  /*84ca0*/  IMAD.MOV.U32 R7, RZ, RZ, R9 ;  /* 0x000000ffff077224 */ /* 0x000fe400078e0009 */
[----:B------:R-:W-:Y:S01]  /*84cb0*/  IMAD.MOV.U32 R6, RZ, RZ, R8 ;  /* 0x000000ffff067224 */ /* 0x000fe200078e0008 */
[----:B------:R-:W2:Y:S01]  /*84cc0*/  LDL.LU R9, [R1+0x2bd4] ;  /* 0x002bd40001097983 */ /* 0x000ea20000300800 */
[----:B------:R-:W2:Y:S03]  /*84cd0*/  LDL.LU R8, [R1+0x2be0] ;  /* 0x002be00001087983 */ /* 0x000ea60000300800 */
[----:B------:R1:W-:Y:S01]  /*84ce0*/  LDGSTS.E [R4+0x22c00], [R6.64], P2 ;  /* 0x22c0000006047fae */ /* 0x0003e20009121844 */
[----:B------:R-:W-:-:S04]  /*84cf0*/  IADD3 R20, P1, R20, R16, RZ ;  /* 0x0000001014147210 */ /* 0x000fc80007f3e0ff */
[----:B------:R-:W-:Y:S01]  /*84d00*/  IADD3.X R21, R21, R0, RZ, P1, !PT ;  /* 0x0000000015157210 */ /* 0x000fe20000ffe4ff */
[----:B------:R-:W-:Y:S01]  /*84d10*/  STL [R1+0x2c68], R20 ;  /* 0x002c681401007387 */ /* 0x000fe20000100800 */
[----:B-1----:R-:W-:Y:S01]  /*84d20*/  IMAD.MOV.U32 R6, RZ, RZ, R20 ;  /* 0x000000ffff067224 */ /* 0x002fe200078e0014 */
[----:B------:R-:W-:Y:S02]  /*84d30*/  IADD3 R15, P3, R15, R16, RZ ;  /* 0x000000100f0f7210 */ /* 0x000fe40007f7e0ff */
[----:B------:R-:W-:Y:S01]  /*84d40*/  MOV R7, R21 ;  /* 0x0000001500077202 */ /* 0x000fe20000000f00 */
[----:B------:R1:W-:Y:S02]  /*84d50*/  STL [R1+0x2c5c], R21 ;  /* 0x002c5c1501007387 */ /* 0x0003e40000100800 */
[----:B------:R-:W-:Y:S02]  /*84d60*/  IMAD.X R19, R19, 0x1, R0, P3 ;  /* 0x0000000113137824 */ /* 0x000fe400018e0600 */
[----:B------:R-:W-:Y:S04]  /*84d70*/  STL [R1+0x2c60], R15 ;  /* 0x002c600f01007387 */ /* 0x000fe80000100800 */
        /* <DEDUP_REMOVED lines=34> */
[----:B------:R-:W-:Y:S01]  /*84fa0*/  STL [R1+0x2be8], R17 ;  /* 0x002be81101007387 */ /* 0x000fe20000100800 */
[----:B------:R-:W-:-:S03]  /*84fb0*/  ISETP.GT.AND P2, PT, R3, 0x1e, PT ;  /* 0x0000001e0300780c */ /* 0x000fc60003f44270 */
[----:B------:R-:W-:Y:S02]  /*84fc0*/  IMAD.X R9, R9, 0x1, R0, P3 ;  /* 0x0000000109097824 */ /* 0x000fe400018e0600 */
[----:B-1----:R-:W-:Y:S01]  /*84fd0*/  IMAD.MOV.U32 R6, RZ, RZ, R17 ;  /* 0x000000ffff067224 */ /* 0x002fe200078e0011 */
[----:B------:R-:W-:Y:S01]  /*84fe0*/  MOV R7, R18 ;  /* 0x0000001200077202 */ /* 0x000fe20000000f00 */
[----:B------:R1:W-:Y:S01]  /*84ff0*/  STL [R1+0x2bdc], R18 ;  /* 0x002bdc1201007387 */ /* 0x0003e20000100800 */
[----:B------:R-:W-:Y:S02]  /*85000*/  STL [R1+0x2be0], R8 ;  /* 0x002be00801007387 */ /* 0x000fe40000100800 */
[----:B------:R1:W-:Y:S01]  /*85010*/  STL [R1+0x2bd4], R9 ;  /* 0x002bd40901007387 */ /* 0x0003e20000100800 */
[----:B------:R-:W-:Y:S01]  /*85020*/  SEL R5, RZ, 0x4, !P2 ;  /* 0x00000004ff057807 */ /* 0x000fe20005000000 */
[----:B------:R1:W-:Y:S04]  /*85030*/  LDGSTS.E [R4+0x23480], [R6.64], P1 ;  /* 0x2348000006047fae */ /* 0x0003e80008921844 */
[----:B-1----:R-:W2:Y:S01]  /*85040*/  LDL.LU R18, [R1+0x2b4c] ;  /* 0x002b4c0001127983 */ /* 0x002ea20000300800 */
[----:B------:R-:W2:Y:S01]  /*85050*/  LDL.LU R17, [R1+0x2b58] ;  /* 0x002b580001117983 */ /* 0x000ea20000300800 */
[----:B------:R-:W-:Y:S01]  /*85060*/  SEL R5, R5, RZ, !P0 ;  /* 0x000000ff05057207 */ /* 0x000fe20004000000 */
[----:B------:R-:W-:-:S02]  /*85070*/  IMAD.MOV.U32 R6, RZ, RZ, R8 ;  /* 0x000000ffff067224 */ /* 0x000fc400078e0008 */
[----:B------:R-:W-:Y:S02]  /*85080*/  IMAD.MOV.U32 R7, RZ, RZ, R9 ;  /* 0x000000ffff077224 */ /* 0x000fe400078e0009 */
[----:B------:R-:W2:Y:S01]  /*85090*/  LDL.LU R9, [R1+0x2ae4] ;  /* 0x002ae40001097983 */ /* 0x000ea20000300800 */
[----:B------:R-:W2:Y:S03]  /*850a0*/  LDL.LU R8, [R1+0x2b30] ;  /* 0x002b300001087983 */ /* 0x000ea60000300800 */
[----:B------:R1:W-:Y:S01]  /*850b0*/  LDGSTS.E [R4+0x23500], [R6.64], P1 ;  /* 0x2350000006047fae */ /* 0x0003e20008921844 */
[----:B------:R-:W-:-:S04]  /*850c0*/  IADD3 R20, P3, R20, R16, RZ ;  /* 0x0000001014147210 */ /* 0x000fc80007f7e0ff */
[----:B------:R-:W-:Y:S02]  /*850d0*/  IADD3.X R21, R21, R0, RZ, P3, !PT ;  /* 0x0000000015157210 */ /* 0x000fe40001ffe4ff */
[----:B------:R-:W-:Y:S02]  /*850e0*/  IADD3 R15, P4, R15, R16, RZ ;  /* 0x000000100f0f7210 */ /* 0x000fe40007f9e0ff */
[----:B------:R-:W-:Y:S01]  /*850f0*/  ISETP.NE.U32.AND P2, PT, R5, RZ, PT ;  /* 0x000000ff0500720c */ /* 0x000fe20003f45070 */
[----:B-1----:R-:W-:Y:S01]  /*85100*/  IMAD.MOV.U32 R6, RZ, RZ, R20 ;  /* 0x000000ffff067224 */ /* 0x002fe200078e0014 */
[----:B------:R-:W-:Y:S01]  /*85110*/  MOV R7, R21 ;  /* 0x0000001500077202 */ /* 0x000fe20000000f00 */
[----:B------:R-:W-:Y:S01]  /*85120*/  IMAD.X R19, R19, 0x1, R0, P4 ;  /* 0x0000000113137824 */ /* 0x000fe200020e0600 */
[----:B------:R-:W-:Y:S01]  /*85130*/  STL [R1+0x2bd8], R20 ;  /* 0x002bd81401007387 */ /* 0x000fe20000100800 */
[----:B------:R1:W-:Y:S02]  /*85140*/  STL [R1+0x2bcc], R21 ;  /* 0x002bcc1501007387 */ /* 0x0003e40000100800 */
[----:B------:R-:W-:Y:S01]  /*85150*/  STL [R1+0x2bb0], R15 ;  /* 0x002bb00f01007387 */ /* 0x000fe20000100800 */
        /* <DEDUP_REMOVED lines=29> */
[----:B------:R-:W-:-:S04]  /*85330*/  SEL R5, R5, RZ, !P0 ;  /* 0x000000ff05057207 */ /* 0x000fc80004000000 */
[----:B------:R-:W-:Y:S02]  /*85340*/  ISETP.NE.U32.AND P1, PT, R5, RZ, PT ;  /* 0x000000ff0500720c */ /* 0x000fe40003f25070 */
[----:B------:R-:W-:-:S04]  /*85350*/  IADD3 R17, P3, R17, R16, RZ ;  /* 0x0000001011117210 */ /* 0x000fc80007f7e0ff */
[----:B------:R-:W-:Y:S02]  /*85360*/  IADD3.X R18, R18, R0, RZ, P3, !PT ;  /* 0x0000000012127210 */ /* 0x000fe40001ffe4ff */
[----:B------:R-:W-:Y:S01]  /*85370*/  IADD3 R8, P4, R8, R16, RZ ;  /* 0x0000001008087210 */ /* 0x000fe20007f9e0ff */
[----:B-1----:R-:W-:Y:S01]  /*85380*/  IMAD.MOV.U32 R6, RZ, RZ, R17 ;  /* 0x000000ffff067224 */ /* 0x002fe200078e0011 */
[----:B------:R-:W-:Y:S01]  /*85390*/  MOV R7, R18 ;  /* 0x0000001200077202 */ /* 0x000fe20000000f00 */
[----:B------:R-:W-:Y:S02]  /*853a0*/  STL [R1+0x2b58], R17 ;  /* 0x002b581101007387 */ /* 0x000fe40000100800 */
[----:B------:R-:W-:Y:S02]  /*853b0*/  IMAD.X R9, R9, 0x1, R0, P4 ;  /* 0x0000000109097824 */ /* 0x000fe400020e0600 */
[----:B------:R1:W-:Y:S01]  /*853c0*/  STL [R1+0x2b4c], R18 ;  /* 0x002b4c1201007387 */ /* 0x0003e20000100800 */
[----:B------:R-:W-:Y:S04]  /*853d0*/  STL [R1+0x2b30], R8 ;  /* 0x002b300801007387 */ /* 0x000fe80000100800 */
[----:B------:R1:W-:Y:S01]  /*853e0*/  LDGSTS.E [R4+0x23d80], [R6.64], P2 ;  /* 0x23d8000006047fae */ /* 0x0003e20009121844 */
[----:B------:R1:W-:Y:S03]  /*853f0*/  STL [R1+0x2ae4], R9 ;  /* 0x002ae40901007387 */ /* 0x0003e60000100800 */
[----:B-1----:R-:W2:Y:S01]  /*85400*/  LDL.LU R18, [R1+0x2a98] ;  /* 0x002a980001127983 */ /* 0x002ea20000300800 */
[----:B------:R-:W2:Y:S02]  /*85410*/  LDL.LU R17, [R1+0x2a9c] ;  /* 0x002a9c0001117983 */ /* 0x000ea40000300800 */
[----:B------:R-:W-:-:S02]  /*85420*/  IMAD.MOV.U32 R7, RZ, RZ, R9 ;  /* 0x000000ffff077224 */ /* 0x000fc400078e0009 */
[----:B------:R-:W-:Y:S01]  /*85430*/  IMAD.MOV.U32 R6, RZ, RZ, R8 ;  /* 0x000000ffff067224 */ /* 0x000fe200078e0008 */
[----:B------:R-:W2:Y:S01]  /*85440*/  LDL.LU R9, [R1+0x2aa0] ;  /* 0x002aa00001097983 */ /* 0x000ea20000300800 */
[----:B------:R-:W2:Y:S03]  /*85450*/  LDL.LU R8, [R1+0x2aa4] ;  /* 0x002aa40001087983 */ /* 0x000ea60000300800 */
[----:B------:R1:W-:Y:S01]  /*85460*/  LDGSTS.E [R4+0x24400], [R6.64], P1 ;  /* 0x2440000006047fae */ /* 0x0003e20008921844 */
[-C--:B------:R-:W-:Y:S02]  /*85470*/  IADD3 R20, P2, R20, R16.reuse, RZ ;  /* 0x0000001014147210 */ /* 0x080fe40007f5e0ff */
[----:B------:R-:W-:Y:S02]  /*85480*/  IADD3 R15, P3, R15, R16, RZ ;  /* 0x000000100f0f7210 */ /* 0x000fe40007f7e0ff */
[----:B------:R-:W-:Y:S01]  /*85490*/  IADD3.X R21, R21, R0, RZ, P2, !PT ;  /* 0x0000000015157210 */ /* 0x000fe200017fe4ff */
[----:B------:R-:W-:Y:S01]  /*854a0*/  STL [R1+0x2ae8], R20 ;  /* 0x002ae81401007387 */ /* 0x000fe20000100800 */
[----:B-1----:R-:W-:-:S02]  /*854b0*/  IMAD.MOV.U32 R6, RZ, RZ, R20 ;  /* 0x000000ffff067224 */ /* 0x002fc400078e0014 */
[----:B------:R-:W-:Y:S01]  /*854c0*/  IMAD.X R19, R19, 0x1, R0, P3 ;  /* 0x0000000113137824 */ /* 0x000fe200018e0600 */
[----:B------:R-:W-:Y:S01]  /*854d0*/  MOV R7, R21 ;  /* 0x0000001500077202 */ /* 0x000fe20000000f00 */
[----:B------:R1:W-:Y:S01]  /*854e0*/  STL [R1+0x2adc], R21 ;  /* 0x002adc1501007387 */ /* 0x0003e20000100800 */
[----:B------:R-:W-:Y:S02]  /*854f0*/  STL [R1+0x2ae0], R15 ;  /* 0x002ae00f01007387 */ /* 0x000fe40000100800 */
[----:B------:R1:W-:Y:S01]  /*85500*/  STL [R1+0x2ad4], R19 ;  /* 0x002ad41301007387 */ /* 0x0003e20000100800 */
[----:B------:R1:W-:Y:S04]  /*85510*/  LDGSTS.E [R4+0x24480], [R6.64], P1 ;  /* 0x2448000006047fae */ /* 0x0003e80008921844 */
        /* <DEDUP_REMOVED lines=30> */
[----:B------:R-:W-:-:S04]  /*85700*/  IADD3 R17, P1, R17, R16, RZ ;  /* 0x0000001011117210 */ /* 0x000fc80007f3e0ff */
[----:B------:R-:W-:Y:S02]  /*85710*/  IADD3.X R18, R18, R0, RZ, P1, !PT ;  /* 0x0000000012127210 */ /* 0x000fe40000ffe4ff */
[----:B------:R-:W-:Y:S01]  /*85720*/  IADD3 R8, P3, R8, R16, RZ ;  /* 0x0000001008087210 */ /* 0x000fe20007f7e0ff */
[----:B------:R-:W-:Y:S01]  /*85730*/  ISETP.GT.AND P1, PT, R3, 0x2a, PT ;  /* 0x0000002a0300780c */ /* 0x000fe20003f24270 */
[----:B------:R-:W-:Y:S01]  /*85740*/  STL [R1+0x2a9c], R17 ;  /* 0x002a9c1101007387 */ /* 0x000fe20000100800 */
[----:B-1----:R-:W-:Y:S01]  /*85750*/  IMAD.MOV.U32 R6, RZ, RZ, R17 ;  /* 0x000000ffff067224 */ /* 0x002fe200078e0011 */
[----:B------:R-:W-:Y:S01]  /*85760*/  MOV R7, R18 ;  /* 0x0000001200077202 */ /* 0x000fe20000000f00 */
[----:B------:R-:W-:Y:S01]  /*85770*/  IMAD.X R9, R9, 0x1, R0, P3 ;  /* 0x0000000109097824 */ /* 0x000fe200018e0600 */
[----:B------:R1:W-:Y:S01]  /*85780*/  STL [R1+0x2a98], R18 ;  /* 0x002a981201007387 */ /* 0x0003e20000100800 */
[----:B------:R-:W-:Y:S01]  /*85790*/  STL [R1+0x2aa4], R8 ;  /* 0x002aa40801007387 */ /* 0x000fe20000100800 */
[----:B------:R-:W-:-:S02]  /*857a0*/  SEL R5, RZ, 0x4, !P1 ;  /* 0x00000004ff057807 */ /* 0x000fc40004800000 */
[----:B------:R1:W-:Y:S04]  /*857b0*/  LDGSTS.E [R4+0x24c80], [R6.64], P2 ;  /* 0x24c8000006047fae */ /* 0x0003e80009121844 */
[----:B------:R1:W-:Y:S01]  /*857c0*/  STL [R1+0x2aa0], R9 ;  /* 0x002aa00901007387 */ /* 0x0003e20000100800 */
[----:B------:R-:W-:-:S03]  /*857d0*/  SEL R5, R5, RZ, !P0 ;  /* 0x000000ff05057207 */ /* 0x000fc60004000000 */
[----:B-1----:R-:W2:Y:S01]  /*857e0*/  LDL.LU R18, [R1+0x2a28] ;  /* 0x002a280001127983 */ /* 0x002ea20000300800 */
[----:B------:R-:W2:Y:S02]  /*857f0*/  LDL.LU R17, [R1+0x2a2c] ;  /* 0x002a2c0001117983 */ /* 0x000ea40000300800 */
[----:B------:R-:W-:Y:S02]  /*85800*/  IMAD.MOV.U32 R6, RZ, RZ, R8 ;  /* 0x000000ffff067224 */ /* 0x000fe400078e0008 */
        /* <DEDUP_REMOVED lines=77> */
[----:B------:R-:W-:Y:S02]  /*85ce0*/  IMAD.MOV.U32 R7, RZ, RZ, R19 ;  /* 0x000000ffff077224 */ /* 0x000fe400078e0013 */
        /* <DEDUP_REMOVED lines=29> */
[----:B------:R-:W-:Y:S01]  /*85ec0*/  STL [R1+0x21f8], R17 ;  /* 0x0021f81101007387 */ /* 0x000fe20000100800 */
[----:B-1----:R-:W-:Y:S01]  /*85ed0*/  IMAD.MOV.U32 R6, RZ, RZ, R17 ;  /* 0x000000ffff067224 */ /* 0x002fe200078e0011 */
[----:B------:R-:W-:Y:S02]  /*85ee0*/  MOV R7, R18 ;  /* 0x0000001200077202 */ /* 0x000fe40000000f00 */
[----:B------:R-:W-:Y:S01]  /*85ef0*/  IMAD.X R9, R9, 0x1, R0, P3 ;  /* 0x0000000109097824 */ /* 0x000fe200018e0600 */
[----:B------:R1:W-:Y:S01]  /*85f00*/  STL [R1+0x21f4], R18 ;  /* 0x0021f41201007387 */ /* 0x0003e20000100800 */
[----:B------:R-:W-:Y:S01]  /*85f10*/  STL [R1+0x2200], R8 ;  /* 0x0022000801007387 */ /* 0x000fe20000100800 */
[----:B------:R-:W-:-:S02]  /*85f20*/  ISETP.GT.AND P2, PT, R3, 0x36, PT ;  /* 0x000000360300780c */ /* 0x000fc40003f44270 */
[----:B------:R1:W-:Y:S04]  /*85f30*/  LDGSTS.E [R4+0x26480], [R6.64], P1 ;  /* 0x2648000006047fae */ /* 0x0003e80008921844 */
[----:B------:R1:W-:Y:S01]  /*85f40*/  STL [R1+0x21fc], R9 ;  /* 0x0021fc0901007387 */ /* 0x0003e20000100800 */
[----:B------:R-:W-:-:S03]  /*85f50*/  SEL R5, RZ, 0x4, !P2 ;  /* 0x00000004ff057807 */ /* 0x000fc60005000000 */
        /* <DEDUP_REMOVED lines=9> */
[----:B------:R-:W-:Y:S02]  /*85ff0*/  SEL R5, R5, RZ, !P0 ;  /* 0x000000ff05057207 */ /* 0x000fe40004000000 */
[----:B------:R-:W-:Y:S01]  /*86000*/  IADD3 R15, P4, R15, R16, RZ ;  /* 0x000000100f0f7210 */ /* 0x000fe20007f9e0ff */
[----:B-1----:R-:W-:Y:S01]  /*86010*/  IMAD.MOV.U32 R6, RZ, RZ, R20 ;  /* 0x000000ffff067224 */ /* 0x002fe200078e0014 */
[----:B------:R-:W-:Y:S01]  /*86020*/  MOV R7, R21 ;  /* 0x0000001500077202 */ /* 0x000fe20000000f00 */
[----:B------:R-:W-:Y:S02]  /*86030*/  STL [R1+0x2208], R20 ;  /* 0x0022081401007387 */ /* 0x000fe40000100800 */
[----:B------:R-:W-:Y:S01]  /*86040*/  IMAD.X R19, R19, 0x1, R0, P4 ;  /* 0x0000000113137824 */ /* 0x000fe200020e0600 */
[----:B------:R-:W-:Y:S01]  /*86050*/  ISETP.NE.U32.AND P2, PT, R5, RZ, PT ;  /* 0x000000ff0500720c */ /* 0x000fe20003f45070 */
[----:B------:R1:W-:Y:S01]  /*86060*/  STL [R1+0x2204], R21 ;  /* 0x0022041501007387 */ /* 0x0003e20000100800 */
[----:B------:R2:W-:Y:S03]  /*86070*/  STL [R1+0x2270], R15 ;  /* 0x0022700f01007387 */ /* 0x0005e60000100800 */
[----:B------:R1:W-:Y:S01]  /*86080*/  LDGSTS.E [R4+0x26580], [R6.64], P1 ;  /* 0x2658000006047fae */ /* 0x0003e20008921844 */
[----:B------:R-:W-:Y:S02]  /*86090*/  STL [R1+0x226c], R19 ;  /* 0x00226c1301007387 */ /* 0x000fe40000100800 */
[----:B------:R-:W2:Y:S02]  /*860a0*/  LDL.LU R23, [R1+0x22f4] ;  /* 0x0022f40001177983 */ /* 0x000ea40000300800 */
[----:B------:R-:W2:Y:S01]  /*860b0*/  LDL.LU R22, [R1+0x22f8] ;  /* 0x0022f80001167983 */ /* 0x000ea20000300800 */
[----:B-1----:R-:W2:Y:S01]  /*860c0*/  LDL.LU R21, [R1+0x22fc] ;  /* 0x0022fc0001157983 */ /* 0x002ea20000300800 */
[----:B------:R-:W2:Y:S02]  /*860d0*/  LDL.LU R20, [R1+0x2300] ;  /* 0x0023000001147983 */ /* 0x000ea40000300800 */
[----:B------:R-:W-:-:S02]  /*860e0*/  IMAD.MOV.U32 R6, RZ, RZ, R15 ;  /* 0x000000ffff067224 */ /* 0x000fc400078e000f */
[----:B------:R-:W-:-:S05]  /*860f0*/  IMAD.MOV.U32 R7, RZ, RZ, R19 ;  /* 0x000000ffff077224 */ /* 0x000fca00078e0013 */
[----:B------:R1:W-:Y:S01]  /*86100*/  LDGSTS.E [R4+0x26c00], [R6.64], P2 ;  /* 0x26c0000006047fae */ /* 0x0003e20009121844 */
[----:B----4-:R-:W-:-:S04]  /*86110*/  IADD3 R13, P1, R13, R16, RZ ;  /* 0x000000100d0d7210 */ /* 0x010fc80007f3e0ff */
[----:B------:R-:W-:Y:S02]  /*86120*/  IADD3.X R14, R14, R0, RZ, P1, !PT ;  /* 0x000000000e0e7210 */ /* 0x000fe40000ffe4ff */
[----:B---3--:R-:W-:Y:S01]  /*86130*/  IADD3 R10, P3, R10, R16, RZ ;  /* 0x000000100a0a7210 */ /* 0x008fe20007f7e0ff */
[----:B------:R3:W-:Y:S02]  /*86140*/  STL [R1+0x2278], R13 ;  /* 0x0022780d01007387 */ /* 0x0007e40000100800 */
[----:B------:R4:W-:Y:S02]  /*86150*/  STL [R1+0x2274], R14 ;  /* 0x0022740e01007387 */ /* 0x0009e40000100800 */
[----:B--2---:R-:W-:Y:S01]  /*86160*/  IMAD.X R11, R11, 0x1, R0, P3 ;  /* 0x000000010b0b7824 */ /* 0x004fe200018e0600 */
[----:B------:R-:W-:Y:S01]  /*86170*/  STL [R1+0x2280], R10 ;  /* 0x0022800a01007387 */ /* 0x000fe20000100800 */
[----:B-1----:R-:W-:-:S03]  /*86180*/  IMAD.MOV.U32 R6, RZ, RZ, R13 ;  /* 0x000000ffff067224 */ /* 0x002fc600078e000d */
[----:B------:R1:W-:Y:S01]  /*86190*/  STL [R1+0x227c], R11 ;  /* 0x00227c0b01007387 */ /* 0x0003e20000100800 */
[----:B------:R-:W2:Y:S02]  /*861a0*/  LDL.LU R15, [R1+0x2304] ;  /* 0x00230400010f7983 */ /* 0x000ea40000300800 */
[----:B---3--:R-:W3:Y:S01]  /*861b0*/  LDL.LU R13, [R1+0x2308] ;  /* 0x00230800010d7983 */ /* 0x008ee20000300800 */
[----:B------:R-:W-:Y:S01]  /*861c0*/  MOV R7, R14 ;  /* 0x0000000e00077202 */ /* 0x000fe20000000f00 */
[----:B------:R-:W2:Y:S01]  /*861d0*/  LDL.LU R19, [R1+0x236c] ;  /* 0x00236c0001137983 */ /* 0x000ea20000300800 */
[----:B----4-:R-:W4:Y:S01]  /*861e0*/  LDL.LU R14, [R1+0x2370] ;  /* 0x00237000010e7983 */ /* 0x010f220000300800 */
[----:B------:R-:W-:Y:S02]  /*861f0*/  ISETP.GT.AND P1, PT, R3, 0x3a, PT ;  /* 0x0000003a0300780c */ /* 0x000fe40003f24270 */
[----:B------:R1:W-:Y:S02]  /*86200*/  LDGSTS.E [R4+0x26c80], [R6.64], P2 ;  /* 0x26c8000006047fae */ /* 0x0003e40009121844 */
[----:B------:R-:W-:Y:S01]  /*86210*/  SEL R5, RZ, 0x4, !P1 ;  /* 0x00000004ff057807 */ /* 0x000fe20004800000 */
[----:B-1----:R-:W-:-:S02]  /*86220*/  IMAD.MOV.U32 R7, RZ, RZ, R11 ;  /* 0x000000ffff077224 */ /* 0x002fc400078e000b */
[----:B------:R-:W-:Y:S01]  /*86230*/  IMAD.MOV.U32 R6, RZ, RZ, R10 ;  /* 0x000000ffff067224 */ /* 0x000fe200078e000a */
[----:B------:R-:W4:Y:S01]  /*86240*/  LDL.LU R11, [R1+0x2374] ;  /* 0x00237400010b7983 */ /* 0x000f220000300800 */
[----:B------:R-:W4:Y:S01]  /*86250*/  LDL.LU R10, [R1+0x2378] ;  /* 0x00237800010a7983 */ /* 0x000f220000300800 */
[----:B------:R-:W-:Y:S02]  /*86260*/  SEL R5, R5, RZ, !P0 ;  /* 0x000000ff05057207 */ /* 0x000fe40004000000 */
[----:B------:R1:W-:Y:S02]  /*86270*/  LDGSTS.E [R4+0x26d00], [R6.64], P2 ;  /* 0x26d0000006047fae */ /* 0x0003e40009121844 */
        /* <DEDUP_REMOVED lines=12> */
[----:B-1----:R-:W4:Y:S01]  /*86340*/  LDL.LU R18, [R1+0x237c] ;  /* 0x00237c0001127983 */ /* 0x002f220000300800 */
[----:B------:R-:W4:Y:S02]  /*86350*/  LDL.LU R17, [R1+0x2380] ;  /* 0x0023800001117983 */ /* 0x000f240000300800 */
[----:B------:R-:W-:-:S02]  /*86360*/  IMAD.MOV.U32 R6, RZ, RZ, R8 ;  /* 0x000000ffff067224 */ /* 0x000fc400078e0008 */
[----:B------:R-:W-:Y:S02]  /*86370*/  IMAD.MOV.U32 R7, RZ, RZ, R9 ;  /* 0x000000ffff077224 */ /* 0x000fe400078e0009 */
[----:B------:R-:W4:Y:S01]  /*86380*/  LDL.LU R9, [R1+0x2384] ;  /* 0x0023840001097983 */ /* 0x000f220000300800 */
[----:B------:R-:W4:Y:S03]  /*86390*/  LDL.LU R8, [R1+0x2388] ;  /* 0x0023880001087983 */ /* 0x000f260000300800 */
[----:B------:R1:W-:Y:S01]  /*863a0*/  LDGSTS.E [R4+0x27400], [R6.64], P1 ;  /* 0x2740000006047fae */ /* 0x0003e20008921844 */
[----:B------:R-:W-:-:S04]  /*863b0*/  IADD3 R22, P2, R22, R16, RZ ;  /* 0x0000001016167210 */ /* 0x000fc80007f5e0ff */
[----:B------:R-:W-:Y:S02]  /*863c0*/  IADD3.X R23, R23, R0, RZ, P2, !PT ;  /* 0x0000000017177210 */ /* 0x000fe400017fe4ff */
[----:B------:R-:W-:Y:S01]  /*863d0*/  IADD3 R20, P3, R20, R16, RZ ;  /* 0x0000001014147210 */ /* 0x000fe20007f7e0ff */
[----:B-1----:R-:W-:Y:S01]  /*863e0*/  IMAD.MOV.U32 R6, RZ, RZ, R22 ;  /* 0x000000ffff067224 */ /* 0x002fe200078e0016 */
[----:B------:R-:W-:-:S03]  /*863f0*/  MOV R7, R23 ;  /* 0x0000001700077202 */ /* 0x000fc60000000f00 */
[----:B------:R-:W-:Y:S02]  /*86400*/  IMAD.X R21, R21, 0x1, R0, P3 ;  /* 0x0000000115157824 */ /* 0x000fe400018e0600 */
[----:B------:R1:W-:Y:S04]  /*86410*/  LDGSTS.E [R4+0x27480], [R6.64], P1 ;  /* 0x2748000006047fae */ /* 0x0003e80008921844 */
[----:B------:R-:W-:Y:S01]  /*86420*/  STL [R1+0x22f8], R22 ;  /* 0x0022f81601007387 */ /* 0x000fe20000100800 */
[----:B------:R-:W-:Y:S02]  /*86430*/  STL [R1+0x22f4], R23 ;  /* 0x0022f41701007387 */ /* 0x000fe40000100800 */
[----:B------:R-:W-:Y:S02]  /*86440*/  STL [R1+0x2300], R20 ;  /* 0x0023001401007387 */ /* 0x000fe40000100800 */
[----:B------:R-:W-:Y:S02]  /*86450*/  STL [R1+0x22fc], R21 ;  /* 0x0022fc1501007387 */ /* 0x000fe40000100800 */
[----:B-1----:R-:W-:-:S02]  /*86460*/  IMAD.MOV.U32 R6, RZ, RZ, R20 ;  /* 0x000000ffff067224 */ /* 0x002fc400078e0014 */
[----:B------:R-:W-:-:S05]  /*86470*/  IMAD.MOV.U32 R7, RZ, RZ, R21 ;  /* 0x000000ffff077224 */ /* 0x000fca00078e0015 */
[----:B------:R1:W-:Y:S01]  /*86480*/  LDGSTS.E [R4+0x27500], [R6.64], P1 ;  /* 0x2750000006047fae */ /* 0x0003e20008921844 */
[----:B---3--:R-:W-:-:S04]  /*86490*/  IADD3 R13, P3, R13, R16, RZ ;  /* 0x000000100d0d7210 */ /* 0x008fc80007f7e0ff */
[----:B--2---:R-:W-:Y:S01]  /*864a0*/  IADD3.X R15, R15, R0, RZ, P3, !PT ;  /* 0x000000000f0f7210 */ /* 0x004fe20001ffe4ff */
[----:B------:R-:W-:Y:S01]  /*864b0*/  STL [R1+0x2308], R13 ;  /* 0x0023080d01007387 */ /* 0x000fe20000100800 */
[----:B-1----:R-:W-:-:S03]  /*864c0*/  IMAD.MOV.U32 R6, RZ, RZ, R13 ;  /* 0x000000ffff067224 */ /* 0x002fc600078e000d */
[----:B------:R1:W-:Y:S01]  /*864d0*/  STL [R1+0x2304], R15 ;  /* 0x0023040f01007387 */ /* 0x0003e20000100800 */
[----:B------:R-:W-:Y:S01]  /*864e0*/  IMAD.MOV.U32 R7, RZ, RZ, R15 ;  /* 0x000000ffff077224 */ /* 0x000fe200078e000f */
[----:B------:R-:W-:Y:S02]  /*864f0*/  ISETP.GT.AND P2, PT, R3, 0x3e, PT ;  /* 0x0000003e0300780c */ /* 0x000fe40003f44270 */
[----:B-1----:R-:W2:Y:S01]  /*86500*/  LDL.LU R15, [R1+0x2ec4] ;  /* 0x002ec400010f7983 */ /* 0x002ea20000300800 */
[----:B------:R-:W3:Y:S01]  /*86510*/  LDL.LU R13, [R1+0x2ed0] ;  /* 0x002ed000010d7983 */ /* 0x000ee20000300800 */
[----:B------:R-:W-:Y:S02]  /*86520*/  SEL R5, RZ, 0x4, !P2 ;  /* 0x00000004ff057807 */ /* 0x000fe40005000000 */
[----:B------:R1:W-:Y:S02]  /*86530*/  LDGSTS.E [R4+0x27580], [R6.64], P1 ;  /* 0x2758000006047fae */ /* 0x0003e40008921844 */
[----:B------:R-:W-:-:S02]  /*86540*/  SEL R5, R5, RZ, !P0 ;  /* 0x000000ff05057207 */ /* 0x000fc40004000000 */
[-C--:B----4-:R-:W-:Y:S02]  /*86550*/  IADD3 R14, P1, R14, R16.reuse, RZ ;  /* 0x000000100e0e7210 */ /* 0x090fe40007f3e0ff */
[----:B------:R-:W-:Y:S02]  /*86560*/  ISETP.NE.U32.AND P2, PT, R5, RZ, PT ;  /* 0x000000ff0500720c */ /* 0x000fe40003f45070 */
[----:B------:R-:W-:Y:S02]  /*86570*/  IADD3 R10, P3, R10, R16, RZ ;  /* 0x000000100a0a7210 */ /* 0x000fe40007f7e0ff */
[----:B------:R-:W-:Y:S01]  /*86580*/  IADD3.X R19, R19, R0, RZ, P1, !PT ;  /* 0x0000000013137210 */ /* 0x000fe20000ffe4ff */
[----:B------:R4:W-:Y:S01]  /*86590*/  STL [R1+0x2370], R14 ;  /* 0x0023700e01007387 */ /* 0x0009e20000100800 */
[----:B-1----:R-:W-:Y:S02]  /*865a0*/  IMAD.MOV.U32 R6, RZ, RZ, R14 ;  /* 0x000000ffff067224 */ /* 0x002fe400078e000e */
[----:B------:R-:W-:Y:S01]  /*865b0*/  IMAD.X R11, R11, 0x1, R0, P3 ;  /* 0x000000010b0b7824 */ /* 0x000fe200018e0600 */
[----:B------:R-:W-:Y:S01]  /*865c0*/  MOV R7, R19 ;  /* 0x0000001300077202 */ /* 0x000fe20000000f00 */
[----:B------:R-:W-:Y:S01]  /*865d0*/  STL [R1+0x236c], R19 ;  /* 0x00236c1301007387 */ /* 0x000fe20000100800 */
[----:B------:R-:W-:Y:S02]  /*865e0*/  STL [R1+0x2378], R10 ;  /* 0x0023780a01007387 */ /* 0x000fe40000100800 */
[----:B------:R1:W-:Y:S01]  /*865f0*/  STL [R1+0x2374], R11 ;  /* 0x0023740b01007387 */ /* 0x0003e20000100800 */
[----:B------:R1:W-:Y:S04]  /*86600*/  LDGSTS.E [R4+0x27c00], [R6.64], P2 ;  /* 0x27c0000006047fae */ /* 0x0003e80009121844 */
[----:B----4-:R-:W3:Y:S01]  /*86610*/  LDL.LU R14, [R1+0x2ebc] ;  /* 0x002ebc00010e7983 */ /* 0x010ee20000300800 */
[----:B-1----:R-:W-:-:S02]  /*86620*/  IMAD.MOV.U32 R7, RZ, RZ, R11 ;  /* 0x000000ffff077224 */ /* 0x002fc400078e000b */
[----:B------:R-:W-:Y:S01]  /*86630*/  IMAD.MOV.U32 R6, RZ, RZ, R10 ;  /* 0x000000ffff067224 */ /* 0x000fe200078e000a */
[----:B------:R-:W3:Y:S01]  /*86640*/  LDL.LU R11, [R1+0x2ec8] ;  /* 0x002ec800010b7983 */ /* 0x000ee20000300800 */
[----:B------:R-:W3:Y:S02]  /*86650*/  LDL.LU R10, [R1+0x2eb4] ;  /* 0x002eb400010a7983 */ /* 0x000ee40000300800 */
[----:B------:R-:W3:Y:S01]  /*86660*/  LDL.LU R5, [R1+0x2ec0] ;  /* 0x002ec00001057983 */ /* 0x000ee20000300800 */
[----:B------:R1:W-:Y:S01]  /*86670*/  LDGSTS.E [R4+0x27c80], [R6.64], P2 ;  /* 0x27c8000006047fae */ /* 0x0003e20009121844 */
[----:B------:R-:W-:-:S04]  /*86680*/  IADD3 R17, P1, R17, R16, RZ ;  /* 0x0000001011117210 */ /* 0x000fc80007f3e0ff */
[----:B------:R-:W-:Y:S02]  /*86690*/  IADD3.X R18, R18, R0, RZ, P1, !PT ;  /* 0x0000000012127210 */ /* 0x000fe40000ffe4ff */
[----:B------:R-:W-:Y:S01]  /*866a0*/  IADD3 R8, P3, R8, R16, RZ ;  /* 0x0000001008087210 */ /* 0x000fe20007f7e0ff */
[----:B-1----:R-:W-:Y:S01]  /*866b0*/  IMAD.MOV.U32 R6, RZ, RZ, R17 ;  /* 0x000000ffff067224 */ /* 0x002fe200078e0011 */
[----:B------:R-:W-:Y:S01]  /*866c0*/  MOV R7, R18 ;  /* 0x0000001200077202 */ /* 0x000fe20000000f00 */
[----:B------:R-:W-:Y:S02]  /*866d0*/  STL [R1+0x2380], R17 ;  /* 0x0023801101007387 */ /* 0x000fe40000100800 */
[----:B------:R-:W-:Y:S02]  /*866e0*/  IMAD.X R9, R9, 0x1, R0, P3 ;  /* 0x0000000109097824 */ /* 0x000fe400018e0600 */
[----:B------:R-:W-:Y:S01]  /*866f0*/  STL [R1+0x237c], R18 ;  /* 0x00237c1201007387 */ /* 0x000fe20000100800 */
[----:B------:R1:W-:Y:S04]  /*86700*/  LDGSTS.E [R4+0x27d00], [R6.64], P2 ;  /* 0x27d0000006047fae */ /* 0x0003e80009121844 */
[----:B------:R-:W-:Y:S01]  /*86710*/  STL [R1+0x2388], R8 ;  /* 0x0023880801007387 */ /* 0x000fe20000100800 */
[----:B------:R1:W-:Y:S02]  /*86720*/  STL [R1+0x2384], R9 ;  /* 0x0023840901007387 */ /* 0x0003e40000100800 */
[----:B------:R-:W3:Y:S02]  /*86730*/  LDL.LU R21, [R1+0x2eac] ;  /* 0x002eac0001157983 */ /* 0x000ee40000300800 */
[----:B------:R-:W3:Y:S02]  /*86740*/  LDL.LU R20, [R1+0x2eb8] ;  /* 0x002eb80001147983 */ /* 0x000ee40000300800 */
[----:B-1----:R-:W-:-:S02]  /*86750*/  IMAD.MOV.U32 R6, RZ, RZ, R8 ;  /* 0x000000ffff067224 */ /* 0x002fc400078e0008 */
[----:B------:R-:W-:Y:S02]  /*86760*/  IMAD.MOV.U32 R7, RZ, RZ, R9 ;  /* 0x000000ffff077224 */ /* 0x000fe400078e0009 */
[----:B------:R-:W3:Y:S04]  /*86770*/  LDL.LU R9, [R1+0x2e44] ;  /* 0x002e440001097983 */ /* 0x000ee80000300800 */
[----:B------:R1:W-:Y:S01]  /*86780*/  LDGSTS.E [R4+0x27d80], [R6.64], P2 ;  /* 0x27d8000006047fae */ /* 0x0003e20009121844 */
[----:B------:R-:W3:Y:S02]  /*86790*/  LDL.LU R8, [R1+0x2e50] ;  /* 0x002e500001087983 */ /* 0x000ee40000300800 */
[----:B---3--:R-:W-:-:S05]  /*867a0*/  IADD3 R13, P2, R13, R16, RZ ;  /* 0x000000100d0d7210 */ /* 0x008fca0007f5e0ff */
[----:B--2---:R-:W-:Y:S01]  /*867b0*/  IMAD.X R15, R15, 0x1, R0, P2 ;  /* 0x000000010f0f7824 */ /* 0x004fe200010e0600 */
[----:B------:R2:W-:Y:S04]  /*867c0*/  STL [R1+0x2ed0], R13 ;  /* 0x002ed00d01007387 */ /* 0x0005e80000100800 */
[----:B------:R3:W-:Y:S01]  /*867d0*/  STL [R1+0x2ec4], R15 ;  /* 0x002ec40f01007387 */ /* 0x0007e20000100800 */
[----:B------:R-:W4:Y:S02]  /*867e0*/  LDL.LU R19, [R1+0x2e3c] ;  /* 0x002e3c0001137983 */ /* 0x000f240000300800 */
[----:B------:R-:W4:Y:S01]  /*867f0*/  LDL.LU R18, [R1+0x2e48] ;  /* 0x002e480001127983 */ /* 0x000f220000300800 */
[----:B-1----:R-:W-:Y:S01]  /*86800*/  MOV R6, R13 ;  /* 0x0000000d00067202 */ /* 0x002fe20000000f00 */
[----:B------:R-:W4:Y:S01]  /*86810*/  LDL.LU R17, [R1+0x2e34] ;  /* 0x002e340001117983 */ /* 0x000f220000300800 */
[----:B--2---:R-:W2:Y:S01]  /*86820*/  LDL.LU R13, [R1+0x2e40] ;  /* 0x002e4000010d7983 */ /* 0x004ea20000300800 */
[----:B------:R-:W-:-:S04]  /*86830*/  ISETP.GT.AND P1, PT, R3, 0x3, PT ;  /* 0x000000030300780c */ /* 0x000fc80003f24270 */
[----:B------:R-:W-:Y:S02]  /*86840*/  SEL R4, RZ, 0x4, !P1 ;  /* 0x00000004ff047807 */ /* 0x000fe40004800000 */
[----:B------:R-:W-:Y:S02]  /*86850*/  SHF.L.U32 R252, R12, 0x2, RZ ;  /* 0x000000020cfc7819 */ /* 0x000fe400000006ff */
[----:B------:R-:W-:Y:S02]  /*86860*/  SEL R4, R4, RZ, !P0 ;  /* 0x000000ff04047207 */ /* 0x000fe40004000000 */
[----:B------:R-:W-:Y:S02]  /*86870*/  LOP3.LUT R192, R252, 0x60, RZ, 0x3c, !PT ;  /* 0x00000060fcc07812 */ /* 0x000fe400078e3cff */
[----:B------:R-:W-:Y:S01]  /*86880*/  ISETP.NE.U32.AND P1, PT, R4, RZ, PT ;  /* 0x000000ff0400720c */ /* 0x000fe20003f25070 */
[----:B------:R-:W-:Y:S02]  /*86890*/  IMAD.MOV.U32 R7, RZ, RZ, R15 ;  /* 0x000000ffff077224 */ /* 0x000fe400078e000f */
[----:B------:R-:W-:Y:S01]  /*868a0*/  IMAD R4, R190, 0x8000, R192 ;  /* 0x00008000be047824 */ /* 0x000fe200078e02c0 */
[----:B---3--:R-:W-:-:S02]  /*868b0*/  IADD3 R11, P2, R11, R16, RZ ;  /* 0x000000100b0b7210 */ /* 0x008fc40007f5e0ff */
[----:B------:R-:W-:-:S03]  /*868c0*/  IADD3 R5, P3, R5, R16, RZ ;  /* 0x0000001005057210 */ /* 0x000fc60007f7e0ff */
[----:B------:R-:W-:Y:S01]  /*868d0*/  IMAD.X R14, R14, 0x1, R0, P2 ;  /* 0x000000010e0e7824 */ /* 0x000fe200010e0600 */
[----:B------:R-:W-:-:S03]  /*868e0*/  IADD3.X R10, R10, R0, RZ, P3, !PT ;  /* 0x000000000a0a7210 */ /* 0x000fc60001ffe4ff */
[----:B------:R1:W-:Y:S04]  /*868f0*/  LDGSTS.E [R4+0x20600], [R6.64], P1 ;  /* 0x2060000006047fae */ /* 0x0003e80008921844 */
[----:B------:R-:W-:Y:S01]  /*86900*/  STL [R1+0x2ec8], R11 ;  /* 0x002ec80b01007387 */ /* 0x000fe20000100800 */
[----:B------:R3:W-:Y:S02]  /*86910*/  STL [R1+0x2ebc], R14 ;  /* 0x002ebc0e01007387 */ /* 0x0007e40000100800 */
[----:B------:R-:W-:Y:S02]  /*86920*/  STL [R1+0x2ec0], R5 ;  /* 0x002ec00501007387 */ /* 0x000fe40000100800 */
[----:B------:R3:W-:Y:S01]  /*86930*/  STL [R1+0x2eb4], R10 ;  /* 0x002eb40a01007387 */ /* 0x0007e20000100800 */
[----:B------:R-:W2:Y:S01]  /*86940*/  LDL.LU R15, [R1+0x2e2c] ;  /* 0x002e2c00010f7983 */ /* 0x000ea20000300800 */
[----:B-1----:R-:W-:-:S02]  /*86950*/  IMAD.MOV.U32 R6, RZ, RZ, R11 ;  /* 0x000000ffff067224 */ /* 0x002fc400078e000b */
[----:B------:R-:W-:Y:S02]  /*86960*/  IMAD.MOV.U32 R7, RZ, RZ, R14 ;  /* 0x000000ffff077224 */ /* 0x000fe400078e000e */
[----:B---3--:R-:W2:Y:S04]  /*86970*/  LDL.LU R14, [R1+0x2e38] ;  /* 0x002e3800010e7983 */ /* 0x008ea80000300800 */
[----:B------:R1:W-:Y:S01]  /*86980*/  LDGSTS.E [R4+0x20680], [R6.64], P1 ;  /* 0x2068000006047fae */ /* 0x0003e20008921844 */
[----:B------:R-:W2:Y:S01]  /*86990*/  LDL.LU R11, [R1+0x2dc4] ;  /* 0x002dc400010b7983 */ /* 0x000ea20000300800 */
[----:B------:R-:W-:Y:S02]  /*869a0*/  ISETP.GT.AND P2, PT, R3, 0x7, PT ;  /* 0x000000070300780c */ /* 0x000fe40003f44270 */
[----:B------:R-:W-:Y:S01]  /*869b0*/  IADD3 R20, P3, R20, R16, RZ ;  /* 0x0000001014147210 */ /* 0x000fe20007f7e0ff */
[----:B-1----:R-:W-:-:S02]  /*869c0*/  IMAD.MOV.U32 R7, RZ, RZ, R10 ;  /* 0x000000ffff077224 */ /* 0x002fc400078e000a */
[----:B------:R-:W2:Y:S01]  /*869d0*/  LDL.LU R10, [R1+0x2dd0] ;  /* 0x002dd000010a7983 */ /* 0x000ea20000300800 */
[----:B------:R-:W-:Y:S01]  /*869e0*/  MOV R6, R5 ;  /* 0x0000000500067202 */ /* 0x000fe20000000f00 */
[----:B------:R-:W-:Y:S01]  /*869f0*/  SEL R5, RZ, 0x4, !P2 ;  /* 0x00000004ff057807 */ /* 0x000fe20005000000 */
[----:B------:R-:W-:Y:S01]  /*86a00*/  IADD3 R8, P4, R8, R16, RZ ;  /* 0x0000001008087210 */ /* 0x000fe20007f9e0ff */
[----:B------:R-:W-:Y:S02]  /*86a10*/  IMAD.X R21, R21, 0x1, R0, P3 ;  /* 0x0000000115157824 */ /* 0x000fe400018e0600 */
[----:B------:R-:W-:Y:S02]  /*86a20*/  SEL R5, R5, RZ, !P0 ;  /* 0x000000ff05057207 */ /* 0x000fe40004000000 */
        /* <DEDUP_REMOVED lines=9> */
[----:B------:R-:W2:Y:S04]  /*86ac0*/  LDL.LU R21, [R1+0x2dbc] ;  /* 0x002dbc0001157983 */ /* 0x000ea80000300800 */
[----:B------:R1:W-:Y:S01]  /*86ad0*/  LDGSTS.E [R4+0x20780], [R6.64], P1 ;  /* 0x2078000006047fae */ /* 0x0003e20008921844 */
[----:B------:R-:W2:Y:S02]  /*86ae0*/  LDL.LU R20, [R1+0x2dc8] ;  /* 0x002dc80001147983 */ /* 0x000ea40000300800 */
[----:B-1----:R-:W-:Y:S01]  /*86af0*/  IMAD.MOV.U32 R7, RZ, RZ, R9 ;  /* 0x000000ffff077224 */ /* 0x002fe200078e0009 */
[----:B------:R-:W-:Y:S01]  /*86b00*/  MOV R6, R8 ;  /* 0x0000000800067202 */ /* 0x000fe20000000f00 */
[----:B------:R-:W2:Y:S01]  /*86b10*/  LDL.LU R9, [R1+0x2db4] ;  /* 0x002db40001097983 */ /* 0x000ea20000300800 */
[----:B------:R-:W2:Y:S03]  /*86b20*/  LDL.LU R8, [R1+0x2dc0] ;  /* 0x002dc00001087983 */ /* 0x000ea60000300800 */
[----:B------:R1:W-:Y:S01]  /*86b30*/  LDGSTS.E [R4+0x20e00], [R6.64], P2 ;  /* 0x20e0000006047fae */ /* 0x0003e20009121844 */
[----:B----4-:R-:W-:-:S02]  /*86b40*/  IADD3 R18, P1, R18, R16, RZ ;  /* 0x0000001012127210 */ /* 0x010fc40007f3e0ff */
[----:B--2---:R-:W-:-:S03]  /*86b50*/  IADD3 R13, P3, R13, R16, RZ ;  /* 0x000000100d0d7210 */ /* 0x004fc60007f7e0ff */
        /* <DEDUP_REMOVED lines=9> */
[----:B-1----:R-:W3:Y:S01]  /*86bf0*/  LDL.LU R19, [R1+0x2dac] ;  /* 0x002dac0001137983 */ /* 0x002ee20000300800 */
[----:B------:R-:W3:Y:S02]  /*86c00*/  LDL.LU R18, [R1+0x2db8] ;  /* 0x002db80001127983 */ /* 0x000ee40000300800 */
[----:B----4-:R-:W-:Y:S01]  /*86c10*/  IMAD.MOV.U32 R7, RZ, RZ, R17 ;  /* 0x000000ffff077224 */ /* 0x010fe200078e0011 */
[----:B------:R-:W-:Y:S01]  /*86c20*/  MOV R6, R13 ;  /* 0x0000000d00067202 */ /* 0x000fe20000000f00 */
[----:B--2---:R-:W2:Y:S01]  /*86c30*/  LDL.LU R17, [R1+0x2d44] ;  /* 0x002d440001117983 */ /* 0x004ea20000300800 */
[----:B------:R-:W4:Y:S01]  /*86c40*/  LDL.LU R13, [R1+0x2d50] ;  /* 0x002d5000010d7983 */ /* 0x000f220000300800 */
[----:B------:R-:W-:-:S02]  /*86c50*/  ISETP.GT.AND P1, PT, R3, 0xb, PT ;  /* 0x0000000b0300780c */ /* 0x000fc40003f24270 */
[----:B------:R1:W-:Y:S02]  /*86c60*/  LDGSTS.E [R4+0x20f00], [R6.64], P2 ;  /* 0x20f0000006047fae */ /* 0x0003e40009121844 */
[----:B------:R-:W-:Y:S02]  /*86c70*/  SEL R5, RZ, 0x4, !P1 ;  /* 0x00000004ff057807 */ /* 0x000fe40004800000 */
[----:B------:R-:W-:-:S05]  /*86c80*/  IADD3 R14, P3, R14, R16, RZ ;  /* 0x000000100e0e7210 */ /* 0x000fca0007f7e0ff */
[----:B------:R-:W-:Y:S01]  /*86c90*/  IMAD.X R15, R15, 0x1, R0, P3 ;  /* 0x000000010f0f7824 */ /* 0x000fe200018e0600 */
[----:B------:R-:W-:Y:S01]  /*86ca0*/  STL [R1+0x2e38], R14 ;  /* 0x002e380e01007387 */ /* 0x000fe20000100800 */
[----:B-1----:R-:W-:Y:S02]  /*86cb0*/  IMAD.MOV.U32 R6, RZ, RZ, R14 ;  /* 0x000000ffff067224 */ /* 0x002fe400078e000e */
[----:B------:R-:W-:Y:S01]  /*86cc0*/  IMAD.MOV.U32 R7, RZ, RZ, R15 ;  /* 0x000000ffff077224 */ /* 0x000fe200078e000f */
[----:B------:R-:W-:Y:S01]  /*86cd0*/  IADD3 R10, P4, R10, R16, RZ ;  /* 0x000000100a0a7210 */ /* 0x000fe20007f9e0ff */
[----:B------:R1:W-:Y:S01]  /*86ce0*/  STL [R1+0x2e2c], R15 ;  /* 0x002e2c0f01007387 */ /* 0x0003e20000100800 */
[----:B------:R-:W-:-:S03]  /*86cf0*/  SEL R5, R5, RZ, !P0 ;  /* 0x000000ff05057207 */ /* 0x000fc60004000000 */
[----:B------:R1:W-:Y:S01]  /*86d00*/  LDGSTS.E [R4+0x20f80], [R6.64], P2 ;  /* 0x20f8000006047fae */ /* 0x0003e20009121844 */
[----:B------:R-:W-:-:S03]  /*86d10*/  IADD3.X R11, R11, R0, RZ, P4, !PT ;  /* 0x000000000b0b7210 */ /* 0x000fc600027fe4ff */
[----:B------:R-:W-:Y:S04]  /*86d20*/  STL [R1+0x2dd0], R10 ;  /* 0x002dd00a01007387 */ /* 0x000fe80000100800 */
[----:B------:R1:W-:Y:S02]  /*86d30*/  STL [R1+0x2dc4], R11 ;  /* 0x002dc40b01007387 */ /* 0x0003e40000100800 */
[----:B-1----:R-:W2:Y:S02]  /*86d40*/  LDL.LU R15, [R1+0x2d3c] ;  /* 0x002d3c00010f7983 */ /* 0x002ea40000300800 */
[----:B------:R-:W2:Y:S01]  /*86d50*/  LDL.LU R14, [R1+0x2d48] ;  /* 0x002d4800010e7983 */ /* 0x000ea20000300800 */
[----:B------:R-:W-:Y:S01]  /*86d60*/  ISETP.NE.U32.AND P1, PT, R5, RZ, PT ;  /* 0x000000ff0500720c */ /* 0x000fe20003f25070 */
[----:B------:R-:W-:Y:S01]  /*86d70*/  IMAD.MOV.U32 R7, RZ, RZ, R11 ;  /* 0x000000ffff077224 */ /* 0x000fe200078e000b */
[----:B------:R-:W-:Y:S01]  /*86d80*/  MOV R6, R10 ;  /* 0x0000000a00067202 */ /* 0x000fe20000000f00 */
[----:B------:R-:W2:Y:S01]  /*86d90*/  LDL.LU R11, [R1+0x2d34] ;  /* 0x002d3400010b7983 */ /* 0x000ea20000300800 */
[----:B------:R-:W2:Y:S01]  /*86da0*/  LDL.LU R10, [R1+0x2d40] ;  /* 0x002d4000010a7983 */ /* 0x000ea20000300800 */
[----:B------:R-:W-:-:S08]  /*86db0*/  IADD3 R20, P2, R20, R16, RZ ;  /* 0x0000001014147210 */ /* 0x000fd00007f5e0ff */
[----:B------:R1:W-:Y:S01]  /*86dc0*/  LDGSTS.E [R4+0x21600], [R6.64], P1 ;  /* 0x2160000006047fae */ /* 0x0003e20008921844 */
[----:B------:R-:W-:-:S03]  /*86dd0*/  IMAD.X R21, R21, 0x1, R0, P2 ;  /* 0x0000000115157824 */ /* 0x000fc600010e0600 */
[----:B------:R-:W-:Y:S01]  /*86de0*/  STL [R1+0x2dc8], R20 ;  /* 0x002dc81401007387 */ /* 0x000fe20000100800 */
[----:B------:R-:W-:Y:S01]  /*86df0*/  IADD3 R8, P3, R8, R16, RZ ;  /* 0x0000001008087210 */ /* 0x000fe20007f7e0ff */
[----:B-1----:R-:W-:Y:S02]  /*86e00*/  IMAD.MOV.U32 R6, RZ, RZ, R20 ;  /* 0x000000ffff067224 */ /* 0x002fe400078e0014 */
[----:B------:R-:W-:Y:S01]  /*86e10*/  IMAD.MOV.U32 R7, RZ, RZ, R21 ;  /* 0x000000ffff077224 */ /* 0x000fe200078e0015 */
[----:B------:R-:W-:Y:S01]  /*86e20*/  IADD3.X R9, R9, R0, RZ, P3, !PT ;  /* 0x0000000009097210 */ /* 0x000fe20001ffe4ff */
[----:B------:R1:W-:Y:S01]  /*86e30*/  STL [R1+0x2dbc], R21 ;  /* 0x002dbc1501007387 */ /* 0x0003e20000100800 */
[----:B------:R-:W-:Y:S03]  /*86e40*/  STL [R1+0x2dc0], R8 ;  /* 0x002dc00801007387 */ /* 0x000fe60000100800 */
[----:B------:R1:W-:Y:S04]  /*86e50*/  LDGSTS.E [R4+0x21680], [R6.64], P1 ;  /* 0x2168000006047fae */ /* 0x0003e80008921844 */
[----:B------:R1:W-:Y:S04]  /*86e60*/  STL [R1+0x2db4], R9 ;  /* 0x002db40901007387 */ /* 0x0003e80000100800 */
[----:B-1----:R-:W2:Y:S01]  /*86e70*/  LDL.LU R21, [R1+0x2d2c] ;  /* 0x002d2c0001157983 */ /* 0x002ea20000300800 */
[----:B------:R-:W2:Y:S02]  /*86e80*/  LDL.LU R20, [R1+0x2d38] ;  /* 0x002d380001147983 */ /* 0x000ea40000300800 */
[----:B------:R-:W-:Y:S01]  /*86e90*/  IMAD.MOV.U32 R7, RZ, RZ, R9 ;  /* 0x000000ffff077224 */ /* 0x000fe200078e0009 */
[----:B------:R-:W-:Y:S01]  /*86ea0*/  MOV R6, R8 ;  /* 0x0000000800067202 */ /* 0x000fe20000000f00 */
[----:B------:R-:W2:Y:S01]  /*86eb0*/  LDL.LU R9, [R1+0x2cc4] ;  /* 0x002cc40001097983 */ /* 0x000ea20000300800 */
[----:B------:R-:W2:Y:S03]  /*86ec0*/  LDL.LU R8, [R1+0x2cd0] ;  /* 0x002cd00001087983 */ /* 0x000ea60000300800 */
[----:B------:R1:W-:Y:S01]  /*86ed0*/  LDGSTS.E [R4+0x21700], [R6.64], P1 ;  /* 0x2170000006047fae */ /* 0x0003e20008921844 */
[----:B---3--:R-:W-:-:S05]  /*86ee0*/  IADD3 R18, P3, R18, R16, RZ ;  /* 0x0000001012127210 */ /* 0x008fca0007f7e0ff */
[----:B------:R-:W-:Y:S01]  /*86ef0*/  IMAD.X R19, R19, 0x1, R0, P3 ;  /* 0x0000000113137824 */ /* 0x000fe200018e0600 */
[----:B----4-:R-:W-:Y:S01]  /*86f00*/  IADD3 R13, P4, R13, R16, RZ ;  /* 0x000000100d0d7210 */ /* 0x010fe20007f9e0ff */
        /* <DEDUP_REMOVED lines=23> */
[----:B------:R-:W-:Y:S01]  /*87080*/  IADD3.X R11, R11, R0, RZ, P3, !PT ;  /* 0x000000000b0b7210 */ /* 0x000fe20001ffe4ff */
[----:B------:R1:W-:Y:S02]  /*87090*/  STL [R1+0x2d3c], R15 ;  /* 0x002d3c0f01007387 */ /* 0x0003e40000100800 */
[----:B------:R-:W-:Y:S02]  /*870a0*/  STL [R1+0x2d40], R10 ;  /* 0x002d400a01007387 */ /* 0x000fe40000100800 */
[----:B------:R1:W-:Y:S02]  /*870b0*/  STL [R1+0x2d34], R11 ;  /* 0x002d340b01007387 */ /* 0x0003e40000100800 */
[----:B-1----:R-:W-:-:S02]  /*870c0*/  IMAD.MOV.U32 R6, RZ, RZ, R14 ;  /* 0x000000ffff067224 */ /* 0x002fc400078e000e */
[----:B------:R-:W-:Y:S02]  /*870d0*/  IMAD.MOV.U32 R7, RZ, RZ, R15 ;  /* 0x000000ffff077224 */ /* 0x000fe400078e000f */
[----:B------:R-:W2:Y:S04]  /*870e0*/  LDL.LU R15, [R1+0x2c8c] ;  /* 0x002c8c00010f7983 */ /* 0x000ea80000300800 */
[----:B------:R1:W-:Y:S01]  /*870f0*/  LDGSTS.E [R4+0x21e80], [R6.64], P2 ;  /* 0x21e8000006047fae */ /* 0x0003e20009121844 */
[----:B------:R-:W2:Y:S01]  /*87100*/  LDL.LU R14, [R1+0x2cb8] ;  /* 0x002cb800010e7983 */ /* 0x000ea20000300800 */
[----:B------:R-:W-:Y:S01]  /*87110*/  ISETP.GT.AND P1, PT, R3, 0x13, PT ;  /* 0x000000130300780c */ /* 0x000fe20003f24270 */
[----:B-1----:R-:W-:Y:S01]  /*87120*/  IMAD.MOV.U32 R7, RZ, RZ, R11 ;  /* 0x000000ffff077224 */ /* 0x002fe200078e000b */
[----:B------:R-:W-:Y:S01]  /*87130*/  MOV R6, R10 ;  /* 0x0000000a00067202 */ /* 0x000fe20000000f00 */
[----:B------:R-:W2:Y:S01]  /*87140*/  LDL.LU R11, [R1+0x2c44] ;  /* 0x002c4400010b7983 */ /* 0x000ea20000300800 */
[----:B------:R-:W2:Y:S01]  /*87150*/  LDL.LU R10, [R1+0x2c50] ;  /* 0x002c5000010a7983 */ /* 0x000ea20000300800 */
[----:B------:R-:W-:-:S02]  /*87160*/  SEL R5, RZ, 0x4, !P1 ;  /* 0x00000004ff057807 */ /* 0x000fc40004800000 */
[-C--:B------:R-:W-:Y:S01]  /*87170*/  IADD3 R20, P3, R20, R16.reuse, RZ ;  /* 0x0000001014147210 */ /* 0x080fe20007f7e0ff */
[----:B------:R1:W-:Y:S01]  /*87180*/  LDGSTS.E [R4+0x21f00], [R6.64], P2 ;  /* 0x21f0000006047fae */ /* 0x0003e20009121844 */
[----:B------:R-:W-:Y:S02]  /*87190*/  SEL R5, R5, RZ, !P0 ;  /* 0x000000ff05057207 */ /* 0x000fe40004000000 */
[----:B------:R-:W-:Y:S01]  /*871a0*/  IADD3 R8, P4, R8, R16, RZ ;  /* 0x0000001008087210 */ /* 0x000fe20007f9e0ff */
[----:B------:R-:W-:Y:S01]  /*871b0*/  IMAD.X R21, R21, 0x1, R0, P3 ;  /* 0x0000000115157824 */ /* 0x000fe200018e0600 */
[----:B------:R-:W-:Y:S02]  /*871c0*/  STL [R1+0x2d38], R20 ;  /* 0x002d381401007387 */ /* 0x000fe40000100800 */
[----:B------:R-:W-:Y:S02]  /*871d0*/  IADD3.X R9, R9, R0, RZ, P4, !PT ;  /* 0x0000000009097210 */ /* 0x000fe400027fe4ff */
[----:B------:R-:W-:Y:S01]  /*871e0*/  ISETP.NE.U32.AND P1, PT, R5, RZ, PT ;  /* 0x000000ff0500720c */ /* 0x000fe20003f25070 */
[----:B------:R1:W-:Y:S02]  /*871f0*/  STL [R1+0x2d2c], R21 ;  /* 0x002d2c1501007387 */ /* 0x0003e40000100800 */
[----:B-1----:R-:W-:-:S02]  /*87200*/  IMAD.MOV.U32 R6, RZ, RZ, R20 ;  /* 0x000000ffff067224 */ /* 0x002fc400078e0014 */
[----:B------:R-:W-:Y:S01]  /*87210*/  IMAD.MOV.U32 R7, RZ, RZ, R21 ;  /* 0x000000ffff077224 */ /* 0x000fe200078e0015 */
[----:B------:R-:W-:Y:S04]  /*87220*/  STL [R1+0x2cd0], R8 ;  /* 0x002cd00801007387 */ /* 0x000fe80000100800 */
[----:B------:R1:W-:Y:S04]  /*87230*/  STL [R1+0x2cc4], R9 ;  /* 0x002cc40901007387 */ /* 0x0003e80000100800 */
[----:B------:R1:W-:Y:S04]  /*87240*/  LDGSTS.E [R4+0x21f80], [R6.64], P2 ;  /* 0x21f8000006047fae */ /* 0x0003e80009121844 */
[----:B------:R-:W2:Y:S01]  /*87250*/  LDL.LU R21, [R1+0x2c3c] ;  /* 0x002c3c0001157983 */ /* 0x000ea20000300800 */
[----:B------:R-:W2:Y:S02]  /*87260*/  LDL.LU R20, [R1+0x2c48] ;  /* 0x002c480001147983 */ /* 0x000ea40000300800 */
[----:B-1----:R-:W-:Y:S01]  /*87270*/  IMAD.MOV.U32 R7, RZ, RZ, R9 ;  /* 0x000000ffff077224 */ /* 0x002fe200078e0009 */
        /* <DEDUP_REMOVED lines=23> */
[----:B------:R-:W-:Y:S02]  /*873f0*/  SEL R5, RZ, 0x4, !P2 ;  /* 0x00000004ff057807 */ /* 0x000fe40005000000 */
[----:B------:R-:W-:-:S05]  /*87400*/  IADD3 R14, P3, R14, R16, RZ ;  /* 0x000000100e0e7210 */ /* 0x000fca0007f7e0ff */
[----:B------:R-:W-:Y:S01]  /*87410*/  IMAD.X R15, R15, 0x1, R0, P3 ;  /* 0x000000010f0f7824 */ /* 0x000fe200018e0600 */
[----:B------:R-:W-:Y:S01]  /*87420*/  STL [R1+0x2cb8], R14 ;  /* 0x002cb80e01007387 */ /* 0x000fe20000100800 */
[----:B-1----:R-:W-:Y:S01]  /*87430*/  IMAD.MOV.U32 R6, RZ, RZ, R14 ;  /* 0x000000ffff067224 */ /* 0x002fe200078e000e */
[----:B------:R-:W-:Y:S01]  /*87440*/  IADD3 R10, P4, R10, R16, RZ ;  /* 0x000000100a0a7210 */ /* 0x000fe20007f9e0ff */
[----:B------:R-:W-:-:S03]  /*87450*/  IMAD.MOV.U32 R7, RZ, RZ, R15 ;  /* 0x000000ffff077224 */ /* 0x000fc600078e000f */
[----:B------:R-:W-:Y:S01]  /*87460*/  IADD3.X R11, R11, R0, RZ, P4, !PT ;  /* 0x000000000b0b7210 */ /* 0x000fe200027fe4ff */
[----:B------:R1:W-:Y:S01]  /*87470*/  STL [R1+0x2c8c], R15 ;  /* 0x002c8c0f01007387 */ /* 0x0003e20000100800 */
[----:B------:R-:W-:Y:S01]  /*87480*/  STL [R1+0x2c50], R10 ;  /* 0x002c500a01007387 */ /* 0x000fe20000100800 */
[----:B------:R-:W-:Y:S02]  /*87490*/  SEL R5, R5, RZ, !P0 ;  /* 0x000000ff05057207 */ /* 0x000fe40004000000 */
[----:B------:R1:W-:Y:S04]  /*874a0*/  LDGSTS.E [R4+0x22780], [R6.64], P1 ;  /* 0x2278000006047fae */ /* 0x0003e80008921844 */
[----:B------:R1:W-:Y:S01]  /*874b0*/  STL [R1+0x2c44], R11 ;  /* 0x002c440b01007387 */ /* 0x0003e20000100800 */
[----:B------:R-:W-:-:S03]  /*874c0*/  ISETP.NE.U32.AND P2, PT, R5, RZ, PT ;  /* 0x000000ff0500720c */ /* 0x000fc60003f45070 */
[----:B-1----:R-:W2:Y:S01]  /*874d0*/  LDL.LU R15, [R1+0x2bbc] ;  /* 0x002bbc00010f7983 */ /* 0x002ea20000300800 */
[----:B------:R-:W2:Y:S02]  /*874e0*/  LDL.LU R14, [R1+0x2bc8] ;  /* 0x002bc800010e7983 */ /* 0x000ea40000300800 */
[----:B------:R-:W-:Y:S01]  /*874f0*/  IMAD.MOV.U32 R7, RZ, RZ, R11 ;  /* 0x000000ffff077224 */ /* 0x000fe200078e000b */
[----:B------:R-:W-:Y:S01]  /*87500*/  MOV R6, R10 ;  /* 0x0000000a00067202 */ /* 0x000fe20000000f00 */
[----:B------:R-:W2:Y:S01]  /*87510*/  LDL.LU R11, [R1+0x2bb4] ;  /* 0x002bb400010b7983 */ /* 0x000ea20000300800 */
[----:B------:R-:W2:Y:S01]  /*87520*/  LDL.LU R10, [R1+0x2bc0] ;  /* 0x002bc000010a7983 */ /* 0x000ea20000300800 */
[----:B------:R-:W-:-:S03]  /*87530*/  IADD3 R20, P1, R20, R16, RZ ;  /* 0x0000001014147210 */ /* 0x000fc60007f3e0ff */
[----:B------:R1:W-:Y:S02]  /*87540*/  LDGSTS.E [R4+0x22e00], [R6.64], P2 ;  /* 0x22e0000006047fae */ /* 0x0003e40009121844 */
        /* <DEDUP_REMOVED lines=40> */
[----:B------:R-:W-:Y:S01]  /*877d0*/  IMAD.X R15, R15, 0x1, R0, P2 ;  /* 0x000000010f0f7824 */ /* 0x000fe200010e0600 */
[----:B------:R-:W-:Y:S02]  /*877e0*/  IADD3 R10, P3, R10, R16, RZ ;  /* 0x000000100a0a7210 */ /* 0x000fe40007f7e0ff */
[----:B------:R-:W-:Y:S02]  /*877f0*/  STL [R1+0x2bc8], R14 ;  /* 0x002bc80e01007387 */ /* 0x000fe40000100800 */
[----:B------:R-:W-:Y:S02]  /*87800*/  IADD3.X R11, R11, R0, RZ, P3, !PT ;  /* 0x000000000b0b7210 */ /* 0x000fe40001ffe4ff */
[----:B------:R1:W-:Y:S02]  /*87810*/  STL [R1+0x2bbc], R15 ;  /* 0x002bbc0f01007387 */ /* 0x0003e40000100800 */
[----:B-1----:R-:W-:-:S02]  /*87820*/  IMAD.MOV.U32 R6, RZ, RZ, R14 ;  /* 0x000000ffff067224 */ /* 0x002fc400078e000e */
[----:B------:R-:W-:Y:S01]  /*87830*/  IMAD.MOV.U32 R7, RZ, RZ, R15 ;  /* 0x000000ffff077224 */ /* 0x000fe200078e000f */
[----:B------:R-:W-:Y:S04]  /*87840*/  STL [R1+0x2bc0], R10 ;  /* 0x002bc00a01007387 */ /* 0x000fe80000100800 */
[----:B------:R1:W-:Y:S04]  /*87850*/  STL [R1+0x2bb4], R11 ;  /* 0x002bb40b01007387 */ /* 0x0003e80000100800 */
[----:B------:R1:W-:Y:S04]  /*87860*/  LDGSTS.E [R4+0x23680], [R6.64], P1 ;  /* 0x2368000006047fae */ /* 0x0003e80008921844 */
[----:B------:R-:W2:Y:S01]  /*87870*/  LDL.LU R15, [R1+0x2aec] ;  /* 0x002aec00010f7983 */ /* 0x000ea20000300800 */
[----:B------:R-:W2:Y:S01]  /*87880*/  LDL.LU R14, [R1+0x2b38] ;  /* 0x002b3800010e7983 */ /* 0x000ea20000300800 */
[----:B------:R-:W-:Y:S01]  /*87890*/  ISETP.GT.AND P2, PT, R3, 0x1f, PT ;  /* 0x0000001f0300780c */ /* 0x000fe20003f44270 */
[----:B-1----:R-:W-:Y:S01]  /*878a0*/  IMAD.MOV.U32 R7, RZ, RZ, R11 ;  /* 0x000000ffff077224 */ /* 0x002fe200078e000b */
[----:B------:R-:W-:Y:S01]  /*878b0*/  MOV R6, R10 ;  /* 0x0000000a00067202 */ /* 0x000fe20000000f00 */
[----:B------:R-:W2:Y:S01]  /*878c0*/  LDL.LU R11, [R1+0x2ac4] ;  /* 0x002ac400010b7983 */ /* 0x000ea20000300800 */
[----:B------:R-:W2:Y:S01]  /*878d0*/  LDL.LU R10, [R1+0x2ad0] ;  /* 0x002ad000010a7983 */ /* 0x000ea20000300800 */
[----:B------:R-:W-:-:S02]  /*878e0*/  SEL R5, RZ, 0x4, !P2 ;  /* 0x00000004ff057807 */ /* 0x000fc40005000000 */
[----:B------:R1:W-:Y:S01]  /*878f0*/  LDGSTS.E [R4+0x23700], [R6.64], P1 ;  /* 0x2370000006047fae */ /* 0x0003e20008921844 */
[----:B------:R-:W-:Y:S02]  /*87900*/  IADD3 R20, P3, R20, R16, RZ ;  /* 0x0000001014147210 */ /* 0x000fe40007f7e0ff */
[----:B------:R-:W-:-:S03]  /*87910*/  SEL R5, R5, RZ, !P0 ;  /* 0x000000ff05057207 */ /* 0x000fc60004000000 */
        /* <DEDUP_REMOVED lines=38> */
[----:B------:R-:W-:Y:S02]  /*87b80*/  SEL R5, R5, RZ, !P0 ;  /* 0x000000ff05057207 */ /* 0x000fe40004000000 */
        /* <DEDUP_REMOVED lines=10> */
[----:B------:R1:W-:Y:S01]  /*87c30*/  LDGSTS.E [R4+0x23f80], [R6.64], P2 ;  /* 0x23f8000006047fae */ /* 0x0003e20009121844 */
[----:B------:R-:W-:-:S03]  /*87c40*/  ISETP.NE.U32.AND P1, PT, R5, RZ, PT ;  /* 0x000000ff0500720c */ /* 0x000fc60003f25070 */
[----:B-1----:R-:W2:Y:S01]  /*87c50*/  LDL.LU R15, [R1+0x2a3c] ;  /* 0x002a3c00010f7983 */ /* 0x002ea20000300800 */
[----:B------:R-:W2:Y:S02]  /*87c60*/  LDL.LU R14, [R1+0x2a48] ;  /* 0x002a4800010e7983 */ /* 0x000ea40000300800 */
[----:B------:R-:W-:Y:S01]  /*87c70*/  IMAD.MOV.U32 R7, RZ, RZ, R11 ;  /* 0x000000ffff077224 */ /* 0x000fe200078e000b */
[----:B------:R-:W-:Y:S01]  /*87c80*/  MOV R6, R10 ;  /* 0x0000000a00067202 */ /* 0x000fe20000000f00 */
[----:B------:R-:W2:Y:S01]  /*87c90*/  LDL.LU R11, [R1+0x2a34] ;  /* 0x002a3400010b7983 */ /* 0x000ea20000300800 */
[----:B------:R-:W2:Y:S04]  /*87ca0*/  LDL.LU R10, [R1+0x2a40] ;  /* 0x002a4000010a7983 */ /* 0x000ea80000300800 */
        /* <DEDUP_REMOVED lines=112> */
[----:B------:R-:W-:-:S03]  /*883b0*/  SEL R5, R5, RZ, !P0 ;  /* 0x000000ff05057207 */ /* 0x000fc60004000000 */
[----:B-1----:R-:W2:Y:S01]  /*883c0*/  LDL.LU R15, [R1+0x2214] ;  /* 0x00221400010f7983 */ /* 0x002ea20000300800 */
[----:B------:R-:W2:Y:S02]  /*883d0*/  LDL.LU R14, [R1+0x2218] ;  /* 0x00221800010e7983 */ /* 0x000ea40000300800 */
[----:B------:R-:W-:Y:S01]  /*883e0*/  IMAD.MOV.U32 R7, RZ, RZ, R11 ;  /* 0x000000ffff077224 */ /* 0x000fe200078e000b */
[----:B------:R-:W-:Y:S01]  /*883f0*/  MOV R6, R10 ;  /* 0x0000000a00067202 */ /* 0x000fe20000000f00 */
[----:B------:R-:W2:Y:S01]  /*88400*/  LDL.LU R11, [R1+0x221c] ;  /* 0x00221c00010b7983 */ /* 0x000ea20000300800 */
[----:B------:R-:W2:Y:S01]  /*88410*/  LDL.LU R10, [R1+0x2220] ;  /* 0x00222000010a7983 */ /* 0x000ea20000300800 */
[----:B------:R-:W-:Y:S02]  /*88420*/  ISETP.NE.U32.AND P2, PT, R5, RZ, PT ;  /* 0x000000ff0500720c */ /* 0x000fe40003f45070 */
[----:B------:R-:W-:-:S05]  /*88430*/  IADD3 R20, P1, R20, R16, RZ ;  /* 0x0000001014147210 */ /* 0x000fca0007f3e0ff */
[----:B------:R-:W-:Y:S01]  /*88440*/  IMAD.X R21, R21, 0x1, R0, P1 ;  /* 0x0000000115157824 */ /* 0x000fe200008e0600 */
[----:B------:R-:W-:Y:S01]  /*88450*/  IADD3 R8, P3, R8, R16, RZ ;  /* 0x0000001008087210 */ /* 0x000fe20007f7e0ff */
[----:B------:R-:W-:Y:S04]  /*88460*/  STL [R1+0x2198], R20 ;  /* 0x0021981401007387 */ /* 0x000fe80000100800 */
[----:B------:R1:W-:Y:S01]  /*88470*/  LDGSTS.E [R4+0x25e00], [R6.64], P2 ;  /* 0x25e0000006047fae */ /* 0x0003e20009121844 */
[----:B------:R-:W-:Y:S01]  /*88480*/  IADD3.X R9, R9, R0, RZ, P3, !PT ;  /* 0x0000000009097210 */ /* 0x000fe20001ffe4ff */
[----:B------:R1:W-:Y:S02]  /*88490*/  STL [R1+0x2194], R21 ;  /* 0x0021941501007387 */ /* 0x0003e40000100800 */
[----:B------:R-:W-:Y:S02]  /*884a0*/  STL [R1+0x21a0], R8 ;  /* 0x0021a00801007387 */ /* 0x000fe40000100800 */
[----:B------:R1:W-:Y:S02]  /*884b0*/  STL [R1+0x219c], R9 ;  /* 0x00219c0901007387 */ /* 0x0003e40000100800 */
[----:B-1----:R-:W-:-:S02]  /*884c0*/  IMAD.MOV.U32 R7, RZ, RZ, R21 ;  /* 0x000000ffff077224 */ /* 0x002fc400078e0015 */
[----:B------:R-:W-:Y:S01]  /*884d0*/  IMAD.MOV.U32 R6, RZ, RZ, R20 ;  /* 0x000000ffff067224 */ /* 0x000fe200078e0014 */
[----:B------:R-:W2:Y:S01]  /*884e0*/  LDL.LU R21, [R1+0x2224] ;  /* 0x0022240001157983 */ /* 0x000ea20000300800 */
[----:B------:R-:W2:Y:S03]  /*884f0*/  LDL.LU R20, [R1+0x2228] ;  /* 0x0022280001147983 */ /* 0x000ea60000300800 */
[----:B------:R1:W-:Y:S02]  /*88500*/  LDGSTS.E [R4+0x25e80], [R6.64], P2 ;  /* 0x25e8000006047fae */ /* 0x0003e40009121844 */
[----:B-1----:R-:W-:Y:S01]  /*88510*/  MOV R6, R8 ;  /* 0x0000000800067202 */ /* 0x002fe20000000f00 */
[----:B------:R-:W-:Y:S02]  /*88520*/  IMAD.MOV.U32 R7, RZ, RZ, R9 ;  /* 0x000000ffff077224 */ /* 0x000fe400078e0009 */
        /* <DEDUP_REMOVED lines=9> */
[----:B-1----:R-:W-:Y:S02]  /*885c0*/  IMAD.MOV.U32 R6, RZ, RZ, R18 ;  /* 0x000000ffff067224 */ /* 0x002fe400078e0012 */
[----:B------:R-:W-:Y:S02]  /*885d0*/  IMAD.MOV.U32 R7, RZ, RZ, R19 ;  /* 0x000000ffff077224 */ /* 0x000fe400078e0013 */
[----:B------:R-:W-:Y:S01]  /*885e0*/  STL [R1+0x2210], R13 ;  /* 0x0022100d01007387 */ /* 0x000fe20000100800 */
        /* <DEDUP_REMOVED lines=18> */
[----:B------:R1:W-:Y:S01]  /*88710*/  STL [R1+0x2214], R15 ;  /* 0x0022140f01007387 */ /* 0x0003e20000100800 */
[----:B------:R-:W-:Y:S02]  /*88720*/  STL [R1+0x2220], R10 ;  /* 0x0022200a01007387 */ /* 0x000fe40000100800 */
[----:B-1----:R-:W-:-:S02]  /*88730*/  IMAD.MOV.U32 R6, RZ, RZ, R14 ;  /* 0x000000ffff067224 */ /* 0x002fc400078e000e */
[----:B------:R-:W-:Y:S01]  /*88740*/  IMAD.MOV.U32 R7, RZ, RZ, R15 ;  /* 0x000000ffff077224 */ /* 0x000fe200078e000f */
[----:B------:R1:W-:Y:S01]  /*88750*/  STL [R1+0x221c], R11 ;  /* 0x00221c0b01007387 */ /* 0x0003e20000100800 */
[----:B------:R-:W-:-:S03]  /*88760*/  ISETP.GT.AND P2, PT, R3, 0x37, PT ;  /* 0x000000370300780c */ /* 0x000fc60003f44270 */
[----:B------:R1:W-:Y:S04]  /*88770*/  LDGSTS.E [R4+0x26680], [R6.64], P1 ;  /* 0x2668000006047fae */ /* 0x0003e80008921844 */
[----:B------:R-:W3:Y:S01]  /*88780*/  LDL.LU R15, [R1+0x22a4] ;  /* 0x0022a400010f7983 */ /* 0x000ee20000300800 */
[----:B------:R-:W3:Y:S01]  /*88790*/  LDL.LU R14, [R1+0x22a8] ;  /* 0x0022a800010e7983 */ /* 0x000ee20000300800 */
[----:B------:R-:W-:Y:S01]  /*887a0*/  SEL R5, RZ, 0x4, !P2 ;  /* 0x00000004ff057807 */ /* 0x000fe20005000000 */
[----:B-1----:R-:W-:Y:S01]  /*887b0*/  IMAD.MOV.U32 R7, RZ, RZ, R11 ;  /* 0x000000ffff077224 */ /* 0x002fe200078e000b */
[----:B------:R-:W-:Y:S01]  /*887c0*/  MOV R6, R10 ;  /* 0x0000000a00067202 */ /* 0x000fe20000000f00 */
[----:B------:R-:W3:Y:S01]  /*887d0*/  LDL.LU R11, [R1+0x230c] ;  /* 0x00230c00010b7983 */ /* 0x000ee20000300800 */
[----:B------:R-:W3:Y:S01]  /*887e0*/  LDL.LU R10, [R1+0x2310] ;  /* 0x00231000010a7983 */ /* 0x000ee20000300800 */
[----:B------:R-:W-:-:S02]  /*887f0*/  IADD3 R20, P3, R20, R16, RZ ;  /* 0x0000001014147210 */ /* 0x000fc40007f7e0ff */
[----:B------:R-:W-:Y:S01]  /*88800*/  SEL R5, R5, RZ, !P0 ;  /* 0x000000ff05057207 */ /* 0x000fe20004000000 */
[----:B------:R1:W-:Y:S02]  /*88810*/  LDGSTS.E [R4+0x26700], [R6.64], P1 ;  /* 0x2670000006047fae */ /* 0x0003e40008921844 */
[----:B------:R-:W-:Y:S01]  /*88820*/  IMAD.X R21, R21, 0x1, R0, P3 ;  /* 0x0000000115157824 */ /* 0x000fe200018e0600 */
[----:B------:R-:W-:Y:S01]  /*88830*/  ISETP.NE.U32.AND P2, PT, R5, RZ, PT ;  /* 0x000000ff0500720c */ /* 0x000fe20003f45070 */
[----:B------:R-:W-:Y:S01]  /*88840*/  STL [R1+0x2228], R20 ;  /* 0x0022281401007387 */ /* 0x000fe20000100800 */
[----:B-1----:R-:W-:Y:S02]  /*88850*/  IMAD.MOV.U32 R6, RZ, RZ, R20 ;  /* 0x000000ffff067224 */ /* 0x002fe400078e0014 */
[----:B------:R-:W-:Y:S01]  /*88860*/  IMAD.MOV.U32 R7, RZ, RZ, R21 ;  /* 0x000000ffff077224 */ /* 0x000fe200078e0015 */
[----:B------:R-:W-:-:S04]  /*88870*/  IADD3 R8, P4, R8, R16, RZ ;  /* 0x0000001008087210 */ /* 0x000fc80007f9e0ff */
[----:B------:R1:W-:Y:S01]  /*88880*/  LDGSTS.E [R4+0x26780], [R6.64], P1 ;  /* 0x2678000006047fae */ /* 0x0003e20008921844 */
[----:B------:R-:W-:-:S03]  /*88890*/  IADD3.X R9, R9, R0, RZ, P4, !PT ;  /* 0x0000000009097210 */ /* 0x000fc600027fe4ff */
[----:B------:R-:W-:Y:S01]  /*888a0*/  STL [R1+0x2224], R21 ;  /* 0x0022241501007387 */ /* 0x000fe20000100800 */
[----:B------:R-:W-:Y:S03]  /*888b0*/  STL [R1+0x2290], R8 ;  /* 0x0022900801007387 */ /* 0x000fe60000100800 */
[----:B------:R1:W-:Y:S01]  /*888c0*/  STL [R1+0x228c], R9 ;  /* 0x00228c0901007387 */ /* 0x0003e20000100800 */
[----:B------:R-:W3:Y:S02]  /*888d0*/  LDL.LU R23, [R1+0x2314] ;  /* 0x0023140001177983 */ /* 0x000ee40000300800 */
[----:B------:R-:W3:Y:S01]  /*888e0*/  LDL.LU R22, [R1+0x2318] ;  /* 0x0023180001167983 */ /* 0x000ee20000300800 */
[----:B-1----:R-:W-:Y:S01]  /*888f0*/  MOV R6, R8 ;  /* 0x0000000800067202 */ /* 0x002fe20000000f00 */
[----:B------:R-:W-:-:S05]  /*88900*/  IMAD.MOV.U32 R7, RZ, RZ, R9 ;  /* 0x000000ffff077224 */ /* 0x000fca00078e0009 */
[----:B------:R1:W-:Y:S04]  /*88910*/  LDGSTS.E [R4+0x26e00], [R6.64], P2 ;  /* 0x26e0000006047fae */ /* 0x0003e80009121844 */
[----:B------:R-:W3:Y:S01]  /*88920*/  LDL.LU R9, [R1+0x231c] ;  /* 0x00231c0001097983 */ /* 0x000ee20000300800 */
[----:B------:R-:W3:Y:S01]  /*88930*/  LDL.LU R8, [R1+0x2320] ;  /* 0x0023200001087983 */ /* 0x000ee20000300800 */
[----:B----4-:R-:W-:-:S05]  /*88940*/  IADD3 R18, P1, R18, R16, RZ ;  /* 0x0000001012127210 */ /* 0x010fca0007f3e0ff */
[----:B--2---:R-:W-:Y:S01]  /*88950*/  IMAD.X R19, R19, 0x1, R0, P1 ;  /* 0x0000000113137824 */ /* 0x004fe200008e0600 */
[----:B---3--:R-:W-:Y:S01]  /*88960*/  IADD3 R13, P3, R13, R16, RZ ;  /* 0x000000100d0d7210 */ /* 0x008fe20007f7e0ff */
[----:B-1----:R-:W-:Y:S02]  /*88970*/  IMAD.MOV.U32 R6, RZ, RZ, R18 ;  /* 0x000000ffff067224 */ /* 0x002fe400078e0012 */
[----:B------:R-:W-:Y:S01]  /*88980*/  IMAD.MOV.U32 R7, RZ, RZ, R19 ;  /* 0x000000ffff077224 */ /* 0x000fe200078e0013 */
[----:B------:R-:W-:Y:S01]  /*88990*/  IADD3.X R17, R17, R0, RZ, P3, !PT ;  /* 0x0000000011117210 */ /* 0x000fe20001ffe4ff */
[----:B------:R-:W-:Y:S01]  /*889a0*/  STL [R1+0x2298], R18 ;  /* 0x0022981201007387 */ /* 0x000fe20000100800 */
[----:B------:R-:W-:Y:S02]  /*889b0*/  STL [R1+0x2294], R19 ;  /* 0x0022941301007387 */ /* 0x000fe40000100800 */
[----:B------:R1:W-:Y:S01]  /*889c0*/  STL [R1+0x22a0], R13 ;  /* 0x0022a00d01007387 */ /* 0x0003e20000100800 */
[----:B------:R2:W-:Y:S04]  /*889d0*/  LDGSTS.E [R4+0x26e80], [R6.64], P2 ;  /* 0x26e8000006047fae */ /* 0x0005e80009121844 */
[----:B------:R3:W-:Y:S01]  /*889e0*/  STL [R1+0x229c], R17 ;  /* 0x00229c1101007387 */ /* 0x0007e20000100800 */
[----:B------:R-:W4:Y:S01]  /*889f0*/  LDL.LU R21, [R1+0x2324] ;  /* 0x0023240001157983 */ /* 0x000f220000300800 */
[----:B--2---:R-:W-:-:S02]  /*88a00*/  MOV R6, R13 ;  /* 0x0000000d00067202 */ /* 0x004fc40000000f00 */
[----:B-1----:R-:W2:Y:S01]  /*88a10*/  LDL.LU R13, [R1+0x2328] ;  /* 0x00232800010d7983 */ /* 0x002ea20000300800 */
[----:B------:R-:W-:Y:S02]  /*88a20*/  IMAD.MOV.U32 R7, RZ, RZ, R17 ;  /* 0x000000ffff077224 */ /* 0x000fe400078e0011 */
[----:B------:R-:W4:Y:S02]  /*88a30*/  LDL.LU R19, [R1+0x2390] ;  /* 0x0023900001137983 */ /* 0x000f240000300800 */
[----:B---3--:R-:W3:Y:S01]  /*88a40*/  LDL.LU R17, [R1+0x2398] ;  /* 0x0023980001117983 */ /* 0x008ee20000300800 */
[----:B------:R-:W-:Y:S01]  /*88a50*/  ISETP.GT.AND P1, PT, R3, 0x3b, PT ;  /* 0x0000003b0300780c */ /* 0x000fe20003f24270 */
[----:B------:R1:W-:Y:S03]  /*88a60*/  LDGSTS.E [R4+0x26f00], [R6.64], P2 ;  /* 0x26f0000006047fae */ /* 0x0003e60009121844 */
[----:B------:R-:W-:-:S02]  /*88a70*/  SEL R5, RZ, 0x4, !P1 ;  /* 0x00000004ff057807 */ /* 0x000fc40004800000 */
[----:B------:R-:W-:-:S05]  /*88a80*/  IADD3 R14, P3, R14, R16, RZ ;  /* 0x000000100e0e7210 */ /* 0x000fca0007f7e0ff */
[----:B------:R-:W-:Y:S01]  /*88a90*/  IMAD.X R15, R15, 0x1, R0, P3 ;  /* 0x000000010f0f7824 */ /* 0x000fe200018e0600 */
[----:B------:R-:W-:Y:S01]  /*88aa0*/  STL [R1+0x22a8], R14 ;  /* 0x0022a80e01007387 */ /* 0x000fe20000100800 */
[----:B-1----:R-:W-:Y:S01]  /*88ab0*/  IMAD.MOV.U32 R6, RZ, RZ, R14 ;  /* 0x000000ffff067224 */ /* 0x002fe200078e000e */
[----:B------:R-:W-:Y:S02]  /*88ac0*/  IADD3 R10, P4, R10, R16, RZ ;  /* 0x000000100a0a7210 */ /* 0x000fe40007f9e0ff */
[----:B------:R1:W-:Y:S01]  /*88ad0*/  STL [R1+0x22a4], R15 ;  /* 0x0022a40f01007387 */ /* 0x0003e20000100800 */
[----:B------:R-:W-:Y:S01]  /*88ae0*/  IMAD.MOV.U32 R7, RZ, RZ, R15 ;  /* 0x000000ffff077224 */ /* 0x000fe200078e000f */
[----:B------:R-:W-:Y:S02]  /*88af0*/  IADD3.X R11, R11, R0, RZ, P4, !PT ;  /* 0x000000000b0b7210 */ /* 0x000fe400027fe4ff */
[----:B------:R1:W-:Y:S01]  /*88b00*/  STL [R1+0x2310], R10 ;  /* 0x0023100a01007387 */ /* 0x0003e20000100800 */
[----:B------:R-:W3:Y:S03]  /*88b10*/  LDL.LU R20, [R1+0x238c] ;  /* 0x00238c0001147983 */ /* 0x000ee60000300800 */
[----:B------:R1:W-:Y:S04]  /*88b20*/  LDGSTS.E [R4+0x26f80], [R6.64], P2 ;  /* 0x26f8000006047fae */ /* 0x0003e80009121844 */
[----:B------:R1:W-:Y:S01]  /*88b30*/  STL [R1+0x230c], R11 ;  /* 0x00230c0b01007387 */ /* 0x0003e20000100800 */
[----:B------:R-:W3:Y:S02]  /*88b40*/  LDL.LU R18, [R1+0x2394] ;  /* 0x0023940001127983 */ /* 0x000ee40000300800 */
[----:B-1----:R-:W3:Y:S01]  /*88b50*/  LDL.LU R15, [R1+0x239c] ;  /* 0x00239c00010f7983 */ /* 0x002ee20000300800 */
[----:B------:R-:W-:-:S02]  /*88b60*/  SEL R5, R5, RZ, !P0 ;  /* 0x000000ff05057207 */ /* 0x000fc40004000000 */
[----:B------:R-:W-:Y:S02]  /*88b70*/  MOV R6, R10 ;  /* 0x0000000a00067202 */ /* 0x000fe40000000f00 */
[----:B------:R-:W3:Y:S01]  /*88b80*/  LDL.LU R10, [R1+0x23a0] ;  /* 0x0023a000010a7983 */ /* 0x000ee20000300800 */
[----:B------:R-:W-:Y:S01]  /*88b90*/  ISETP.NE.U32.AND P1, PT, R5, RZ, PT ;  /* 0x000000ff0500720c */ /* 0x000fe20003f25070 */
[----:B------:R-:W-:Y:S02]  /*88ba0*/  IMAD.MOV.U32 R7, RZ, RZ, R11 ;  /* 0x000000ffff077224 */ /* 0x000fe400078e000b */
[----:B------:R-:W3:Y:S01]  /*88bb0*/  LDL.LU R14, [R1+0x23a4] ;  /* 0x0023a400010e7983 */ /* 0x000ee20000300800 */
[----:B------:R-:W3:Y:S01]  /*88bc0*/  LDL.LU R11, [R1+0x23a8] ;  /* 0x0023a800010b7983 */ /* 0x000ee20000300800 */
[----:B------:R-:W-:-:S08]  /*88bd0*/  IADD3 R22, P2, R22, R16, RZ ;  /* 0x0000001016167210 */ /* 0x000fd00007f5e0ff */
[----:B------:R1:W-:Y:S01]  /*88be0*/  LDGSTS.E [R4+0x27600], [R6.64], P1 ;  /* 0x2760000006047fae */ /* 0x0003e20008921844 */
[----:B------:R-:W-:Y:S01]  /*88bf0*/  IMAD.X R23, R23, 0x1, R0, P2 ;  /* 0x0000000117177824 */ /* 0x000fe200010e0600 */
[----:B------:R-:W-:Y:S02]  /*88c00*/  ISETP.GT.AND P2, PT, R3, 0x3f, PT ;  /* 0x0000003f0300780c */ /* 0x000fe40003f44270 */
[----:B------:R-:W-:Y:S02]  /*88c10*/  IADD3 R8, P3, R8, R16, RZ ;  /* 0x0000001008087210 */ /* 0x000fe40007f7e0ff */
[----:B------:R-:W-:Y:S02]  /*88c20*/  SEL R5, RZ, 0x4, !P2 ;  /* 0x00000004ff057807 */ /* 0x000fe40005000000 */
[----:B------:R-:W-:Y:S01]  /*88c30*/  IADD3.X R9, R9, R0, RZ, P3, !PT ;  /* 0x0000000009097210 */ /* 0x000fe20001ffe4ff */
[----:B-1----:R-:W-:Y:S02]  /*88c40*/  IMAD.MOV.U32 R6, RZ, RZ, R22 ;  /* 0x000000ffff067224 */ /* 0x002fe400078e0016 */
[----:B------:R-:W-:Y:S01]  /*88c50*/  IMAD.MOV.U32 R7, RZ, RZ, R23 ;  /* 0x000000ffff077224 */ /* 0x000fe200078e0017 */
[----:B------:R-:W-:Y:S01]  /*88c60*/  STL [R1+0x2318], R22 ;  /* 0x0023181601007387 */ /* 0x000fe20000100800 */
[----:B------:R-:W-:Y:S02]  /*88c70*/  STL [R1+0x2314], R23 ;  /* 0x0023141701007387 */ /* 0x000fe40000100800 */
[----:B------:R1:W-:Y:S02]  /*88c80*/  STL [R1+0x2320], R8 ;  /* 0x0023200801007387 */ /* 0x0003e40000100800 */
[----:B------:R1:W-:Y:S01]  /*88c90*/  STL [R1+0x231c], R9 ;  /* 0x00231c0901007387 */ /* 0x0003e20000100800 */
[----:B------:R1:W-:Y:S01]  /*88ca0*/  LDGSTS.E [R4+0x27680], [R6.64], P1 ;  /* 0x2768000006047fae */ /* 0x0003e20008921844 */
[----:B------:R-:W-:-:S04]  /*88cb0*/  SEL R5, R5, RZ, !P0 ;  /* 0x000000ff05057207 */ /* 0x000fc80004000000 */
[----:B------:R-:W-:Y:S02]  /*88cc0*/  ISETP.NE.U32.AND P2, PT, R5, RZ, PT ;  /* 0x000000ff0500720c */ /* 0x000fe40003f45070 */
[----:B-1----:R-:W-:Y:S01]  /*88cd0*/  MOV R6, R8 ;  /* 0x0000000800067202 */ /* 0x002fe20000000f00 */
[----:B------:R-:W-:Y:S01]  /*88ce0*/  IMAD.MOV.U32 R7, RZ, RZ, R9 ;  /* 0x000000ffff077224 */ /* 0x000fe200078e0009 */
[----:B------:R-:W3:Y:S01]  /*88cf0*/  LDL.LU R8, [R1+0x23b0] ;  /* 0x0023b00001087983 */ /* 0x000ee20000300800 */
[----:B------:R-:W3:Y:S03]  /*88d00*/  LDL.LU R9, [R1+0x23b8] ;  /* 0x0023b80001097983 */ /* 0x000ee60000300800 */
[----:B------:R1:W-:Y:S01]  /*88d10*/  LDGSTS.E [R4+0x27700], [R6.64], P1 ;  /* 0x2770000006047fae */ /* 0x0003e20008921844 */
[----:B--2---:R-:W-:-:S05]  /*88d20*/  IADD3 R13, P3, R13, R16, RZ ;  /* 0x000000100d0d7210 */ /* 0x004fca0007f7e0ff */
[----:B----4-:R-:W-:Y:S01]  /*88d30*/  IMAD.X R21, R21, 0x1, R0, P3 ;  /* 0x0000000115157824 */ /* 0x010fe200018e0600 */
[----:B------:R2:W-:Y:S01]  /*88d40*/  STL [R1+0x2328], R13 ;  /* 0x0023280d01007387 */ /* 0x0005e20000100800 */
[----:B-1----:R-:W-:-:S03]  /*88d50*/  MOV R6, R13 ;  /* 0x0000000d00067202 */ /* 0x002fc60000000f00 */
[----:B------:R-:W-:Y:S01]  /*88d60*/  STL [R1+0x2324], R21 ;  /* 0x0023241501007387 */ /* 0x000fe20000100800 */
[----:B------:R-:W4:Y:S03]  /*88d70*/  LDL.LU R5, [R1+0x23ac] ;  /* 0x0023ac0001057983 */ /* 0x000f260000300800 */
[----:B--2---:R-:W2:Y:S01]  /*88d80*/  LDL.LU R13, [R1+0x23b4] ;  /* 0x0023b400010d7983 */ /* 0x004ea20000300800 */
[----:B------:R-:W-:-:S05]  /*88d90*/  IMAD.MOV.U32 R7, RZ, RZ, R21 ;  /* 0x000000ffff077224 */ /* 0x000fca00078e0015 */
[----:B------:R1:W-:Y:S01]  /*88da0*/  LDGSTS.E [R4+0x27780], [R6.64], P1 ;  /* 0x2778000006047fae */ /* 0x0003e20008921844 */
[-C--:B------:R-:W-:Y:S02]  /*88db0*/  IADD3 R19, P1, R19, R16.reuse, RZ ;  /* 0x0000001013137210 */ /* 0x080fe40007f3e0ff */
[----:B---3--:R-:W-:-:S03]  /*88dc0*/  IADD3 R17, P3, R17, R16, RZ ;  /* 0x0000001011117210 */ /* 0x008fc60007f7e0ff */
[----:B-1----:R-:W-:Y:S02]  /*88dd0*/  IMAD.MOV.U32 R6, RZ, RZ, R19 ;  /* 0x000000ffff067224 */ /* 0x002fe400078e0013 */
[----:B------:R-:W-:Y:S01]  /*88de0*/  IMAD.X R20, R20, 0x1, R0, P1 ;  /* 0x0000000114147824 */ /* 0x000fe200008e0600 */
[----:B------:R-:W-:-:S03]  /*88df0*/  IADD3.X R18, R18, R0, RZ, P3, !PT ;  /* 0x0000000012127210 */ /* 0x000fc60001ffe4ff */
[----:B------:R-:W-:Y:S01]  /*88e00*/  IMAD.MOV.U32 R7, RZ, RZ, R20 ;  /* 0x000000ffff077224 */ /* 0x000fe200078e0014 */
[----:B------:R-:W-:Y:S04]  /*88e10*/  STL [R1+0x2390], R19 ;  /* 0x0023901301007387 */ /* 0x000fe80000100800 */
[----:B------:R1:W-:Y:S01]  /*88e20*/  LDGSTS.E [R4+0x27e00], [R6.64], P2 ;  /* 0x27e0000006047fae */ /* 0x0003e20009121844 */
[----:B------:R-:W-:-:S03]  /*88e30*/  IADD3 R10, P1, R10, R16, RZ ;  /* 0x000000100a0a7210 */ /* 0x000fc60007f3e0ff */
[----:B------:R-:W-:Y:S01]  /*88e40*/  STL [R1+0x238c], R20 ;  /* 0x00238c1401007387 */ /* 0x000fe20000100800 */
[----:B------:R-:W-:Y:S01]  /*88e50*/  STL [R1+0x2398], R17 ;  /* 0x0023981101007387 */ /* 0x000fe20000100800 */
[----:B-1----:R-:W-:Y:S01]  /*88e60*/  MOV R6, R17 ;  /* 0x0000001100067202 */ /* 0x002fe20000000f00 */
[----:B------:R-:W-:Y:S02]  /*88e70*/  IMAD.MOV.U32 R7, RZ, RZ, R18 ;  /* 0x000000ffff077224 */ /* 0x000fe400078e0012 */
[----:B------:R-:W-:Y:S01]  /*88e80*/  IMAD.X R15, R15, 0x1, R0, P1 ;  /* 0x000000010f0f7824 */ /* 0x000fe200008e0600 */
[----:B------:R-:W-:Y:S01]  /*88e90*/  IADD3 R11, P3, R11, R16, RZ ;  /* 0x000000100b0b7210 */ /* 0x000fe20007f7e0ff */
[----:B------:R-:W-:Y:S04]  /*88ea0*/  STL [R1+0x2394], R18 ;  /* 0x0023941201007387 */ /* 0x000fe80000100800 */
[----:B------:R1:W-:Y:S01]  /*88eb0*/  LDGSTS.E [R4+0x27e80], [R6.64], P2 ;  /* 0x27e8000006047fae */ /* 0x0003e20009121844 */
[----:B------:R3:W-:Y:S01]  /*88ec0*/  STL [R1+0x23a0], R10 ;  /* 0x0023a00a01007387 */ /* 0x0007e20000100800 */
[----:B------:R-:W-:-:S02]  /*88ed0*/  IADD3.X R14, R14, R0, RZ, P3, !PT ;  /* 0x000000000e0e7210 */ /* 0x000fc40001ffe4ff */
[C---:B------:R-:W-:Y:S01]  /*88ee0*/  ISETP.GE.AND P1, PT, R12.reuse, R3, PT ;  /* 0x000000030c00720c */ /* 0x040fe20003f26270 */
[----:B-1----:R-:W-:Y:S02]  /*88ef0*/  IMAD.MOV.U32 R6, RZ, RZ, R10 ;  /* 0x000000ffff067224 */ /* 0x002fe400078e000a */
[----:B------:R-:W-:Y:S01]  /*88f00*/  IMAD.MOV.U32 R7, RZ, RZ, R15 ;  /* 0x000000ffff077224 */ /* 0x000fe200078e000f */
[----:B---3--:R-:W-:Y:S01]  /*88f10*/  LOP3.LUT R10, R12, 0x20, RZ, 0xfc, !PT ;  /* 0x000000200c0a7812 */ /* 0x008fe200078efcff */
[----:B------:R-:W-:-:S03]  /*88f20*/  IMAD.MOV.U32 R12, RZ, RZ, c[0x0][0x18c] ;  /* 0x00006300ff0c7624 */ /* 0x000fc600078e00ff */
[----:B------:R1:W-:Y:S02]  /*88f30*/  LDGSTS.E [R4+0x27f00], [R6.64], P2 ;  /* 0x27f0000006047fae */ /* 0x0003e40009121844 */
[----:B------:R-:W-:Y:S02]  /*88f40*/  SHF.L.U32 R189, R12, 0x6, RZ ;  /* 0x000000060cbd7819 */ /* 0x000fe400000006ff */
[----:B-1----:R-:W-:Y:S01]  /*88f50*/  MOV R6, R11 ;  /* 0x0000000b00067202 */ /* 0x002fe20000000f00 */
[----:B------:R-:W-:Y:S02]  /*88f60*/  IMAD.MOV.U32 R7, RZ, RZ, R14 ;  /* 0x000000ffff077224 */ /* 0x000fe400078e000e */
[----:B------:R-:W-:-:S03]  /*88f70*/  IMAD.SHL.U32 R189, R189, 0x4, RZ ;  /* 0x00000004bdbd7824 */ /* 0x000fc600078e00ff */
[----:B------:R1:W-:Y:S01]  /*88f80*/  LDGSTS.E [R4+0x27f80], [R6.64], P2 ;  /* 0x27f8000006047fae */ /* 0x0003e20009121844 */
[----:B------:R-:W-:-:S04]  /*88f90*/  ISETP.GE.AND P2, PT, R10, R3, PT ;  /* 0x000000030a00720c */ /* 0x000fc80003f46270 */
[----:B------:R-:W-:Y:S01]  /*88fa0*/  SEL R3, RZ, 0x4, P2 ;  /* 0x00000004ff037807 */ /* 0x000fe20001000000 */
[-C--:B------:R-:W-:Y:S01]  /*88fb0*/  IADD3 R8, P2, R8, R189.reuse, RZ ;  /* 0x000000bd08087210 */ /* 0x080fe20007f5e0ff */
[----:B------:R-:W-:Y:S01]  /*88fc0*/  IADD3 R9, P3, R9, R189, RZ ;  /* 0x000000bd09097210 */ /* 0x000fe20007f7e0ff */
[----:B------:R3:W-:Y:S01]  /*88fd0*/  STL [R1+0x239c], R15 ;  /* 0x00239c0f01007387 */ /* 0x0007e20000100800 */
[----:B------:R3:W-:Y:S02]  /*88fe0*/  STL [R1+0x23a8], R11 ;  /* 0x0023a80b01007387 */ /* 0x0007e40000100800 */
[----:B------:R3:W-:Y:S02]  /*88ff0*/  STL [R1+0x23a4], R14 ;  /* 0x0023a40e01007387 */ /* 0x0007e40000100800 */
[----:B------:R3:W-:Y:S01]  /*89000*/  STL [R1+0x23b0], R8 ;  /* 0x0023b00801007387 */ /* 0x0007e20000100800 */
[----:B-1----:R-:W-:Y:S02]  /*89010*/  SEL R4, RZ, 0x4, P1 ;  /* 0x00000004ff047807 */ /* 0x002fe40000800000 */
[----:B------:R-:W-:-:S02]  /*89020*/  SEL R3, R3, RZ, !P0 ;  /* 0x000000ff03037207 */ /* 0x000fc40004000000 */
[----:B------:R-:W-:Y:S02]  /*89030*/  SEL R4, R4, RZ, !P0 ;  /* 0x000000ff04047207 */ /* 0x000fe40004000000 */
[----:B------:R-:W-:Y:S02]  /*89040*/  ISETP.NE.U32.AND P0, PT, R3, RZ, PT ;  /* 0x000000ff0300720c */ /* 0x000fe40003f05070 */
[----:B------:R-:W-:Y:S01]  /*89050*/  IMAD R3, R190, 0x10000, R191 ;  /* 0x00010000be037824 */ /* 0x000fe200078e02bf */
[----:B------:R-:W-:Y:S01]  /*89060*/  ISETP.NE.U32.AND P1, PT, R4, RZ, PT ;  /* 0x000000ff0400720c */ /* 0x000fe20003f25070 */
[----:B----4-:R-:W-:Y:S01]  /*89070*/  IMAD.X R5, R5, 0x1, R2, P2 ;  /* 0x0000000105057824 */ /* 0x010fe200010e0602 */
[----:B--2---:R-:W-:-:S04]  /*89080*/  IADD3.X R13, R13, R2, RZ, P3, !PT ;  /* 0x000000020d0d7210 */ /* 0x004fc80001ffe4ff */
[----:B------:R3:W-:Y:S01]  /*89090*/  STL [R1+0x23ac], R5 ;  /* 0x0023ac0501007387 */ /* 0x0007e20000100800 */
[----:B------:R3:W-:Y:S03]  /*890a0*/  STL [R1+0x23b8], R9 ;  /* 0x0023b80901007387 */ /* 0x0007e60000100800 */
[----:B------:R3:W-:Y:S03]  /*890b0*/  STL [R1+0x23b4], R13 ;  /* 0x0023b40d01007387 */ /* 0x0007e60000100800 */
[----:B---3--:R-:W2:Y:S04]  /*890c0*/  LDL.LU R14, [R1+0x242c] ;  /* 0x00242c00010e7983 */ /* 0x008ea80000300800 */
[----:B------:R-:W3:Y:S04]  /*890d0*/  LDL.LU R10, [R1+0x2430] ;  /* 0x00243000010a7983 */ /* 0x000ee80000300800 */
        /* <DEDUP_REMOVED lines=8> */
[----:B------:R-:W0:Y:S04]  /*89160*/  LDGDEPBAR ;  /* 0x00000000000079af */ /* 0x000e280000000000 */
[----:B------:R1:W-:Y:S04]  /*89170*/  LDGSTS.E [R3], [R4.64], P1 ;  /* 0x0000000004037fae */ /* 0x0003e80008921844 */
[----:B------:R-:W4:Y:S01]  /*89180*/  LDL.LU R8, [R1+0x2538] ;  /* 0x0025380001087983 */ /* 0x000f220000300800 */
[----:B-1----:R-:W-:-:S03]  /*89190*/  IMAD.MOV.U32 R5, RZ, RZ, R13 ;  /* 0x000000ffff057224 */ /* 0x002fc600078e000d */
[----:B------:R-:W4:Y:S01]  /*891a0*/  LDL.LU R13, [R1+0x252c] ;  /* 0x00252c00010d7983 */ /* 0x000f220000300800 */
[----:B------:R-:W-:-:S03]  /*891b0*/  MOV R4, R9 ;  /* 0x0000000900047202 */ /* 0x000fc60000000f00 */
[----:B------:R-:W4:Y:S04]  /*891c0*/  LDL.LU R9, [R1+0x2534] ;  /* 0x0025340001097983 */ /* 0x000f280000300800 */
[----:B------:R1:W-:Y:S01]  /*891d0*/  LDGSTS.E [R3+0x80], [R4.64], P0 ;  /* 0x0008000004037fae */ /* 0x0003e20008121844 */
[----:B---3--:R-:W-:-:S05]  /*891e0*/  IADD3 R10, P2, R10, R189, RZ ;  /* 0x000000bd0a0a7210 */ /* 0x008fca0007f5e0ff */
[----:B--2---:R-:W-:Y:S01]  /*891f0*/  IMAD.X R14, R14, 0x1, R2, P2 ;  /* 0x000000010e0e7824 */ /* 0x004fe200010e0602 */
[----:B----4-:R-:W-:Y:S01]  /*89200*/  IADD3 R11, P3, R11, R189, RZ ;  /* 0x000000bd0b0b7210 */ /* 0x010fe20007f7e0ff */
[----:B------:R2:W-:Y:S01]  /*89210*/  STL [R1+0x2430], R10 ;  /* 0x0024300a01007387 */ /* 0x0005e20000100800 */
[----:B-1----:R-:W-:Y:S02]  /*89220*/  IMAD.MOV.U32 R4, RZ, RZ, R10 ;  /* 0x000000ffff047224 */ /* 0x002fe400078e000a */
[----:B------:R-:W-:Y:S01]  /*89230*/  IADD3.X R16, R16, R2, RZ, P3, !PT ;  /* 0x0000000210107210 */ /* 0x000fe20001ffe4ff */
[----:B------:R1:W-:Y:S01]  /*89240*/  STL [R1+0x242c], R14 ;  /* 0x00242c0e01007387 */ /* 0x0003e20000100800 */
[----:B------:R-:W-:-:S03]  /*89250*/  IMAD.MOV.U32 R5, RZ, RZ, R14 ;  /* 0x000000ffff057224 */ /* 0x000fc600078e000e */
[----:B------:R3:W-:Y:S04]  /*89260*/  STL [R1+0x2438], R11 ;  /* 0x0024380b01007387 */ /* 0x0007e80000100800 */
[----:B--2---:R-:W2:Y:S04]  /*89270*/  LDL.LU R10, [R1+0x25b0] ;  /* 0x0025b000010a7983 */ /* 0x004ea80000300800 */
[----:B------:R4:W-:Y:S04]  /*89280*/  STL [R1+0x2434], R16 ;  /* 0x0024341001007387 */ /* 0x0009e80000100800 */
[----:B------:R3:W-:Y:S04]  /*89290*/  LDGSTS.E [R3+0x800], [R4.64], P1 ;  /* 0x0080000004037fae */ /* 0x0007e80008921844 */
[----:B-1----:R-:W2:Y:S01]  /*892a0*/  LDL.LU R14, [R1+0x25b8] ;  /* 0x0025b800010e7983 */ /* 0x002ea20000300800 */
[----:B------:R-:W-:-:S02]  /*892b0*/  IADD3 R15, P2, R15, R189, RZ ;  /* 0x000000bd0f0f7210 */ /* 0x000fc40007f5e0ff */
[----:B---3--:R-:W-:Y:S02]  /*892c0*/  MOV R4, R11 ;  /* 0x0000000b00047202 */ /* 0x008fe40000000f00 */
[----:B------:R-:W3:Y:S01]  /*892d0*/  LDL.LU R11, [R1+0x25ac] ;  /* 0x0025ac00010b7983 */ /* 0x000ee20000300800 */
[----:B------:R-:W-:-:S03]  /*892e0*/  IMAD.MOV.U32 R5, RZ, RZ, R16 ;  /* 0x000000ffff057224 */ /* 0x000fc600078e0010 */
[----:B----4-:R-:W4:Y:S01]  /*892f0*/  LDL.LU R16, [R1+0x25b4] ;  /* 0x0025b40001107983 */ /* 0x010f220000300800 */
[----:B------:R-:W-:Y:S01]  /*89300*/  IMAD.X R17, R17, 0x1, R2, P2 ;  /* 0x0000000111117824 */ /* 0x000fe200010e0602 */
[----:B------:R-:W-:Y:S02]  /*89310*/  IADD3 R6, P3, R6, R189, RZ ;  /* 0x000000bd06067210 */ /* 0x000fe40007f7e0ff */
[----:B------:R1:W-:Y:S02]  /*89320*/  STL [R1+0x24b0], R15 ;  /* 0x0024b00f01007387 */ /* 0x0003e40000100800 */
[----:B------:R-:W-:Y:S02]  /*89330*/  IADD3.X R7, R7, R2, RZ, P3, !PT ;  /* 0x0000000207077210 */ /* 0x000fe40001ffe4ff */
[----:B------:R1:W-:Y:S04]  /*89340*/  LDGSTS.E [R3+0x880], [R4.64], P0 ;  /* 0x0088000004037fae */ /* 0x0003e80008121844 */
[----:B------:R1:W-:Y:S04]  /*89350*/  STL [R1+0x24ac], R17 ;  /* 0x0024ac1101007387 */ /* 0x0003e80000100800 */
[----:B------:R1:W-:Y:S02]  /*89360*/  STL [R1+0x24b8], R6 ;  /* 0x0024b80601007387 */ /* 0x0003e40000100800 */
[----:B-1----:R-:W-:-:S02]  /*89370*/  IMAD.MOV.U32 R4, RZ, RZ, R15 ;  /* 0x000000ffff047224 */ /* 0x002fc400078e000f */
[----:B------:R-:W4:Y:S01]  /*89380*/  LDL.LU R15, [R1+0x2630] ;  /* 0x00263000010f7983 */ /* 0x000f220000300800 */
[----:B------:R-:W-:-:S03]  /*89390*/  IMAD.MOV.U32 R5, RZ, RZ, R17 ;  /* 0x000000ffff057224 */ /* 0x000fc600078e0011 */
[----:B------:R1:W-:Y:S04]  /*893a0*/  STL [R1+0x24b4], R7 ;  /* 0x0024b40701007387 */ /* 0x0003e80000100800 */
[----:B------:R-:W4:Y:S04]  /*893b0*/  LDL.LU R18, [R1+0x2638] ;  /* 0x0026380001127983 */ /* 0x000f280000300800 */
[----:B------:R-:W4:Y:S01]  /*893c0*/  LDL.LU R17, [R1+0x262c] ;  /* 0x00262c0001117983 */ /* 0x000f220000300800 */
[----:B------:R-:W-:-:S03]  /*893d0*/  IADD3 R12, P2, R12, R189, RZ ;  /* 0x000000bd0c0c7210 */ /* 0x000fc60007f5e0ff */
[----:B------:R-:W4:Y:S01]  /*893e0*/  LDL.LU R19, [R1+0x2634] ;  /* 0x0026340001137983 */ /* 0x000f220000300800 */
[----:B------:R-:W-:Y:S01]  /*893f0*/  IADD3 R8, P3, R8, R189, RZ ;  /* 0x000000bd08087210 */ /* 0x000fe20007f7e0ff */
[----:B------:R-:W-:Y:S02]  /*89400*/  IMAD.X R13, R13, 0x1, R2, P2 ;  /* 0x000000010d0d7824 */ /* 0x000fe400010e0602 */
[----:B------:R1:W-:Y:S01]  /*89410*/  LDGSTS.E [R3+0x1000], [R4.64], P1 ;  /* 0x0100000004037fae */ /* 0x0003e20008921844 */
[----:B------:R-:W-:Y:S02]  /*89420*/  IADD3.X R9, R9, R2, RZ, P3, !PT ;  /* 0x0000000209097210 */ /* 0x000fe40001ffe4ff */
[----:B-1----:R-:W-:Y:S01]  /*89430*/  MOV R4, R6 ;  /* 0x0000000600047202 */ /* 0x002fe20000000f00 */
[----:B------:R-:W-:Y:S01]  /*89440*/  IMAD.MOV.U32 R5, RZ, RZ, R7 ;  /* 0x000000ffff057224 */ /* 0x000fe200078e0007 */
[----:B------:R-:W4:Y:S04]  /*89450*/  LDL.LU R6, [R1+0x26b0] ;  /* 0x0026b00001067983 */ /* 0x000f280000300800 */
[----:B------:R-:W4:Y:S04]  /*89460*/  LDL.LU R7, [R1+0x26b8] ;  /* 0x0026b80001077983 */ /* 0x000f280000300800 */
[----:B------:R1:W-:Y:S04]  /*89470*/  STL [R1+0x2530], R12 ;  /* 0x0025300c01007387 */ /* 0x0003e80000100800 */
        /* <DEDUP_REMOVED lines=8> */
[----:B------:R1:W-:Y:S02]  /*89500*/  LDGSTS.E [R3+0x1800], [R4.64], P1 ;  /* 0x0180000004037fae */ /* 0x0003e40008921844 */
[----:B-1----:R-:W-:Y:S01]  /*89510*/  MOV R4, R8 ;  /* 0x0000000800047202 */ /* 0x002fe20000000f00 */
[----:B------:R-:W-:Y:S01]  /*89520*/  IMAD.MOV.U32 R5, RZ, RZ, R9 ;  /* 0x000000ffff057224 */ /* 0x000fe200078e0009 */
[----:B------:R-:W4:Y:S04]  /*89530*/  LDL.LU R8, [R1+0x2730] ;  /* 0x0027300001087983 */ /* 0x000f280000300800 */
[----:B------:R-:W4:Y:S04]  /*89540*/  LDL.LU R9, [R1+0x2738] ;  /* 0x0027380001097983 */ /* 0x000f280000300800 */
[----:B------:R1:W-:Y:S01]  /*89550*/  LDGSTS.E [R3+0x1880], [R4.64], P0 ;  /* 0x0188000004037fae */ /* 0x0003e20008121844 */
[----:B--2---:R-:W-:-:S05]  /*89560*/  IADD3 R10, P2, R10, R189, RZ ;  /* 0x000000bd0a0a7210 */ /* 0x004fca0007f5e0ff */
[----:B------:R2:W-:Y:S01]  /*89570*/  STL [R1+0x25b0], R10 ;  /* 0x0025b00a01007387 */ /* 0x0005e20000100800 */
[----:B-1----:R-:W-:Y:S01]  /*89580*/  IMAD.MOV.U32 R4, RZ, RZ, R10 ;  /* 0x000000ffff047224 */ /* 0x002fe200078e000a */
[----:B------:R-:W-:Y:S01]  /*89590*/  IADD3 R14, P3, R14, R189, RZ ;  /* 0x000000bd0e0e7210 */ /* 0x000fe20007f7e0ff */
[----:B---3--:R-:W-:-:S03]  /*895a0*/  IMAD.X R11, R11, 0x1, R2, P2 ;  /* 0x000000010b0b7824 */ /* 0x008fc600010e0602 */
[----:B----4-:R-:W-:Y:S02]  /*895b0*/  IADD3.X R16, R16, R2, RZ, P3, !PT ;  /* 0x0000000210107210 */ /* 0x010fe40001ffe4ff */
[----:B------:R1:W-:Y:S04]  /*895c0*/  STL [R1+0x25ac], R11 ;  /* 0x0025ac0b01007387 */ /* 0x0003e80000100800 */
[----:B------:R-:W-:Y:S04]  /*895d0*/  STL [R1+0x25b8], R14 ;  /* 0x0025b80e01007387 */ /* 0x000fe80000100800 */
[----:B--2---:R-:W2:Y:S01]  /*895e0*/  LDL.LU R10, [R1+0x272c] ;  /* 0x00272c00010a7983 */ /* 0x004ea20000300800 */
[----:B------:R-:W-:-:S03]  /*895f0*/  IMAD.MOV.U32 R5, RZ, RZ, R11 ;  /* 0x000000ffff057224 */ /* 0x000fc600078e000b */
[----:B------:R3:W-:Y:S04]  /*89600*/  STL [R1+0x25b4], R16 ;  /* 0x0025b41001007387 */ /* 0x0007e80000100800 */
[----:B-1----:R-:W4:Y:S04]  /*89610*/  LDL.LU R11, [R1+0x2734] ;  /* 0x00273400010b7983 */ /* 0x002f280000300800 */
[----:B------:R1:W-:Y:S01]  /*89620*/  LDGSTS.E [R3+0x2000], [R4.64], P1 ;  /* 0x0200000004037fae */ /* 0x0003e20008921844 */
[-C--:B------:R-:W-:Y:S02]  /*89630*/  IADD3 R15, P2, R15, R189.reuse, RZ ;  /* 0x000000bd0f0f7210 */ /* 0x080fe40007f5e0ff */
[----:B------:R-:W-:-:S02]  /*89640*/  IADD3 R18, P3, R18, R189, RZ ;  /* 0x000000bd12127210 */ /* 0x000fc40007f7e0ff */
[----:B-1----:R-:W-:Y:S01]  /*89650*/  MOV R4, R14 ;  /* 0x0000000e00047202 */ /* 0x002fe20000000f00 */
[----:B------:R-:W-:Y:S02]  /*89660*/  IMAD.MOV.U32 R5, RZ, RZ, R16 ;  /* 0x000000ffff057224 */ /* 0x000fe400078e0010 */
[----:B------:R-:W-:Y:S01]  /*89670*/  IMAD.X R17, R17, 0x1, R2, P2 ;  /* 0x0000000111117824 */ /* 0x000fe200010e0602 */
[----:B---3--:R-:W3:Y:S01]  /*89680*/  LDL.LU R16, [R1+0x27b0] ;  /* 0x0027b00001107983 */ /* 0x008ee20000300800 */
[----:B------:R-:W-:-:S03]  /*89690*/  IADD3.X R19, R19, R2, RZ, P3, !PT ;  /* 0x0000000213137210 */ /* 0x000fc60001ffe4ff */
[----:B------:R-:W3:Y:S04]  /*896a0*/  LDL.LU R14, [R1+0x27b8] ;  /* 0x0027b800010e7983 */ /* 0x000ee80000300800 */
[----:B------:R-:W-:Y:S04]  /*896b0*/  STL [R1+0x2630], R15 ;  /* 0x0026300f01007387 */ /* 0x000fe80000100800 */
[----:B------:R1:W-:Y:S04]  /*896c0*/  LDGSTS.E [R3+0x2080], [R4.64], P0 ;  /* 0x0208000004037fae */ /* 0x0003e80008121844 */
[----:B------:R1:W-:Y:S04]  /*896d0*/  STL [R1+0x262c], R17 ;  /* 0x00262c1101007387 */ /* 0x0003e80000100800 */
[----:B------:R-:W-:Y:S01]  /*896e0*/  STL [R1+0x2638], R18 ;  /* 0x0026381201007387 */ /* 0x000fe20000100800 */
[----:B-1----:R-:W-:-:S03]  /*896f0*/  IMAD.MOV.U32 R5, RZ, RZ, R17 ;  /* 0x000000ffff057224 */ /* 0x002fc600078e0011 */
[----:B------:R-:W3:Y:S01]  /*89700*/  LDL.LU R17, [R1+0x27ac] ;  /* 0x0027ac0001117983 */ /* 0x000ee20000300800 */
[----:B------:R-:W-:Y:S01]  /*89710*/  IMAD.MOV.U32 R4, RZ, RZ, R15 ;  /* 0x000000ffff047224 */ /* 0x000fe200078e000f */
[-C--:B------:R-:W-:Y:S02]  /*89720*/  IADD3 R6, P2, R6, R189.reuse, RZ ;  /* 0x000000bd06067210 */ /* 0x080fe40007f5e0ff */
[----:B------:R-:W-:Y:S04]  /*89730*/  STL [R1+0x2634], R19 ;  /* 0x0026341301007387 */ /* 0x000fe80000100800 */
[----:B------:R-:W3:Y:S01]  /*89740*/  LDL.LU R15, [R1+0x27b4] ;  /* 0x0027b400010f7983 */ /* 0x000ee20000300800 */
[----:B------:R-:W-:-:S03]  /*89750*/  IADD3 R7, P3, R7, R189, RZ ;  /* 0x000000bd07077210 */ /* 0x000fc60007f7e0ff */
[----:B------:R1:W-:Y:S01]  /*89760*/  LDGSTS.E [R3+0x2800], [R4.64], P1 ;  /* 0x0280000004037fae */ /* 0x0003e20008921844 */
[----:B------:R-:W-:Y:S01]  /*89770*/  IMAD.X R12, R12, 0x1, R2, P2 ;  /* 0x000000010c0c7824 */ /* 0x000fe200010e0602 */
[----:B-1----:R-:W-:Y:S01]  /*89780*/  MOV R4, R18 ;  /* 0x0000001200047202 */ /* 0x002fe20000000f00 */
[----:B------:R-:W-:Y:S01]  /*89790*/  IMAD.MOV.U32 R5, RZ, RZ, R19 ;  /* 0x000000ffff057224 */ /* 0x000fe200078e0013 */
[----:B------:R-:W-:Y:S01]  /*897a0*/  STL [R1+0x26b0], R6 ;  /* 0x0026b00601007387 */ /* 0x000fe20000100800 */
[----:B------:R-:W-:-:S03]  /*897b0*/  IADD3.X R13, R13, R2, RZ, P3, !PT ;  /* 0x000000020d0d7210 */ /* 0x000fc60001ffe4ff */
[----:B------:R1:W-:Y:S04]  /*897c0*/  LDGSTS.E [R3+0x2880], [R4.64], P0 ;  /* 0x0288000004037fae */ /* 0x0003e80008121844 */
[----:B------:R1:W-:Y:S04]  /*897d0*/  STL [R1+0x26ac], R12 ;  /* 0x0026ac0c01007387 */ /* 0x0003e80000100800 */
[----:B------:R-:W-:Y:S01]  /*897e0*/  STL [R1+0x26b8], R7 ;  /* 0x0026b80701007387 */ /* 0x000fe20000100800 */
[----:B-1----:R-:W-:Y:S02]  /*897f0*/  IMAD.MOV.U32 R4, RZ, RZ, R6 ;  /* 0x000000ffff047224 */ /* 0x002fe400078e0006 */
[----:B------:R-:W-:-:S02]  /*89800*/  IMAD.MOV.U32 R5, RZ, RZ, R12 ;  /* 0x000000ffff057224 */ /* 0x000fc400078e000c */
[----:B------:R-:W3:Y:S04]  /*89810*/  LDL.LU R12, [R1+0x2830] ;  /* 0x00283000010c7983 */ /* 0x000ee80000300800 */
[----:B------:R1:W-:Y:S04]  /*89820*/  STL [R1+0x26b4], R13 ;  /* 0x0026b40d01007387 */ /* 0x0003e80000100800 */
[----:B------:R1:W-:Y:S04]  /*89830*/  LDGSTS.E [R3+0x3000], [R4.64], P1 ;  /* 0x0300000004037fae */ /* 0x0003e80008921844 */
[----:B------:R-:W3:Y:S01]  /*89840*/  LDL.LU R6, [R1+0x2838] ;  /* 0x0028380001067983 */ /* 0x000ee20000300800 */
[----:B-1----:R-:W-:-:S03]  /*89850*/  IMAD.MOV.U32 R5, RZ, RZ, R13 ;  /* 0x000000ffff057224 */ /* 0x002fc600078e000d */
[----:B------:R-:W3:Y:S01]  /*89860*/  LDL.LU R13, [R1+0x282c] ;  /* 0x00282c00010d7983 */ /* 0x000ee20000300800 */
[----:B------:R-:W-:-:S03]  /*89870*/  MOV R4, R7 ;  /* 0x0000000700047202 */ /* 0x000fc60000000f00 */
[----:B------:R-:W3:Y:S01]  /*89880*/  LDL.LU R7, [R1+0x2834] ;  /* 0x0028340001077983 */ /* 0x000ee20000300800 */
[-C--:B------:R-:W-:Y:S02]  /*89890*/  IADD3 R8, P2, R8, R189.reuse, RZ ;  /* 0x000000bd08087210 */ /* 0x080fe40007f5e0ff */
[----:B------:R-:W-:Y:S01]  /*898a0*/  IADD3 R9, P3, R9, R189, RZ ;  /* 0x000000bd09097210 */ /* 0x000fe20007f7e0ff */
[----:B------:R1:W-:Y:S04]  /*898b0*/  LDGSTS.E [R3+0x3080], [R4.64], P0 ;  /* 0x0308000004037fae */ /* 0x0003e80008121844 */
[----:B------:R2:W-:Y:S01]  /*898c0*/  STL [R1+0x2730], R8 ;  /* 0x0027300801007387 */ /* 0x0005e20000100800 */
[----:B-1----:R-:W-:Y:S02]  /*898d0*/  IMAD.MOV.U32 R4, RZ, RZ, R8 ;  /* 0x000000ffff047224 */ /* 0x002fe400078e0008 */
[----:B--2---:R-:W-:-:S04]  /*898e0*/  IMAD.X R10, R10, 0x1, R2, P2 ;  /* 0x000000010a0a7824 */ /* 0x004fc800010e0602 */
[----:B------:R-:W-:Y:S01]  /*898f0*/  IMAD.MOV.U32 R5, RZ, RZ, R10 ;  /* 0x000000ffff057224 */ /* 0x000fe200078e000a */
[----:B------:R1:W-:Y:S01]  /*89900*/  STL [R1+0x272c], R10 ;  /* 0x00272c0a01007387 */ /* 0x0003e20000100800 */
[----:B----4-:R-:W-:-:S03]  /*89910*/  IADD3.X R11, R11, R2, RZ, P3, !PT ;  /* 0x000000020b0b7210 */ /* 0x010fc60001ffe4ff */
[----:B------:R2:W-:Y:S04]  /*89920*/  STL [R1+0x2738], R9 ;  /* 0x0027380901007387 */ /* 0x0005e80000100800 */
[----:B------:R-:W4:Y:S04]  /*89930*/  LDL.LU R8, [R1+0x28b0] ;  /* 0x0028b00001087983 */ /* 0x000f280000300800 */
[----:B------:R2:W-:Y:S04]  /*89940*/  STL [R1+0x2734], R11 ;  /* 0x0027340b01007387 */ /* 0x0005e80000100800 */
[----:B------:R2:W-:Y:S04]  /*89950*/  LDGSTS.E [R3+0x3800], [R4.64], P1 ;  /* 0x0380000004037fae */ /* 0x0005e80008921844 */
[----:B-1----:R-:W4:Y:S01]  /*89960*/  LDL.LU R10, [R1+0x28b8] ;  /* 0x0028b800010a7983 */ /* 0x002f220000300800 */
[----:B--2---:R-:W-:-:S03]  /*89970*/  MOV R4, R9 ;  /* 0x0000000900047202 */ /* 0x004fc60000000f00 */
[----:B------:R-:W2:Y:S01]  /*89980*/  LDL.LU R9, [R1+0x28ac] ;  /* 0x0028ac0001097983 */ /* 0x000ea20000300800 */
[----:B------:R-:W-:Y:S01]  /*89990*/  IMAD.MOV.U32 R5, RZ, RZ, R11 ;  /* 0x000000ffff057224 */ /* 0x000fe200078e000b */
[-C--:B---3--:R-:W-:Y:S02]  /*899a0*/  IADD3 R16, P2, R16, R189.reuse, RZ ;  /* 0x000000bd10107210 */ /* 0x088fe40007f5e0ff */
[----:B------:R-:W3:Y:S01]  /*899b0*/  LDL.LU R11, [R1+0x28b4] ;  /* 0x0028b400010b7983 */ /* 0x000ee20000300800 */
[----:B------:R-:W-:-:S03]  /*899c0*/  IADD3 R14, P3, R14, R189, RZ ;  /* 0x000000bd0e0e7210 */ /* 0x000fc60007f7e0ff */
[----:B------:R1:W-:Y:S04]  /*899d0*/  STL [R1+0x27b0], R16 ;  /* 0x0027b01001007387 */ /* 0x0003e80000100800 */
[----:B------:R1:W-:Y:S01]  /*899e0*/  LDGSTS.E [R3+0x3880], [R4.64], P0 ;  /* 0x0388000004037fae */ /* 0x0003e20008121844 */
[----:B------:R-:W-:-:S05]  /*899f0*/  IMAD.X R17, R17, 0x1, R2, P2 ;  /* 0x0000000111117824 */ /* 0x000fca00010e0602 */
[----:B------:R1:W-:Y:S02]  /*89a00*/  STL [R1+0x27ac], R17 ;  /* 0x0027ac1101007387 */ /* 0x0003e40000100800 */
[----:B-1----:R-:W-:Y:S01]  /*89a10*/  IMAD.MOV.U32 R4, RZ, RZ, R16 ;  /* 0x000000ffff047224 */ /* 0x002fe200078e0010 */
[----:B------:R-:W-:Y:S01]  /*89a20*/  IADD3.X R15, R15, R2, RZ, P3, !PT ;  /* 0x000000020f0f7210 */ /* 0x000fe20001ffe4ff */
[----:B------:R-:W-:Y:S04]  /*89a30*/  STL [R1+0x27b8], R14 ;  /* 0x0027b80e01007387 */ /* 0x000fe80000100800 */
[----:B------:R-:W3:Y:S01]  /*89a40*/  LDL.LU R16, [R1+0x2930] ;  /* 0x0029300001107983 */ /* 0x000ee20000300800 */
[----:B------:R-:W-:-:S03]  /*89a50*/  IMAD.MOV.U32 R5, RZ, RZ, R17 ;  /* 0x000000ffff057224 */ /* 0x000fc600078e0011 */
[----:B------:R-:W-:Y:S04]  /*89a60*/  STL [R1+0x27b4], R15 ;  /* 0x0027b40f01007387 */ /* 0x000fe80000100800 */
[----:B------:R-:W3:Y:S04]  /*89a70*/  LDL.LU R18, [R1+0x2938] ;  /* 0x0029380001127983 */ /* 0x000ee80000300800 */
[----:B------:R-:W3:Y:S04]  /*89a80*/  LDL.LU R17, [R1+0x292c] ;  /* 0x00292c0001117983 */ /* 0x000ee80000300800 */
[----:B------:R-:W3:Y:S04]  /*89a90*/  LDL.LU R19, [R1+0x2934] ;  /* 0x0029340001137983 */ /* 0x000ee80000300800 */
[----:B------:R-:W3:Y:S04]  /*89aa0*/  LDL.LU R22, [R1+0x29b0] ;  /* 0x0029b00001167983 */ /* 0x000ee80000300800 */
[----:B------:R-:W3:Y:S04]  /*89ab0*/  LDL.LU R24, [R1+0x29b8] ;  /* 0x0029b80001187983 */ /* 0x000ee80000300800 */
[----:B------:R1:W-:Y:S01]  /*89ac0*/  LDGSTS.E [R3+0x4000], [R4.64], P1 ;  /* 0x0400000004037fae */ /* 0x0003e20008921844 */
[----:B------:R-:W-:-:S05]  /*89ad0*/  IADD3 R12, P2, R12, R189, RZ ;  /* 0x000000bd0c0c7210 */ /* 0x000fca0007f5e0ff */
[----:B------:R-:W-:Y:S01]  /*89ae0*/  STL [R1+0x2830], R12 ;  /* 0x0028300c01007387 */ /* 0x000fe20000100800 */
[----:B------:R-:W-:Y:S01]  /*89af0*/  IADD3 R6, P3, R6, R189, RZ ;  /* 0x000000bd06067210 */ /* 0x000fe20007f7e0ff */
[----:B------:R-:W-:-:S05]  /*89b00*/  IMAD.X R13, R13, 0x1, R2, P2 ;  /* 0x000000010d0d7824 */ /* 0x000fca00010e0602 */
[----:B------:R-:W-:Y:S01]  /*89b10*/  STL [R1+0x282c], R13 ;  /* 0x00282c0d01007387 */ /* 0x000fe20000100800 */
[----:B------:R-:W-:-:S03]  /*89b20*/  IADD3.X R7, R7, R2, RZ, P3, !PT ;  /* 0x0000000207077210 */ /* 0x000fc60001ffe4ff */
[----:B------:R-:W-:Y:S04]  /*89b30*/  STL [R1+0x2838], R6 ;  /* 0x0028380601007387 */ /* 0x000fe80000100800 */
[----:B------:R-:W3:Y:S04]  /*89b40*/  LDL.LU R23, [R1+0x29ac] ;  /* 0x0029ac0001177983 */ /* 0x000ee80000300800 */
[----:B------:R1:W-:Y:S04]  /*89b50*/  STL [R1+0x2834], R7 ;  /* 0x0028340701007387 */ /* 0x0003e80000100800 */
[----:B------:R-:W3:Y:S01]  /*89b60*/  LDL.LU R25, [R1+0x29b4] ;  /* 0x0029b40001197983 */ /* 0x000ee20000300800 */
[----:B-1----:R-:W-:Y:S01]  /*89b70*/  MOV R4, R14 ;  /* 0x0000000e00047202 */ /* 0x002fe20000000f00 */
[----:B------:R-:W-:-:S05]  /*89b80*/  IMAD.MOV.U32 R5, RZ, RZ, R15 ;  /* 0x000000ffff057224 */ /* 0x000fca00078e000f */
[----:B------:R1:W-:Y:S02]  /*89b90*/  LDGSTS.E [R3+0x4080], [R4.64], P0 ;  /* 0x0408000004037fae */ /* 0x0003e40008121844 */
[----:B-1----:R-:W-:Y:S02]  /*89ba0*/  IMAD.MOV.U32 R4, RZ, RZ, R12 ;  /* 0x000000ffff047224 */ /* 0x002fe400078e000c */
[----:B------:R-:W-:-:S05]  /*89bb0*/  IMAD.MOV.U32 R5, RZ, RZ, R13 ;  /* 0x000000ffff057224 */ /* 0x000fca00078e000d */
[----:B------:R1:W-:Y:S02]  /*89bc0*/  LDGSTS.E [R3+0x4800], [R4.64], P1 ;  /* 0x0480000004037fae */ /* 0x0003e40008921844 */
[----:B-1----:R-:W-:Y:S01]  /*89bd0*/  MOV R4, R6 ;  /* 0x0000000600047202 */ /* 0x002fe20000000f00 */
[----:B------:R-:W-:Y:S02]  /*89be0*/  IMAD.MOV.U32 R5, RZ, RZ, R7 ;  /* 0x000000ffff057224 */ /* 0x000fe400078e0007 */
[----:B------:R-:W3:Y:S04]  /*89bf0*/  LDL.LU.64 R6, [R1+0x20a8] ;  /* 0x0020a80001067983 */ /* 0x000ee80000300a00 */
[----:B------:R1:W-:Y:S01]  /*89c00*/  LDGSTS.E [R3+0x4880], [R4.64], P0 ;  /* 0x0488000004037fae */ /* 0x0003e20008121844 */
[----:B----4-:R-:W-:-:S05]  /*89c10*/  IADD3 R8, P2, R8, R189, RZ ;  /* 0x000000bd08087210 */ /* 0x010fca0007f5e0ff */
[----:B------:R-:W-:Y:S01]  /*89c20*/  STL [R1+0x28b0], R8 ;  /* 0x0028b00801007387 */ /* 0x000fe20000100800 */
[----:B-1----:R-:W-:Y:S01]  /*89c30*/  IMAD.MOV.U32 R4, RZ, RZ, R8 ;  /* 0x000000ffff047224 */ /* 0x002fe200078e0008 */
[----:B------:R-:W-:Y:S01]  /*89c40*/  IADD3 R10, P3, R10, R189, RZ ;  /* 0x000000bd0a0a7210 */ /* 0x000fe20007f7e0ff */
[----:B--2---:R-:W-:-:S04]  /*89c50*/  IMAD.X R9, R9, 0x1, R2, P2 ;  /* 0x0000000109097824 */ /* 0x004fc800010e0602 */
[----:B------:R-:W-:Y:S01]  /*89c60*/  IMAD.MOV.U32 R5, RZ, RZ, R9 ;  /* 0x000000ffff057224 */ /* 0x000fe200078e0009 */
[----:B------:R1:W-:Y:S01]  /*89c70*/  STL [R1+0x28ac], R9 ;  /* 0x0028ac0901007387 */ /* 0x0003e20000100800 */
[----:B---3--:R-:W-:-:S03]  /*89c80*/  IADD3.X R11, R11, R2, RZ, P3, !PT ;  /* 0x000000020b0b7210 */ /* 0x008fc60001ffe4ff */
[----:B------:R-:W-:Y:S04]  /*89c90*/  STL [R1+0x28b8], R10 ;  /* 0x0028b80a01007387 */ /* 0x000fe80000100800 */
[----:B------:R2:W-:Y:S04]  /*89ca0*/  LDGSTS.E [R3+0x5000], [R4.64], P1 ;  /* 0x0500000004037fae */ /* 0x0005e80008921844 */
[----:B-1----:R-:W3:Y:S04]  /*89cb0*/  LDL.LU.64 R8, [R1+0x20a0] ;  /* 0x0020a00001087983 */ /* 0x002ee80000300a00 */
[----:B------:R1:W-:Y:S01]  /*89cc0*/  STL [R1+0x28b4], R11 ;  /* 0x0028b40b01007387 */ /* 0x0003e20000100800 */
[----:B--2---:R-:W-:Y:S01]  /*89cd0*/  MOV R4, R10 ;  /* 0x0000000a00047202 */ /* 0x004fe20000000f00 */
[----:B------:R-:W-:-:S02]  /*89ce0*/  IMAD.MOV.U32 R5, RZ, RZ, R11 ;  /* 0x000000ffff057224 */ /* 0x000fc400078e000b */
[----:B-1----:R-:W2:Y:S01]  /*89cf0*/  LDL.LU.64 R10, [R1+0x2028] ;  /* 0x00202800010a7983 */ /* 0x002ea20000300a00 */
[----:B------:R-:W-:-:S03]  /*89d00*/  IADD3 R16, P2, R16, R189, RZ ;  /* 0x000000bd10107210 */ /* 0x000fc60007f5e0ff */
[----:B------:R-:W4:Y:S04]  /*89d10*/  LDL.LU.64 R12, [R1+0x2020] ;  /* 0x00202000010c7983 */ /* 0x000f280000300a00 */
[----:B------:R-:W4:Y:S01]  /*89d20*/  LDL.LU.64 R14, [R1+0x1fa8] ;  /* 0x001fa800010e7983 */ /* 0x000f220000300a00 */
[----:B------:R-:W-:-:S03]  /*89d30*/  IADD3 R18, P3, R18, R189, RZ ;  /* 0x000000bd12127210 */ /* 0x000fc60007f7e0ff */
[----:B------:R1:W-:Y:S01]  /*89d40*/  LDGSTS.E [R3+0x5080], [R4.64], P0 ;  /* 0x0508000004037fae */ /* 0x0003e20008121844 */
[----:B------:R-:W-:-:S03]  /*89d50*/  IMAD.X R17, R17, 0x1, R2, P2 ;  /* 0x0000000111117824 */ /* 0x000fc600010e0602 */
[----:B------:R-:W-:Y:S01]  /*89d60*/  STL [R1+0x2930], R16 ;  /* 0x0029301001007387 */ /* 0x000fe20000100800 */
[----:B------:R-:W-:-:S03]  /*89d70*/  IADD3.X R19, R19, R2, RZ, P3, !PT ;  /* 0x0000000213137210 */ /* 0x000fc60001ffe4ff */
[----:B------:R1:W-:Y:S02]  /*89d80*/  STL [R1+0x292c], R17 ;  /* 0x00292c1101007387 */ /* 0x0003e40000100800 */
[----:B-1----:R-:W-:Y:S02]  /*89d90*/  IMAD.MOV.U32 R4, RZ, RZ, R16 ;  /* 0x000000ffff047224 */ /* 0x002fe400078e0010 */
[----:B------:R-:W-:Y:S01]  /*89da0*/  STL [R1+0x2938], R18 ;  /* 0x0029381201007387 */ /* 0x000fe20000100800 */
[----:B------:R-:W-:-:S03]  /*89db0*/  IMAD.MOV.U32 R5, RZ, RZ, R17 ;  /* 0x000000ffff057224 */ /* 0x000fc600078e0011 */
[----:B------:R-:W4:Y:S01]  /*89dc0*/  LDL.LU.64 R16, [R1+0x1fa0] ;  /* 0x001fa00001107983 */ /* 0x000f220000300a00 */
[----:B------:R-:W-:-:S03]  /*89dd0*/  IADD3 R22, P2, R22, R189, RZ ;  /* 0x000000bd16167210 */ /* 0x000fc60007f5e0ff */
[----:B------:R1:W-:Y:S04]  /*89de0*/  LDGSTS.E [R3+0x5800], [R4.64], P1 ;  /* 0x0580000004037fae */ /* 0x0003e80008921844 */
[----:B------:R1:W-:Y:S01]  /*89df0*/  STL [R1+0x2934], R19 ;  /* 0x0029341301007387 */ /* 0x0003e20000100800 */
[----:B------:R-:W-:Y:S02]  /*89e00*/  IADD3 R24, P3, R24, R189, RZ ;  /* 0x000000bd18187210 */ /* 0x000fe40007f7e0ff */
[----:B-1----:R-:W-:Y:S01]  /*89e10*/  MOV R4, R18 ;  /* 0x0000001200047202 */ /* 0x002fe20000000f00 */
[----:B------:R-:W-:Y:S02]  /*89e20*/  IMAD.MOV.U32 R5, RZ, RZ, R19 ;  /* 0x000000ffff057224 */ /* 0x000fe400078e0013 */
[----:B------:R-:W4:Y:S04]  /*89e30*/  LDL.LU.64 R18, [R1+0x1f28] ;  /* 0x001f280001127983 */ /* 0x000f280000300a00 */
[----:B------:R-:W4:Y:S04]  /*89e40*/  LDL.LU.64 R20, [R1+0x1f20] ;  /* 0x001f200001147983 */ /* 0x000f280000300a00 */
[----:B------:R-:W-:Y:S04]  /*89e50*/  STL [R1+0x29b0], R22 ;  /* 0x0029b01601007387 */ /* 0x000fe80000100800 */
[----:B------:R1:W-:Y:S01]  /*89e60*/  LDGSTS.E [R3+0x5880], [R4.64], P0 ;  /* 0x0588000004037fae */ /* 0x0003e20008121844 */
[----:B------:R-:W-:-:S02]  /*89e70*/  IMAD.X R23, R23, 0x1, R2, P2 ;  /* 0x0000000117177824 */ /* 0x000fc400010e0602 */
[----:B-1----:R-:W-:-:S03]  /*89e80*/  IMAD.MOV.U32 R4, RZ, RZ, R22 ;  /* 0x000000ffff047224 */ /* 0x002fc600078e0016 */
[----:B------:R1:W-:Y:S01]  /*89e90*/  STL [R1+0x29ac], R23 ;  /* 0x0029ac1701007387 */ /* 0x0003e20000100800 */
[----:B------:R-:W-:Y:S01]  /*89ea0*/  IMAD.MOV.U32 R5, RZ, RZ, R23 ;  /* 0x000000ffff057224 */ /* 0x000fe200078e0017 */
[----:B------:R-:W-:Y:S02]  /*89eb0*/  IADD3.X R25, R25, R2, RZ, P3, !PT ;  /* 0x0000000219197210 */ /* 0x000fe40001ffe4ff */
[----:B------:R-:W-:Y:S04]  /*89ec0*/  STL [R1+0x29b8], R24 ;  /* 0x0029b81801007387 */ /* 0x000fe80000100800 */
[----:B------:R1:W-:Y:S04]  /*89ed0*/  LDGSTS.E [R3+0x6000], [R4.64], P1 ;  /* 0x0600000004037fae */ /* 0x0003e80008921844 */
[----:B-1----:R-:W4:Y:S04]  /*89ee0*/  LDL.LU.64 R22, [R1+0x1ea8] ;  /* 0x001ea80001167983 */ /* 0x002f280000300a00 */
[----:B------:R1:W-:Y:S01]  /*89ef0*/  STL [R1+0x29b4], R25 ;  /* 0x0029b41901007387 */ /* 0x0003e20000100800 */
[----:B------:R-:W-:Y:S01]  /*89f00*/  MOV R4, R24 ;  /* 0x0000001800047202 */ /* 0x000fe20000000f00 */
[----:B------:R-:W-:-:S02]  /*89f10*/  IMAD.MOV.U32 R5, RZ, RZ, R25 ;  /* 0x000000ffff057224 */ /* 0x000fc400078e0019 */
        /* <DEDUP_REMOVED lines=29> */
[----:B------:R1:W-:Y:S02]  /*8a0f0*/  LDGSTS.E [R3+0x6080], [R4.64], P0 ;  /* 0x0608000004037fae */ /* 0x0003e40008121844 */
[----:B-1----:R-:W-:-:S05]  /*8a100*/  IADD3 R5, P2, R6, R189, RZ ;  /* 0x000000bd06057210 */ /* 0x002fca0007f5e0ff */
[----:B------:R-:W-:Y:S01]  /*8a110*/  IMAD.X R4, R7, 0x1, R2, P2 ;  /* 0x0000000107047824 */ /* 0x000fe200010e0602 */
[----:B---3--:R-:W-:-:S04]  /*8a120*/  IADD3 R7, P2, R8, R189, RZ ;  /* 0x000000bd08077210 */ /* 0x008fc80007f5e0ff */
[----:B------:R-:W-:Y:S02]  /*8a130*/  IADD3.X R6, R9, R2, RZ, P2, !PT ;  /* 0x0000000209067210 */ /* 0x000fe400017fe4ff */
[----:B--2---:R-:W-:-:S05]  /*8a140*/  IADD3 R9, P2, R10, R189, RZ ;  /* 0x000000bd0a097210 */ /* 0x004fca0007f5e0ff */
[----:B------:R-:W-:Y:S01]  /*8a150*/  IMAD.X R8, R11, 0x1, R2, P2 ;  /* 0x000000010b087824 */ /* 0x000fe200010e0602 */
[----:B----4-:R-:W-:-:S05]  /*8a160*/  IADD3 R11, P2, R12, R189, RZ ;  /* 0x000000bd0c0b7210 */ /* 0x010fca0007f5e0ff */
[----:B------:R-:W-:Y:S01]  /*8a170*/  IMAD.X R10, R13, 0x1, R2, P2 ;  /* 0x000000010d0a7824 */ /* 0x000fe200010e0602 */
[----:B------:R-:W-:-:S04]  /*8a180*/  IADD3 R13, P2, R14, R189, RZ ;  /* 0x000000bd0e0d7210 */ /* 0x000fc80007f5e0ff */
[----:B------:R-:W-:Y:S02]  /*8a190*/  IADD3.X R12, R15, R2, RZ, P2, !PT ;  /* 0x000000020f0c7210 */ /* 0x000fe400017fe4ff */
[----:B------:R-:W-:-:S05]  /*8a1a0*/  IADD3 R15, P2, R16, R189, RZ ;  /* 0x000000bd100f7210 */ /* 0x000fca0007f5e0ff */
[----:B------:R-:W-:Y:S01]  /*8a1b0*/  IMAD.X R14, R17, 0x1, R2, P2 ;  /* 0x00000001110e7824 */ /* 0x000fe200010e0602 */
[----:B------:R-:W-:-:S05]  /*8a1c0*/  IADD3 R17, P2, R18, R189, RZ ;  /* 0x000000bd12117210 */ /* 0x000fca0007f5e0ff */
        /* <DEDUP_REMOVED lines=47> */
[----:B------:R-:W-:Y:S02]  /*8a4c0*/  IADD3 R169, P2, R170, R189, RZ ;  /* 0x000000bdaaa97210 */ /* 0x000fe40007f5e0ff */
[----:B------:R-:W-:-:S03]  /*8a4d0*/  LOP3.LUT R5, R5, R4, RZ, 0x3c, !PT ;  /* 0x0000000405057212 */ /* 0x000fc600078e3cff */
[----:B------:R-:W-:Y:S01]  /*8a4e0*/  IMAD.X R168, R171, 0x1, R2, P2 ;  /* 0x00000001aba87824 */ /* 0x000fe200010e0602 */
[-C--:B------:R-:W-:Y:S02]  /*8a4f0*/  IADD3 R171, P2, R172, R189.reuse, RZ ;  /* 0x000000bdacab7210 */ /* 0x080fe40007f5e0ff */
[----:B------:R-:W-:Y:S02]  /*8a500*/  LOP3.LUT R7, R7, R6, RZ, 0x3c, !PT ;  /* 0x0000000607077212 */ /* 0x000fe400078e3cff */
[----:B------:R-:W-:Y:S02]  /*8a510*/  IADD3.X R170, R173, R2, RZ, P2, !PT ;  /* 0x00000002adaa7210 */ /* 0x000fe400017fe4ff */
[----:B------:R-:W-:Y:S02]  /*8a520*/  LOP3.LUT R9, R9, R8, RZ, 0x3c, !PT ;  /* 0x0000000809097212 */ /* 0x000fe400078e3cff */
[----:B------:R-:W-:Y:S02]  /*8a530*/  IADD3 R173, P2, R174, R189, RZ ;  /* 0x000000bdaead7210 */ /* 0x000fe40007f5e0ff */
[----:B------:R-:W-:-:S02]  /*8a540*/  LOP3.LUT R11, R11, R10, RZ, 0x3c, !PT ;  /* 0x0000000a0b0b7212 */ /* 0x000fc400078e3cff */
[----:B------:R-:W-:Y:S02]  /*8a550*/  LOP3.LUT R4, R5, R4, RZ, 0x3c, !PT ;  /* 0x0000000405047212 */ /* 0x000fe400078e3cff */
[----:B------:R-:W-:Y:S02]  /*8a560*/  LOP3.LUT R13, R13, R12, RZ, 0x3c, !PT ;  /* 0x0000000c0d0d7212 */ /* 0x000fe400078e3cff */
[----:B------:R-:W-:Y:S02]  /*8a570*/  LOP3.LUT R6, R7, R6, RZ, 0x3c, !PT ;  /* 0x0000000607067212 */ /* 0x000fe400078e3cff */
[----:B------:R-:W-:Y:S02]  /*8a580*/  LOP3.LUT R15, R15, R14, RZ, 0x3c, !PT ;  /* 0x0000000e0f0f7212 */ /* 0x000fe400078e3cff */
[----:B------:R-:W-:Y:S02]  /*8a590*/  LOP3.LUT R8, R9, R8, RZ, 0x3c, !PT ;  /* 0x0000000809087212 */ /* 0x000fe400078e3cff */
[----:B------:R-:W-:Y:S01]  /*8a5a0*/  LOP3.LUT R17, R17, R16, RZ, 0x3c, !PT ;  /* 0x0000001011117212 */ /* 0x000fe200078e3cff */
[----:B------:R-:W-:Y:S01]  /*8a5b0*/  IMAD.X R172, R175, 0x1, R2, P2 ;  /* 0x00000001afac7824 */ /* 0x000fe200010e0602 */
[----:B------:R-:W-:-:S02]  /*8a5c0*/  LOP3.LUT R10, R11, R10, RZ, 0x3c, !PT ;  /* 0x0000000a0b0a7212 */ /* 0x000fc400078e3cff */
[----:B------:R-:W-:Y:S02]  /*8a5d0*/  LOP3.LUT R19, R19, R18, RZ, 0x3c, !PT ;  /* 0x0000001213137212 */ /* 0x000fe400078e3cff */
[----:B------:R-:W-:Y:S02]  /*8a5e0*/  LOP3.LUT R5, R5, R4, RZ, 0x3c, !PT ;  /* 0x0000000405057212 */ /* 0x000fe400078e3cff */
[----:B------:R-:W-:Y:S02]  /*8a5f0*/  LOP3.LUT R12, R13, R12, RZ, 0x3c, !PT ;  /* 0x0000000c0d0c7212 */ /* 0x000fe400078e3cff */
        /* <DEDUP_REMOVED lines=8> */
[----:B------:R-:W-:-:S02]  /*8a680*/  LOP3.LUT R11, R11, R10, RZ, 0x3c, !PT ;  /* 0x0000000a0b0b7212 */ /* 0x000fc400078e3cff */
[----:B------:R-:W-:Y:S02]  /*8a690*/  LOP3.LUT R18, R19, R18, RZ, 0x3c, !PT ;  /* 0x0000001213127212 */ /* 0x000fe400078e3cff */
[----:B------:R-:W-:Y:S01]  /*8a6a0*/  LOP3.LUT R27, R27, R26, RZ, 0x3c, !PT ;  /* 0x0000001a1b1b7212 */ /* 0x000fe200078e3cff */
[----:B------:R1:W-:Y:S01]  /*8a6b0*/  STL.64 [R1+0x20a8], R4 ;  /* 0x0020a80401007387 */ /* 0x0003e20000100a00 */
[----:B------:R-:W-:Y:S02]  /*8a6c0*/  LOP3.LUT R13, R13, R12, RZ, 0x3c, !PT ;  /* 0x0000000c0d0d7212 */ /* 0x000fe400078e3cff */
[----:B------:R-:W-:Y:S02]  /*8a6d0*/  LOP3.LUT R20, R21, R20, RZ, 0x3c, !PT ;  /* 0x0000001415147212 */ /* 0x000fe400078e3cff */
[----:B------:R-:W-:Y:S01]  /*8a6e0*/  LOP3.LUT R133, R133, R132, RZ, 0x3c, !PT ;  /* 0x0000008485857212 */ /* 0x000fe200078e3cff */
[----:B------:R-:W-:Y:S01]  /*8a6f0*/  IMAD.X R174, R177, 0x1, R2, P2 ;  /* 0x00000001b1ae7824 */ /* 0x000fe200010e0602 */
[----:B------:R-:W-:Y:S01]  /*8a700*/  LOP3.LUT R15, R15, R14, RZ, 0x3c, !PT ;  /* 0x0000000e0f0f7212 */ /* 0x000fe200078e3cff */
[----:B------:R-:W-:Y:S01]  /*8a710*/  STL.64 [R1+0x20a0], R6 ;  /* 0x0020a00601007387 */ /* 0x000fe20000100a00 */
[----:B------:R-:W-:-:S02]  /*8a720*/  LOP3.LUT R22, R23, R22, RZ, 0x3c, !PT ;  /* 0x0000001617167212 */ /* 0x000fc400078e3cff */
[----:B------:R-:W-:Y:S01]  /*8a730*/  LOP3.LUT R135, R135, R134, RZ, 0x3c, !PT ;  /* 0x0000008687877212 */ /* 0x000fe200078e3cff */
[----:B------:R-:W-:Y:S01]  /*8a740*/  STL.64 [R1+0x2028], R8 ;  /* 0x0020280801007387 */ /* 0x000fe20000100a00 */
[----:B------:R-:W-:Y:S02]  /*8a750*/  LOP3.LUT R17, R17, R16, RZ, 0x3c, !PT ;  /* 0x0000001011117212 */ /* 0x000fe400078e3cff */
[----:B------:R-:W-:Y:S02]  /*8a760*/  LOP3.LUT R24, R25, R24, RZ, 0x3c, !PT ;  /* 0x0000001819187212 */ /* 0x000fe400078e3cff */
[----:B------:R-:W-:Y:S01]  /*8a770*/  LOP3.LUT R137, R137, R136, RZ, 0x3c, !PT ;  /* 0x0000008889897212 */ /* 0x000fe200078e3cff */
[----:B------:R2:W-:Y:S01]  /*8a780*/  STL.64 [R1+0x2020], R10 ;  /* 0x0020200a01007387 */ /* 0x0005e20000100a00 */
[----:B------:R-:W-:Y:S02]  /*8a790*/  IADD3 R177, P2, R178, R189, RZ ;  /* 0x000000bdb2b17210 */ /* 0x000fe40007f5e0ff */
[----:B------:R-:W-:Y:S01]  /*8a7a0*/  LOP3.LUT R19, R19, R18, RZ, 0x3c, !PT ;  /* 0x0000001213137212 */ /* 0x000fe200078e3cff */
[----:B------:R1:W-:Y:S01]  /*8a7b0*/  LDGSTS.E [R3+0x6800], [R4.64], P1 ;  /* 0x0680000004037fae */ /* 0x0003e20008921844 */
[----:B------:R-:W-:-:S02]  /*8a7c0*/  LOP3.LUT R26, R27, R26, RZ, 0x3c, !PT ;  /* 0x0000001a1b1a7212 */ /* 0x000fc400078e3cff */
[----:B------:R-:W-:Y:S01]  /*8a7d0*/  LOP3.LUT R139, R139, R138, RZ, 0x3c, !PT ;  /* 0x0000008a8b8b7212 */ /* 0x000fe200078e3cff */
[----:B------:R-:W-:Y:S01]  /*8a7e0*/  STL.64 [R1+0x1fa8], R12 ;  /* 0x001fa80c01007387 */ /* 0x000fe20000100a00 */
[----:B------:R-:W-:Y:S02]  /*8a7f0*/  LOP3.LUT R21, R21, R20, RZ, 0x3c, !PT ;  /* 0x0000001415157212 */ /* 0x000fe400078e3cff */
[----:B------:R-:W-:Y:S02]  /*8a800*/  LOP3.LUT R132, R133, R132, RZ, 0x3c, !PT ;  /* 0x0000008485847212 */ /* 0x000fe400078e3cff */
[----:B------:R-:W-:Y:S01]  /*8a810*/  LOP3.LUT R141, R141, R140, RZ, 0x3c, !PT ;  /* 0x0000008c8d8d7212 */ /* 0x000fe200078e3cff */
[----:B------:R-:W-:Y:S01]  /*8a820*/  STL.64 [R1+0x1fa0], R14 ;  /* 0x001fa00e01007387 */ /* 0x000fe20000100a00 */
[----:B------:R-:W-:Y:S02]  /*8a830*/  LOP3.LUT R23, R23, R22, RZ, 0x3c, !PT ;  /* 0x0000001617177212 */ /* 0x000fe400078e3cff */
[----:B------:R-:W-:-:S02]  /*8a840*/  LOP3.LUT R134, R135, R134, RZ, 0x3c, !PT ;  /* 0x0000008687867212 */ /* 0x000fc400078e3cff */
[----:B------:R-:W-:Y:S01]  /*8a850*/  LOP3.LUT R143, R143, R142, RZ, 0x3c, !PT ;  /* 0x0000008e8f8f7212 */ /* 0x000fe200078e3cff */
[----:B------:R3:W-:Y:S01]  /*8a860*/  STL.64 [R1+0x1f28], R16 ;  /* 0x001f281001007387 */ /* 0x0007e20000100a00 */
[----:B------:R-:W-:Y:S02]  /*8a870*/  LOP3.LUT R25, R25, R24, RZ, 0x3c, !PT ;  /* 0x0000001819197212 */ /* 0x000fe400078e3cff */
[----:B------:R-:W-:Y:S02]  /*8a880*/  LOP3.LUT R136, R137, R136, RZ, 0x3c, !PT ;  /* 0x0000008889887212 */ /* 0x000fe400078e3cff */
[----:B------:R-:W-:Y:S01]  /*8a890*/  LOP3.LUT R145, R145, R144, RZ, 0x3c, !PT ;  /* 0x0000009091917212 */ /* 0x000fe200078e3cff */
[----:B------:R-:W-:Y:S01]  /*8a8a0*/  STL.64 [R1+0x1f20], R18 ;  /* 0x001f201201007387 */ /* 0x000fe20000100a00 */
[----:B------:R-:W-:Y:S02]  /*8a8b0*/  IADD3.X R176, R179, R2, RZ, P2, !PT ;  /* 0x00000002b3b07210 */ /* 0x000fe400017fe4ff */
[----:B------:R-:W-:Y:S01]  /*8a8c0*/  LOP3.LUT R27, R27, R26, RZ, 0x3c, !PT ;  /* 0x0000001a1b1b7212 */ /* 0x000fe200078e3cff */
[----:B------:R2:W-:Y:S01]  /*8a8d0*/  LDGSTS.E [R3+0x6880], [R6.64], P0 ;  /* 0x0688000006037fae */ /* 0x0005e20008121844 */
[----:B------:R-:W-:-:S02]  /*8a8e0*/  LOP3.LUT R138, R139, R138, RZ, 0x3c, !PT ;  /* 0x0000008a8b8a7212 */ /* 0x000fc400078e3cff */
[----:B------:R-:W-:Y:S01]  /*8a8f0*/  LOP3.LUT R147, R147, R146, RZ, 0x3c, !PT ;  /* 0x0000009293937212 */ /* 0x000fe200078e3cff */
[----:B------:R-:W-:Y:S01]  /*8a900*/  STL.64 [R1+0x1ea8], R20 ;  /* 0x001ea81401007387 */ /* 0x000fe20000100a00 */
[----:B------:R-:W-:Y:S02]  /*8a910*/  IADD3 R179, P2, R180, R189, RZ ;  /* 0x000000bdb4b37210 */ /* 0x000fe40007f5e0ff */
[----:B------:R-:W-:Y:S02]  /*8a920*/  LOP3.LUT R133, R133, R132, RZ, 0x3c, !PT ;  /* 0x0000008485857212 */ /* 0x000fe400078e3cff */
[----:B------:R-:W-:Y:S02]  /*8a930*/  LOP3.LUT R140, R141, R140, RZ, 0x3c, !PT ;  /* 0x0000008c8d8c7212 */ /* 0x000fe400078e3cff */
[----:B------:R-:W-:Y:S01]  /*8a940*/  LOP3.LUT R149, R149, R148, RZ, 0x3c, !PT ;  /* 0x0000009495957212 */ /* 0x000fe200078e3cff */
[----:B------:R-:W-:Y:S01]  /*8a950*/  STL.64 [R1+0x1ea0], R22 ;  /* 0x001ea01601007387 */ /* 0x000fe20000100a00 */
[----:B------:R-:W-:-:S02]  /*8a960*/  LOP3.LUT R135, R135, R134, RZ, 0x3c, !PT ;  /* 0x0000008687877212 */ /* 0x000fc400078e3cff */
[----:B------:R-:W-:Y:S02]  /*8a970*/  LOP3.LUT R142, R143, R142, RZ, 0x3c, !PT ;  /* 0x0000008e8f8e7212 */ /* 0x000fe400078e3cff */
[----:B------:R-:W-:Y:S01]  /*8a980*/  LOP3.LUT R151, R151, R150, RZ, 0x3c, !PT ;  /* 0x0000009697977212 */ /* 0x000fe200078e3cff */
[----:B------:R-:W-:Y:S01]  /*8a990*/  STL.64 [R1+0x1e28], R24 ;  /* 0x001e281801007387 */ /* 0x000fe20000100a00 */
[----:B------:R-:W-:Y:S02]  /*8a9a0*/  LOP3.LUT R137, R137, R136, RZ, 0x3c, !PT ;  /* 0x0000008889897212 */ /* 0x000fe400078e3cff */
[----:B------:R-:W-:Y:S02]  /*8a9b0*/  LOP3.LUT R144, R145, R144, RZ, 0x3c, !PT ;  /* 0x0000009091907212 */ /* 0x000fe400078e3cff */
[----:B------:R-:W-:Y:S01]  /*8a9c0*/  LOP3.LUT R153, R153, R152, RZ, 0x3c, !PT ;  /* 0x0000009899997212 */ /* 0x000fe200078e3cff */
[----:B------:R-:W-:Y:S01]  /*8a9d0*/  STL.64 [R1+0x1e20], R26 ;  /* 0x001e201a01007387 */ /* 0x000fe20000100a00 */
[----:B------:R-:W-:-:S02]  /*8a9e0*/  LOP3.LUT R139, R139, R138, RZ, 0x3c, !PT ;  /* 0x0000008a8b8b7212 */ /* 0x000fc400078e3cff */
[----:B------:R-:W-:Y:S02]  /*8a9f0*/  LOP3.LUT R146, R147, R146, RZ, 0x3c, !PT ;  /* 0x0000009293927212 */ /* 0x000fe400078e3cff */
[----:B------:R-:W-:Y:S01]  /*8aa00*/  LOP3.LUT R155, R155, R154, RZ, 0x3c, !PT ;  /* 0x0000009a9b9b7212 */ /* 0x000fe200078e3cff */
[----:B------:R-:W-:Y:S01]  /*8aa10*/  IMAD.X R178, R181, 0x1, R2, P2 ;  /* 0x00000001b5b27824 */ /* 0x000fe200010e0602 */
[----:B------:R-:W-:Y:S01]  /*8aa20*/  LOP3.LUT R141, R141, R140, RZ, 0x3c, !PT ;  /* 0x0000008c8d8d7212 */ /* 0x000fe200078e3cff */
[----:B------:R-:W-:Y:S01]  /*8aa30*/  STL.64 [R1+0x1da8], R132 ;  /* 0x001da88401007387 */ /* 0x000fe20000100a00 */
[----:B------:R-:W-:Y:S02]  /*8aa40*/  LOP3.LUT R148, R149, R148, RZ, 0x3c, !PT ;  /* 0x0000009495947212 */ /* 0x000fe400078e3cff */
[----:B------:R-:W-:Y:S01]  /*8aa50*/  LOP3.LUT R157, R157, R156, RZ, 0x3c, !PT ;  /* 0x0000009c9d9d7212 */ /* 0x000fe200078e3cff */
[----:B------:R-:W-:Y:S01]  /*8aa60*/  STL.64 [R1+0x1da0], R134 ;  /* 0x001da08601007387 */ /* 0x000fe20000100a00 */
[----:B------:R-:W-:-:S02]  /*8aa70*/  LOP3.LUT R143, R143, R142, RZ, 0x3c, !PT ;  /* 0x0000008e8f8f7212 */ /* 0x000fc400078e3cff */
[----:B------:R-:W-:Y:S02]  /*8aa80*/  LOP3.LUT R150, R151, R150, RZ, 0x3c, !PT ;  /* 0x0000009697967212 */ /* 0x000fe400078e3cff */
[----:B------:R-:W-:Y:S01]  /*8aa90*/  LOP3.LUT R159, R159, R158, RZ, 0x3c, !PT ;  /* 0x0000009e9f9f7212 */ /* 0x000fe200078e3cff */
[----:B------:R-:W-:Y:S01]  /*8aaa0*/  STL.64 [R1+0x1d28], R136 ;  /* 0x001d288801007387 */ /* 0x000fe20000100a00 */
[----:B------:R-:W-:Y:S02]  /*8aab0*/  IADD3 R181, P2, R182, R189, RZ ;  /* 0x000000bdb6b57210 */ /* 0x000fe40007f5e0ff */
[----:B------:R-:W-:Y:S01]  /*8aac0*/  LOP3.LUT R145, R145, R144, RZ, 0x3c, !PT ;  /* 0x0000009091917212 */ /* 0x000fe200078e3cff */
[----:B------:R1:W-:Y:S01]  /*8aad0*/  LDGSTS.E [R3+0x7000], [R8.64], P1 ;  /* 0x0700000008037fae */ /* 0x0003e20008921844 */
        /* <DEDUP_REMOVED lines=47> */
[----:B------:R-:W-:Y:S01]  /*8add0*/  LOP3.LUT R174, R175, R174, RZ, 0x3c, !PT ;  /* 0x000000aeafae7212 */ /* 0x000fe200078e3cff */
[----:B------:R-:W-:Y:S01]  /*8ade0*/  STL.64 [R1+0x1a28], R160 ;  /* 0x001a28a001007387 */ /* 0x000fe20000100a00 */
[----:B------:R-:W-:Y:S02]  /*8adf0*/  LOP3.LUT R169, R169, R168, RZ, 0x3c, !PT ;  /* 0x000000a8a9a97212 */ /* 0x000fe400078e3cff */
[----:B------:R-:W-:Y:S01]  /*8ae00*/  LOP3.LUT R176, R177, R176, RZ, 0x3c, !PT ;  /* 0x000000b0b1b07212 */ /* 0x000fe200078e3cff */
[----:B------:R-:W-:Y:S01]  /*8ae10*/  STL.64 [R1+0x1a20], R162 ;  /* 0x001a20a201007387 */ /* 0x000fe20000100a00 */
[----:B------:R-:W-:Y:S02]  /*8ae20*/  LOP3.LUT R171, R171, R170, RZ, 0x3c, !PT ;  /* 0x000000aaabab7212 */ /* 0x000fe400078e3cff */
[----:B------:R-:W-:Y:S01]  /*8ae30*/  LOP3.LUT R178, R179, R178, RZ, 0x3c, !PT ;  /* 0x000000b2b3b27212 */ /* 0x000fe200078e3cff */
[----:B------:R-:W-:Y:S01]  /*8ae40*/  STL.64 [R1+0x19a8], R164 ;  /* 0x0019a8a401007387 */ /* 0x000fe20000100a00 */
[----:B------:R-:W-:-:S02]  /*8ae50*/  IADD3.X R182, R185, R2, RZ, P2, !PT ;  /* 0x00000002b9b67210 */ /* 0x000fc400017fe4ff */
[----:B------:R-:W-:Y:S01]  /*8ae60*/  LOP3.LUT R173, R173, R172, RZ, 0x3c, !PT ;  /* 0x000000acadad7212 */ /* 0x000fe200078e3cff */
[----:B------:R-:W-:Y:S01]  /*8ae70*/  IMAD.MOV.U32 R184, RZ, RZ, R183 ;  /* 0x000000ffffb87224 */ /* 0x000fe200078e00b7 */
[----:B------:R-:W-:Y:S01]  /*8ae80*/  LOP3.LUT R180, R181, R180, RZ, 0x3c, !PT ;  /* 0x000000b4b5b47212 */ /* 0x000fe200078e3cff */
[----:B------:R-:W-:Y:S01]  /*8ae90*/  STL.64 [R1+0x19a0], R166 ;  /* 0x0019a0a601007387 */ /* 0x000fe20000100a00 */
[----:B------:R-:W-:Y:S02]  /*8aea0*/  LOP3.LUT R175, R175, R174, RZ, 0x3c, !PT ;  /* 0x000000aeafaf7212 */ /* 0x000fe400078e3cff */
[----:B------:R-:W-:Y:S01]  /*8aeb0*/  LOP3.LUT R177, R177, R176, RZ, 0x3c, !PT ;  /* 0x000000b0b1b17212 */ /* 0x000fe200078e3cff */
[----:B------:R-:W-:Y:S01]  /*8aec0*/  STL.64 [R1+0x1928], R168 ;  /* 0x001928a801007387 */ /* 0x000fe20000100a00 */
[----:B------:R-:W-:Y:S01]  /*8aed0*/  LOP3.LUT R179, R179, R178, RZ, 0x3c, !PT ;  /* 0x000000b2b3b37212 */ /* 0x000fe200078e3cff */
[----:B------:R-:W-:Y:S01]  /*8aee0*/  IMAD.MOV.U32 R185, RZ, RZ, R182 ;  /* 0x000000ffffb97224 */ /* 0x000fe200078e00b6 */
[----:B------:R-:W-:Y:S01]  /*8aef0*/  LOP3.LUT R181, R181, R180, RZ, 0x3c, !PT ;  /* 0x000000b4b5b57212 */ /* 0x000fe200078e3cff */
        /* <DEDUP_REMOVED lines=8> */
[----:B--2---:R-:W2:Y:S04]  /*8af80*/  LDL.LU R11, [R1+0x23c8] ;  /* 0x0023c800010b7983 */ /* 0x004ea80000300800 */
[----:B------:R1:W-:Y:S04]  /*8af90*/  LDGSTS.E [R3+0x7800], [R12.64], P1 ;  /* 0x078000000c037fae */ /* 0x0003e80008921844 */
[----:B------:R1:W-:Y:S04]  /*8afa0*/  LDGSTS.E [R3+0x7880], [R14.64], P0 ;  /* 0x078800000e037fae */ /* 0x0003e80008121844 */
[----:B------:R-:W2:Y:S04]  /*8afb0*/  LDL.LU R5, [R1+0x23bc] ;  /* 0x0023bc0001057983 */ /* 0x000ea80000300800 */
[----:B------:R3:W-:Y:S04]  /*8afc0*/  LDGSTS.E [R3+0x8000], [R16.64], P1 ;  /* 0x0800000010037fae */ /* 0x0007e80008921844 */
[----:B------:R1:W-:Y:S04]  /*8afd0*/  LDGSTS.E [R3+0x8080], [R18.64], P0 ;  /* 0x0808000012037fae */ /* 0x0003e80008121844 */
[----:B------:R1:W-:Y:S04]  /*8afe0*/  LDGSTS.E [R3+0x8800], [R20.64], P1 ;  /* 0x0880000014037fae */ /* 0x0003e80008921844 */
[----:B---3--:R-:W3:Y:S04]  /*8aff0*/  LDL.LU R16, [R1+0x23c4] ;  /* 0x0023c40001107983 */ /* 0x008ee80000300800 */
[----:B-1----:R-:W3:Y:S04]  /*8b000*/  LDL.LU R15, [R1+0x2440] ;  /* 0x00244000010f7983 */ /* 0x002ee80000300800 */
[----:B------:R-:W3:Y:S04]  /*8b010*/  LDL.LU R6, [R1+0x2448] ;  /* 0x0024480001067983 */ /* 0x000ee80000300800 */
[----:B------:R-:W3:Y:S04]  /*8b020*/  LDL.LU R17, [R1+0x243c] ;  /* 0x00243c0001117983 */ /* 0x000ee80000300800 */
[----:B------:R-:W3:Y:S04]  /*8b030*/  LDL.LU R7, [R1+0x2444] ;  /* 0x0024440001077983 */ /* 0x000ee80000300800 */
[----:B------:R-:W3:Y:S04]  /*8b040*/  LDL.LU R12, [R1+0x24c0] ;  /* 0x0024c000010c7983 */ /* 0x000ee80000300800 */
[----:B------:R-:W3:Y:S04]  /*8b050*/  LDL.LU R8, [R1+0x24c8] ;  /* 0x0024c80001087983 */ /* 0x000ee80000300800 */
[----:B------:R-:W3:Y:S04]  /*8b060*/  LDL.LU R13, [R1+0x24bc] ;  /* 0x0024bc00010d7983 */ /* 0x000ee80000300800 */
[----:B------:R-:W3:Y:S04]  /*8b070*/  LDL.LU R9, [R1+0x24c4] ;  /* 0x0024c40001097983 */ /* 0x000ee80000300800 */
        /* <DEDUP_REMOVED lines=20> */
[----:B------:R1:W-:Y:S01]  /*8b1c0*/  LDGSTS.E [R3+0xd880], [R166.64], P0 ;  /* 0x0d880000a6037fae */ /* 0x0003e20008121844 */
[----:B------:R-:W-:-:S03]  /*8b1d0*/  LOP3.LUT R10, R200, 0x10, RZ, 0x3c, !PT ;  /* 0x00000010c80a7812 */ /* 0x000fc600078e3cff */
[----:B------:R1:W-:Y:S04]  /*8b1e0*/  LDGSTS.E [R3+0xe000], [R168.64], P1 ;  /* 0x0e000000a8037fae */ /* 0x0003e80008921844 */
[----:B------:R1:W-:Y:S04]  /*8b1f0*/  LDGSTS.E [R3+0xe080], [R170.64], P0 ;  /* 0x0e080000aa037fae */ /* 0x0003e80008121844 */
[----:B------:R1:W-:Y:S04]  /*8b200*/  LDGSTS.E [R3+0xe800], [R172.64], P1 ;  /* 0x0e800000ac037fae */ /* 0x0003e80008921844 */
[----:B------:R1:W-:Y:S04]  /*8b210*/  LDGSTS.E [R3+0xe880], [R174.64], P0 ;  /* 0x0e880000ae037fae */ /* 0x0003e80008121844 */
[----:B------:R1:W-:Y:S04]  /*8b220*/  LDGSTS.E [R3+0xf000], [R176.64], P1 ;  /* 0x0f000000b0037fae */ /* 0x0003e80008921844 */
[----:B------:R1:W-:Y:S04]  /*8b230*/  LDGSTS.E [R3+0xf080], [R178.64], P0 ;  /* 0x0f080000b2037fae */ /* 0x0003e80008121844 */
[----:B------:R1:W-:Y:S04]  /*8b240*/  LDGSTS.E [R3+0xf800], [R180.64], P1 ;  /* 0x0f800000b4037fae */ /* 0x0003e80008921844 */
[----:B------:R1:W-:Y:S02]  /*8b250*/  LDGSTS.E [R3+0xf880], [R184.64], P0 ;  /* 0x0f880000b8037fae */ /* 0x0003e40008121844 */
[----:B-1----:R-:W-:Y:S01]  /*8b260*/  IMAD R3, R190, 0x10000, R10 ;  /* 0x00010000be037824 */ /* 0x002fe200078e020a */
[----:B----4-:R-:W-:-:S02]  /*8b270*/  IADD3 R4, P2, R4, R189, RZ ;  /* 0x000000bd04047210 */ /* 0x010fc40007f5e0ff */
[----:B--2---:R-:W-:-:S03]  /*8b280*/  IADD3 R11, P3, R11, R189, RZ ;  /* 0x000000bd0b0b7210 */ /* 0x004fc60007f7e0ff */
[----:B------:R1:W-:Y:S01]  /*8b290*/  STL [R1+0x23c0], R4 ;  /* 0x0023c00401007387 */ /* 0x0003e20000100800 */
[----:B------:R-:W-:-:S05]  /*8b2a0*/  IADD3.X R5, R5, R2, RZ, P2, !PT ;  /* 0x0000000205057210 */ /* 0x000fca00017fe4ff */
[----:B------:R-:W-:Y:S04]  /*8b2b0*/  STL [R1+0x23bc], R5 ;  /* 0x0023bc0501007387 */ /* 0x000fe80000100800 */
[----:B------:R2:W-:Y:S04]  /*8b2c0*/  STL [R1+0x23c8], R11 ;  /* 0x0023c80b01007387 */ /* 0x0005e80000100800 */
[----:B------:R1:W-:Y:S01]  /*8b2d0*/  LDGSTS.E [R3+0x100], [R4.64], P1 ;  /* 0x0010000004037fae */ /* 0x0003e20008921844 */
[----:B---3--:R-:W-:-:S05]  /*8b2e0*/  IMAD.X R16, R16, 0x1, R2, P3 ;  /* 0x0000000110107824 */ /* 0x008fca00018e0602 */
[----:B------:R3:W-:Y:S04]  /*8b2f0*/  STL [R1+0x23c4], R16 ;  /* 0x0023c41001007387 */ /* 0x0007e80000100800 */
[----:B------:R-:W4:Y:S01]  /*8b300*/  LDL.LU R10, [R1+0x2540] ;  /* 0x00254000010a7983 */ /* 0x000f220000300800 */
[----:B-1----:R-:W-:-:S03]  /*8b310*/  MOV R4, R11 ;  /* 0x0000000b00047202 */ /* 0x002fc60000000f00 */
[----:B------:R-:W4:Y:S04]  /*8b320*/  LDL.LU R14, [R1+0x2548] ;  /* 0x00254800010e7983 */ /* 0x000f280000300800 */
[----:B--2---:R-:W2:Y:S01]  /*8b330*/  LDL.LU R11, [R1+0x253c] ;  /* 0x00253c00010b7983 */ /* 0x004ea20000300800 */
[----:B------:R-:W-:Y:S01]  /*8b340*/  IMAD.MOV.U32 R5, RZ, RZ, R16 ;  /* 0x000000ffff057224 */ /* 0x000fe200078e0010 */
[-C--:B------:R-:W-:Y:S02]  /*8b350*/  IADD3 R15, P2, R15, R189.reuse, RZ ;  /* 0x000000bd0f0f7210 */ /* 0x080fe40007f5e0ff */
[----:B---3--:R-:W3:Y:S01]  /*8b360*/  LDL.LU R16, [R1+0x2544] ;  /* 0x0025440001107983 */ /* 0x008ee20000300800 */
[----:B------:R-:W-:Y:S02]  /*8b370*/  IADD3 R6, P3, R6, R189, RZ ;  /* 0x000000bd06067210 */ /* 0x000fe40007f7e0ff */
[----:B------:R-:W-:Y:S01]  /*8b380*/  IMAD.X R17, R17, 0x1, R2, P2 ;  /* 0x0000000111117824 */ /* 0x000fe200010e0602 */
[----:B------:R1:W-:Y:S01]  /*8b390*/  STL [R1+0x2440], R15 ;  /* 0x0024400f01007387 */ /* 0x0003e20000100800 */
[----:B------:R-:W-:-:S03]  /*8b3a0*/  IADD3.X R7, R7, R2, RZ, P3, !PT ;  /* 0x0000000207077210 */ /* 0x000fc60001ffe4ff */
[----:B------:R1:W-:Y:S04]  /*8b3b0*/  LDGSTS.E [R3+0x180], [R4.64], P0 ;  /* 0x0018000004037fae */ /* 0x0003e80008121844 */
[----:B------:R1:W-:Y:S04]  /*8b3c0*/  STL [R1+0x243c], R17 ;  /* 0x00243c1101007387 */ /* 0x0003e80000100800 */
[----:B------:R1:W-:Y:S02]  /*8b3d0*/  STL [R1+0x2448], R6 ;  /* 0x0024480601007387 */ /* 0x0003e40000100800 */
[----:B-1----:R-:W-:-:S02]  /*8b3e0*/  IMAD.MOV.U32 R4, RZ, RZ, R15 ;  /* 0x000000ffff047224 */ /* 0x002fc400078e000f */
[----:B------:R-:W3:Y:S01]  /*8b3f0*/  LDL.LU R15, [R1+0x25c0] ;  /* 0x0025c000010f7983 */ /* 0x000ee20000300800 */
[----:B------:R-:W-:-:S03]  /*8b400*/  IMAD.MOV.U32 R5, RZ, RZ, R17 ;  /* 0x000000ffff057224 */ /* 0x000fc600078e0011 */
[----:B------:R1:W-:Y:S04]  /*8b410*/  STL [R1+0x2444], R7 ;  /* 0x0024440701007387 */ /* 0x0003e80000100800 */
[----:B------:R-:W3:Y:S04]  /*8b420*/  LDL.LU R18, [R1+0x25c8] ;  /* 0x0025c80001127983 */ /* 0x000ee80000300800 */
[----:B------:R-:W3:Y:S01]  /*8b430*/  LDL.LU R17, [R1+0x25bc] ;  /* 0x0025bc0001117983 */ /* 0x000ee20000300800 */
[----:B------:R-:W-:-:S03]  /*8b440*/  IADD3 R12, P2, R12, R189, RZ ;  /* 0x000000bd0c0c7210 */ /* 0x000fc60007f5e0ff */
[----:B------:R-:W3:Y:S01]  /*8b450*/  LDL.LU R19, [R1+0x25c4] ;  /* 0x0025c40001137983 */ /* 0x000ee20000300800 */
[----:B------:R-:W-:Y:S01]  /*8b460*/  IADD3 R8, P3, R8, R189, RZ ;  /* 0x000000bd08087210 */ /* 0x000fe20007f7e0ff */
[----:B------:R-:W-:Y:S02]  /*8b470*/  IMAD.X R13, R13, 0x1, R2, P2 ;  /* 0x000000010d0d7824 */ /* 0x000fe400010e0602 */
[----:B------:R1:W-:Y:S01]  /*8b480*/  LDGSTS.E [R3+0x900], [R4.64], P1 ;  /* 0x0090000004037fae */ /* 0x0003e20008921844 */
[----:B------:R-:W-:Y:S02]  /*8b490*/  IADD3.X R9, R9, R2, RZ, P3, !PT ;  /* 0x0000000209097210 */ /* 0x000fe40001ffe4ff */
[----:B-1----:R-:W-:Y:S01]  /*8b4a0*/  MOV R4, R6 ;  /* 0x0000000600047202 */ /* 0x002fe20000000f00 */
[----:B------:R-:W-:Y:S01]  /*8b4b0*/  IMAD.MOV.U32 R5, RZ, RZ, R7 ;  /* 0x000000ffff057224 */ /* 0x000fe200078e0007 */
[----:B------:R-:W3:Y:S04]  /*8b4c0*/  LDL.LU R6, [R1+0x2640] ;  /* 0x0026400001067983 */ /* 0x000ee80000300800 */
[----:B------:R-:W3:Y:S04]  /*8b4d0*/  LDL.LU R7, [R1+0x2648] ;  /* 0x0026480001077983 */ /* 0x000ee80000300800 */
[----:B------:R1:W-:Y:S04]  /*8b4e0*/  STL [R1+0x24c0], R12 ;  /* 0x0024c00c01007387 */ /* 0x0003e80000100800 */
        /* <DEDUP_REMOVED lines=8> */
[----:B------:R1:W-:Y:S02]  /*8b570*/  LDGSTS.E [R3+0x1100], [R4.64], P1 ;  /* 0x0110000004037fae */ /* 0x0003e40008921844 */
[----:B-1----:R-:W-:Y:S01]  /*8b580*/  MOV R4, R8 ;  /* 0x0000000800047202 */ /* 0x002fe20000000f00 */
[----:B------:R-:W-:Y:S01]  /*8b590*/  IMAD.MOV.U32 R5, RZ, RZ, R9 ;  /* 0x000000ffff057224 */ /* 0x000fe200078e0009 */
[----:B------:R-:W3:Y:S04]  /*8b5a0*/  LDL.LU R8, [R1+0x26c0] ;  /* 0x0026c00001087983 */ /* 0x000ee80000300800 */
[----:B------:R-:W3:Y:S04]  /*8b5b0*/  LDL.LU R9, [R1+0x26c8] ;  /* 0x0026c80001097983 */ /* 0x000ee80000300800 */
[----:B------:R1:W-:Y:S01]  /*8b5c0*/  LDGSTS.E [R3+0x1180], [R4.64], P0 ;  /* 0x0118000004037fae */ /* 0x0003e20008121844 */
[----:B----4-:R-:W-:-:S02]  /*8b5d0*/  IADD3 R10, P2, R10, R189, RZ ;  /* 0x000000bd0a0a7210 */ /* 0x010fc40007f5e0ff */
[----:B------:R-:W-:-:S03]  /*8b5e0*/  IADD3 R14, P3, R14, R189, RZ ;  /* 0x000000bd0e0e7210 */ /* 0x000fc60007f7e0ff */
[----:B--2---:R-:W-:Y:S01]  /*8b5f0*/  IMAD.X R11, R11, 0x1, R2, P2 ;  /* 0x000000010b0b7824 */ /* 0x004fe200010e0602 */
[----:B------:R2:W-:Y:S01]  /*8b600*/  STL [R1+0x2540], R10 ;  /* 0x0025400a01007387 */ /* 0x0005e20000100800 */
[----:B-1----:R-:W-:Y:S01]  /*8b610*/  IMAD.MOV.U32 R4, RZ, RZ, R10 ;  /* 0x000000ffff047224 */ /* 0x002fe200078e000a */
[----:B---3--:R-:W-:Y:S02]  /*8b620*/  IADD3.X R16, R16, R2, RZ, P3, !PT ;  /* 0x0000000210107210 */ /* 0x008fe40001ffe4ff */
        /* <DEDUP_REMOVED lines=252> */
[----:B------:R-:W-:Y:S02]  /*8c5f0*/  IADD3 R179, P2, R180, R189, RZ ;  /* 0x000000bdb4b37210 */ /* 0x000fe40007f5e0ff */
[----:B------:R-:W-:-:S03]  /*8c600*/  LOP3.LUT R5, R5, R4, RZ, 0x3c, !PT ;  /* 0x0000000405057212 */ /* 0x000fc600078e3cff */
[--C-:B------:R-:W-:Y:S01]  /*8c610*/  IMAD.X R178, R181, 0x1, R2.reuse, P2 ;  /* 0x00000001b5b27824 */ /* 0x100fe200010e0602 */
[----:B------:R-:W-:Y:S02]  /*8c620*/  IADD3 R181, P2, R182, R189, RZ ;  /* 0x000000bdb6b57210 */ /* 0x000fe40007f5e0ff */
[----:B------:R-:W-:Y:S02]  /*8c630*/  LOP3.LUT R7, R7, R6, RZ, 0x3c, !PT ;  /* 0x0000000607077212 */ /* 0x000fe400078e3cff */
[----:B------:R-:W-:Y:S01]  /*8c640*/  LOP3.LUT R9, R9, R8, RZ, 0x3c, !PT ;  /* 0x0000000809097212 */ /* 0x000fe200078e3cff */
[----:B------:R-:W-:Y:S01]  /*8c650*/  IMAD.X R180, R183, 0x1, R2, P2 ;  /* 0x00000001b7b47824 */ /* 0x000fe200010e0602 */
[----:B------:R-:W-:Y:S02]  /*8c660*/  LOP3.LUT R11, R11, R10, RZ, 0x3c, !PT ;  /* 0x0000000a0b0b7212 */ /* 0x000fe400078e3cff */
[----:B------:R-:W-:Y:S02]  /*8c670*/  LOP3.LUT R4, R5, R4, RZ, 0x3c, !PT ;  /* 0x0000000405047212 */ /* 0x000fe400078e3cff */
[----:B------:R-:W-:-:S02]  /*8c680*/  LOP3.LUT R13, R13, R12, RZ, 0x3c, !PT ;  /* 0x0000000c0d0d7212 */ /* 0x000fc400078e3cff */
[----:B------:R-:W-:Y:S02]  /*8c690*/  IADD3 R183, P2, R184, R189, RZ ;  /* 0x000000bdb8b77210 */ /* 0x000fe40007f5e0ff */
[----:B------:R-:W-:Y:S02]  /*8c6a0*/  LOP3.LUT R6, R7, R6, RZ, 0x3c, !PT ;  /* 0x0000000607067212 */ /* 0x000fe400078e3cff */
[----:B------:R-:W-:Y:S02]  /*8c6b0*/  LOP3.LUT R15, R15, R14, RZ, 0x3c, !PT ;  /* 0x0000000e0f0f7212 */ /* 0x000fe400078e3cff */
[----:B------:R-:W-:Y:S02]  /*8c6c0*/  LOP3.LUT R8, R9, R8, RZ, 0x3c, !PT ;  /* 0x0000000809087212 */ /* 0x000fe400078e3cff */
[----:B------:R-:W-:Y:S02]  /*8c6d0*/  LOP3.LUT R17, R17, R16, RZ, 0x3c, !PT ;  /* 0x0000001011117212 */ /* 0x000fe400078e3cff */
[----:B------:R-:W-:-:S02]  /*8c6e0*/  LOP3.LUT R10, R11, R10, RZ, 0x3c, !PT ;  /* 0x0000000a0b0a7212 */ /* 0x000fc400078e3cff */
[----:B------:R-:W-:Y:S02]  /*8c6f0*/  LOP3.LUT R19, R19, R18, RZ, 0x3c, !PT ;  /* 0x0000001213137212 */ /* 0x000fe400078e3cff */
[----:B------:R-:W-:Y:S02]  /*8c700*/  LOP3.LUT R5, R5, R4, RZ, 0x3c, !PT ;  /* 0x0000000405057212 */ /* 0x000fe400078e3cff */
[----:B------:R-:W-:Y:S02]  /*8c710*/  LOP3.LUT R12, R13, R12, RZ, 0x3c, !PT ;  /* 0x0000000c0d0c7212 */ /* 0x000fe400078e3cff */
[----:B------:R-:W-:Y:S02]  /*8c720*/  LOP3.LUT R21, R21, R20, RZ, 0x3c, !PT ;  /* 0x0000001415157212 */ /* 0x000fe400078e3cff */
[----:B------:R-:W-:Y:S01]  /*8c730*/  IADD3.X R182, R185, R2, RZ, P2, !PT ;  /* 0x00000002b9b67210 */ /* 0x000fe200017fe4ff */
[----:B------:R1:W-:Y:S01]  /*8c740*/  LDGSTS.E [R3+0x6100], [R4.64], P1 ;  /* 0x0610000004037fae */ /* 0x0003e20008921844 */
        /* <DEDUP_REMOVED lines=25> */
[----:B------:R-:W-:Y:S01]  /*8c8e0*/  LOP3.LUT R139, R139, R138, RZ, 0x3c, !PT ;  /* 0x0000008a8b8b7212 */ /* 0x000fe200078e3cff */
[----:B------:R-:W-:Y:S01]  /*8c8f0*/  STL.64 [R1+0x2018], R12 ;  /* 0x0020180c01007387 */ /* 0x000fe20000100a00 */
[----:B------:R-:W-:Y:S02]  /*8c900*/  IADD3 R187, P2, R196, R189, RZ ;  /* 0x000000bdc4bb7210 */ /* 0x000fe40007f5e0ff */
[----:B------:R-:W-:Y:S01]  /*8c910*/  LOP3.LUT R21, R21, R20, RZ, 0x3c, !PT ;  /* 0x0000001415157212 */ /* 0x000fe200078e3cff */
[----:B------:R3:W-:Y:S01]  /*8c920*/  LDGSTS.E [R3+0x6180], [R6.64], P0 ;  /* 0x0618000006037fae */ /* 0x0007e20008121844 */
[----:B------:R-:W-:Y:S02]  /*8c930*/  LOP3.LUT R132, R133, R132, RZ, 0x3c, !PT ;  /* 0x0000008485847212 */ /* 0x000fe400078e3cff */
[----:B------:R-:W-:Y:S01]  /*8c940*/  LOP3.LUT R141, R141, R140, RZ, 0x3c, !PT ;  /* 0x0000008c8d8d7212 */ /* 0x000fe200078e3cff */
[----:B------:R3:W-:Y:S01]  /*8c950*/  STL.64 [R1+0x2010], R14 ;  /* 0x0020100e01007387 */ /* 0x0007e20000100a00 */
[----:B------:R-:W-:-:S02]  /*8c960*/  LOP3.LUT R23, R23, R22, RZ, 0x3c, !PT ;  /* 0x0000001617177212 */ /* 0x000fc400078e3cff */
[----:B------:R-:W-:Y:S02]  /*8c970*/  LOP3.LUT R134, R135, R134, RZ, 0x3c, !PT ;  /* 0x0000008687867212 */ /* 0x000fe400078e3cff */
[----:B------:R-:W-:Y:S01]  /*8c980*/  LOP3.LUT R143, R143, R142, RZ, 0x3c, !PT ;  /* 0x0000008e8f8f7212 */ /* 0x000fe200078e3cff */
[----:B------:R4:W-:Y:S01]  /*8c990*/  STL.64 [R1+0x1f98], R16 ;  /* 0x001f981001007387 */ /* 0x0009e20000100a00 */
[----:B------:R-:W-:Y:S02]  /*8c9a0*/  LOP3.LUT R25, R25, R24, RZ, 0x3c, !PT ;  /* 0x0000001819197212 */ /* 0x000fe400078e3cff */
[----:B------:R-:W-:Y:S01]  /*8c9b0*/  LOP3.LUT R145, R145, R144, RZ, 0x3c, !PT ;  /* 0x0000009091917212 */ /* 0x000fe200078e3cff */
[----:B------:R1:W-:Y:S01]  /*8c9c0*/  STL.64 [R1+0x1f90], R18 ;  /* 0x001f901201007387 */ /* 0x0003e20000100a00 */
[----:B------:R-:W-:Y:S02]  /*8c9d0*/  LOP3.LUT R27, R27, R26, RZ, 0x3c, !PT ;  /* 0x0000001a1b1b7212 */ /* 0x000fe400078e3cff */
[----:B------:R-:W-:-:S02]  /*8c9e0*/  LOP3.LUT R138, R139, R138, RZ, 0x3c, !PT ;  /* 0x0000008a8b8a7212 */ /* 0x000fc400078e3cff */
[----:B------:R-:W-:Y:S01]  /*8c9f0*/  LOP3.LUT R147, R147, R146, RZ, 0x3c, !PT ;  /* 0x0000009293937212 */ /* 0x000fe200078e3cff */
[----:B------:R-:W-:Y:S01]  /*8ca00*/  IMAD.X R186, R197, 0x1, R2, P2 ;  /* 0x00000001c5ba7824 */ /* 0x000fe200010e0602 */
[----:B------:R-:W-:Y:S01]  /*8ca10*/  LOP3.LUT R133, R133, R132, RZ, 0x3c, !PT ;  /* 0x0000008485857212 */ /* 0x000fe200078e3cff */
[----:B------:R-:W-:Y:S01]  /*8ca20*/  STL.64 [R1+0x1f18], R20 ;  /* 0x001f181401007387 */ /* 0x000fe20000100a00 */
[----:B------:R-:W-:Y:S02]  /*8ca30*/  LOP3.LUT R140, R141, R140, RZ, 0x3c, !PT ;  /* 0x0000008c8d8c7212 */ /* 0x000fe400078e3cff */
[----:B------:R-:W-:Y:S01]  /*8ca40*/  LOP3.LUT R149, R149, R148, RZ, 0x3c, !PT ;  /* 0x0000009495957212 */ /* 0x000fe200078e3cff */
[----:B------:R-:W-:Y:S01]  /*8ca50*/  STL.64 [R1+0x1f10], R22 ;  /* 0x001f101601007387 */ /* 0x000fe20000100a00 */
[----:B------:R-:W-:Y:S01]  /*8ca60*/  LOP3.LUT R135, R135, R134, RZ, 0x3c, !PT ;  /* 0x0000008687877212 */ /* 0x000fe200078e3cff */
[----:B------:R-:W-:Y:S01]  /*8ca70*/  IMAD.MOV.U32 R197, RZ, RZ, R136 ;  /* 0x000000ffffc57224 */ /* 0x000fe200078e0088 */
[----:B------:R-:W-:-:S02]  /*8ca80*/  LOP3.LUT R142, R143, R142, RZ, 0x3c, !PT ;  /* 0x0000008e8f8e7212 */ /* 0x000fc400078e3cff */
[----:B------:R-:W-:Y:S01]  /*8ca90*/  LOP3.LUT R151, R151, R150, RZ, 0x3c, !PT ;  /* 0x0000009697977212 */ /* 0x000fe200078e3cff */
[----:B------:R-:W-:Y:S01]  /*8caa0*/  STL.64 [R1+0x1e98], R24 ;  /* 0x001e981801007387 */ /* 0x000fe20000100a00 */
[----:B------:R-:W-:Y:S02]  /*8cab0*/  MOV R196, R137 ;  /* 0x0000008900c47202 */ /* 0x000fe40000000f00 */
[----:B------:R-:W-:Y:S02]  /*8cac0*/  LOP3.LUT R144, R145, R144, RZ, 0x3c, !PT ;  /* 0x0000009091907212 */ /* 0x000fe400078e3cff */
[----:B------:R-:W-:Y:S01]  /*8cad0*/  LOP3.LUT R153, R153, R152, RZ, 0x3c, !PT ;  /* 0x0000009899997212 */ /* 0x000fe200078e3cff */
[----:B------:R-:W-:Y:S01]  /*8cae0*/  STL.64 [R1+0x1e90], R26 ;  /* 0x001e901a01007387 */ /* 0x000fe20000100a00 */
[----:B------:R-:W-:Y:S02]  /*8caf0*/  LOP3.LUT R139, R139, R138, RZ, 0x3c, !PT ;  /* 0x0000008a8b8b7212 */ /* 0x000fe400078e3cff */
        /* <DEDUP_REMOVED lines=78> */
[----:B------:R-:W-:Y:S01]  /*8cfe0*/  LOP3.LUT R183, R183, R182, RZ, 0x3c, !PT ;  /* 0x000000b6b7b77212 */ /* 0x000fe200078e3cff */
[----:B------:R-:W-:Y:S01]  /*8cff0*/  IMAD.MOV.U32 R198, RZ, RZ, R187 ;  /* 0x000000ffffc67224 */ /* 0x000fe200078e00bb */
[----:B------:R-:W-:Y:S01]  /*8d000*/  LOP3.LUT R185, R185, R184, RZ, 0x3c, !PT ;  /* 0x000000b8b9b97212 */ /* 0x000fe200078e3cff */
[----:B------:R-:W-:Y:S01]  /*8d010*/  STL.64 [R1+0x1918], R174 ;  /* 0x001918ae01007387 */ /* 0x000fe20000100a00 */
[----:B------:R-:W-:-:S03]  /*8d020*/  MOV R199, R186 ;  /* 0x000000ba00c77202 */ /* 0x000fc60000000f00 */
[----:B------:R-:W-:Y:S04]  /*8d030*/  STL.64 [R1+0x1910], R176 ;  /* 0x001910b001007387 */ /* 0x000fe80000100a00 */
[----:B------:R-:W-:Y:S04]  /*8d040*/  STL.64 [R1+0x1880], R178 ;  /* 0x001880b201007387 */ /* 0x000fe80000100a00 */
[----:B------:R-:W-:Y:S04]  /*8d050*/  STL.64 [R1+0x1878], R180 ;  /* 0x001878b401007387 */ /* 0x000fe80000100a00 */
[----:B------:R-:W-:Y:S04]  /*8d060*/  STL.64 [R1+0x1870], R182 ;  /* 0x001870b601007387 */ /* 0x000fe80000100a00 */
[----:B------:R-:W-:Y:S04]  /*8d070*/  STL.64 [R1+0x1868], R184 ;  /* 0x001868b801007387 */ /* 0x000fe80000100a00 */
[----:B------:R-:W-:Y:S04]  /*8d080*/  STL.64 [R1+0x1860], R198 ;  /* 0x001860c601007387 */ /* 0x000fe80000100a00 */
[----:B------:R3:W-:Y:S04]  /*8d090*/  LDGSTS.E [R3+0x6900], [R8.64], P1 ;  /* 0x0690000008037fae */ /* 0x0007e80008921844 */
[----:B-1----:R-:W2:Y:S04]  /*8d0a0*/  LDL.LU R4, [R1+0x23d0] ;  /* 0x0023d00001047983 */ /* 0x002ea80000300800 */
[----:B------:R1:W-:Y:S04]  /*8d0b0*/  LDGSTS.E [R3+0x6980], [R10.64], P0 ;  /* 0x069800000a037fae */ /* 0x0003e80008121844 */
[----:B------:R1:W-:Y:S04]  /*8d0c0*/  LDGSTS.E [R3+0x7100], [R12.64], P1 ;  /* 0x071000000c037fae */ /* 0x0003e80008921844 */
[----:B------:R3:W-:Y:S04]  /*8d0d0*/  LDGSTS.E [R3+0x7180], [R14.64], P0 ;  /* 0x071800000e037fae */ /* 0x0007e80008121844 */
[----:B------:R4:W-:Y:S04]  /*8d0e0*/  LDGSTS.E [R3+0x7900], [R16.64], P1 ;  /* 0x0790000010037fae */ /* 0x0009e80008921844 */
[----:B------:R1:W-:Y:S04]  /*8d0f0*/  LDGSTS.E [R3+0x7980], [R18.64], P0 ;  /* 0x0798000012037fae */ /* 0x0003e80008121844 */
[----:B---3--:R-:W3:Y:S04]  /*8d100*/  LDL.LU R15, [R1+0x23d8] ;  /* 0x0023d800010f7983 */ /* 0x008ee80000300800 */
[----:B------:R-:W3:Y:S04]  /*8d110*/  LDL.LU R5, [R1+0x23cc] ;  /* 0x0023cc0001057983 */ /* 0x000ee80000300800 */
[----:B----4-:R-:W4:Y:S04]  /*8d120*/  LDL.LU R17, [R1+0x23d4] ;  /* 0x0023d40001117983 */ /* 0x010f280000300800 */
        /* <DEDUP_REMOVED lines=40> */
[----:B-1----:R-:W-:-:S02]  /*8d3b0*/  LEA R3, R190, R194, 0x10 ;  /* 0x000000c2be037211 */ /* 0x002fc400078e80ff */
[----:B--2---:R-:W-:-:S05]  /*8d3c0*/  IADD3 R4, P2, R4, R189, RZ ;  /* 0x000000bd04047210 */ /* 0x004fca0007f5e0ff */
[----:B------:R1:W-:Y:S01]  /*8d3d0*/  STL [R1+0x23d0], R4 ;  /* 0x0023d00401007387 */ /* 0x0003e20000100800 */
[----:B---3--:R-:W-:Y:S01]  /*8d3e0*/  IADD3 R15, P3, R15, R189, RZ ;  /* 0x000000bd0f0f7210 */ /* 0x008fe20007f7e0ff */
[----:B------:R-:W-:-:S04]  /*8d3f0*/  IMAD.X R5, R5, 0x1, R2, P2 ;  /* 0x0000000105057824 */ /* 0x000fc800010e0602 */
[----:B----4-:R-:W-:Y:S01]  /*8d400*/  IMAD.X R17, R17, 0x1, R2, P3 ;  /* 0x0000000111117824 */ /* 0x010fe200018e0602 */
[----:B------:R2:W-:Y:S04]  /*8d410*/  STL [R1+0x23cc], R5 ;  /* 0x0023cc0501007387 */ /* 0x0005e80000100800 */
[----:B------:R3:W-:Y:S04]  /*8d420*/  STL [R1+0x23d8], R15 ;  /* 0x0023d80f01007387 */ /* 0x0007e80000100800 */
[----:B------:R-:W4:Y:S04]  /*8d430*/  LDL.LU R7, [R1+0x2550] ;  /* 0x0025500001077983 */ /* 0x000f280000300800 */
[----:B------:R-:W-:Y:S04]  /*8d440*/  STL [R1+0x23d4], R17 ;  /* 0x0023d41101007387 */ /* 0x000fe80000100800 */
[----:B------:R-:W4:Y:S04]  /*8d450*/  LDL.LU R11, [R1+0x2558] ;  /* 0x00255800010b7983 */ /* 0x000f280000300800 */
[----:B------:R-:W4:Y:S04]  /*8d460*/  LDL.LU R16, [R1+0x254c] ;  /* 0x00254c0001107983 */ /* 0x000f280000300800 */
[----:B------:R-:W4:Y:S01]  /*8d470*/  LDL.LU R14, [R1+0x2554] ;  /* 0x00255400010e7983 */ /* 0x000f220000300800 */
[----:B------:R-:W-:-:S02]  /*8d480*/  IADD3 R12, P2, R12, R189, RZ ;  /* 0x000000bd0c0c7210 */ /* 0x000fc40007f5e0ff */
[----:B------:R-:W-:Y:S01]  /*8d490*/  IADD3 R6, P3, R6, R189, RZ ;  /* 0x000000bd06067210 */ /* 0x000fe20007f7e0ff */
[----:B------:R1:W-:Y:S01]  /*8d4a0*/  LDGSTS.E [R3+0x200], [R4.64], P1 ;  /* 0x0020000004037fae */ /* 0x0003e20008921844 */
[----:B------:R-:W-:-:S03]  /*8d4b0*/  IADD3.X R13, R13, R2, RZ, P2, !PT ;  /* 0x000000020d0d7210 */ /* 0x000fc600017fe4ff */
[----:B------:R-:W-:Y:S01]  /*8d4c0*/  IMAD.X R8, R8, 0x1, R2, P3 ;  /* 0x0000000108087824 */ /* 0x000fe200018e0602 */
[----:B------:R3:W-:Y:S04]  /*8d4d0*/  STL [R1+0x2450], R12 ;  /* 0x0024500c01007387 */ /* 0x0007e80000100800 */
[----:B------:R3:W-:Y:S01]  /*8d4e0*/  STL [R1+0x244c], R13 ;  /* 0x00244c0d01007387 */ /* 0x0007e20000100800 */
[----:B-1----:R-:W-:Y:S02]  /*8d4f0*/  IMAD.MOV.U32 R4, RZ, RZ, R15 ;  /* 0x000000ffff047224 */ /* 0x002fe400078e000f */
[----:B--2---:R-:W-:Y:S01]  /*8d500*/  IMAD.MOV.U32 R5, RZ, RZ, R17 ;  /* 0x000000ffff057224 */ /* 0x004fe200078e0011 */
[----:B------:R-:W-:Y:S04]  /*8d510*/  STL [R1+0x2458], R6 ;  /* 0x0024580601007387 */ /* 0x000fe80000100800 */
[----:B---3--:R-:W2:Y:S04]  /*8d520*/  LDL.LU R15, [R1+0x25d0] ;  /* 0x0025d000010f7983 */ /* 0x008ea80000300800 */
[----:B------:R1:W-:Y:S04]  /*8d530*/  LDGSTS.E [R3+0x280], [R4.64], P0 ;  /* 0x0028000004037fae */ /* 0x0003e80008121844 */
[----:B------:R3:W-:Y:S01]  /*8d540*/  STL [R1+0x2454], R8 ;  /* 0x0024540801007387 */ /* 0x0007e20000100800 */
[----:B-1----:R-:W-:-:S03]  /*8d550*/  IMAD.MOV.U32 R4, RZ, RZ, R12 ;  /* 0x000000ffff047224 */ /* 0x002fc600078e000c */
[----:B------:R-:W2:Y:S04]  /*8d560*/  LDL.LU R12, [R1+0x25d8] ;  /* 0x0025d800010c7983 */ /* 0x000ea80000300800 */
[----:B------:R-:W2:Y:S01]  /*8d570*/  LDL.LU R17, [R1+0x25cc] ;  /* 0x0025cc0001117983 */ /* 0x000ea20000300800 */
[----:B------:R-:W-:Y:S02]  /*8d580*/  MOV R5, R13 ;  /* 0x0000000d00057202 */ /* 0x000fe40000000f00 */
[-C--:B------:R-:W-:Y:S01]  /*8d590*/  IADD3 R9, P2, R9, R189.reuse, RZ ;  /* 0x000000bd09097210 */ /* 0x080fe20007f5e0ff */
[----:B------:R-:W2:Y:S01]  /*8d5a0*/  LDL.LU R13, [R1+0x25d4] ;  /* 0x0025d400010d7983 */ /* 0x000ea20000300800 */
[----:B------:R-:W-:Y:S02]  /*8d5b0*/  IADD3 R18, P3, R18, R189, RZ ;  /* 0x000000bd12127210 */ /* 0x000fe40007f7e0ff */
[----:B------:R-:W-:Y:S01]  /*8d5c0*/  IADD3.X R10, R10, R2, RZ, P2, !PT ;  /* 0x000000020a0a7210 */ /* 0x000fe200017fe4ff */
[----:B------:R1:W-:Y:S02]  /*8d5d0*/  LDGSTS.E [R3+0xa00], [R4.64], P1 ;  /* 0x00a0000004037fae */ /* 0x0003e40008921844 */
[----:B------:R-:W-:-:S02]  /*8d5e0*/  IMAD.X R19, R19, 0x1, R2, P3 ;  /* 0x0000000113137824 */ /* 0x000fc400018e0602 */
[----:B-1----:R-:W-:Y:S02]  /*8d5f0*/  IMAD.MOV.U32 R4, RZ, RZ, R6 ;  /* 0x000000ffff047224 */ /* 0x002fe400078e0006 */
[----:B------:R-:W-:Y:S02]  /*8d600*/  IMAD.MOV.U32 R5, RZ, RZ, R8 ;  /* 0x000000ffff057224 */ /* 0x000fe400078e0008 */
[----:B---3--:R-:W3:Y:S04]  /*8d610*/  LDL.LU R8, [R1+0x2650] ;  /* 0x0026500001087983 */ /* 0x008ee80000300800 */
[----:B------:R-:W3:Y:S04]  /*8d620*/  LDL.LU R6, [R1+0x2658] ;  /* 0x0026580001067983 */ /* 0x000ee80000300800 */
[----:B------:R-:W-:Y:S04]  /*8d630*/  STL [R1+0x24d0], R9 ;  /* 0x0024d00901007387 */ /* 0x000fe80000100800 */
[----:B------:R1:W-:Y:S04]  /*8d640*/  LDGSTS.E [R3+0xa80], [R4.64], P0 ;  /* 0x00a8000004037fae */ /* 0x0003e80008121844 */
[----:B------:R1:W-:Y:S04]  /*8d650*/  STL [R1+0x24cc], R10 ;  /* 0x0024cc0a01007387 */ /* 0x0003e80000100800 */
[----:B------:R-:W-:Y:S01]  /*8d660*/  STL [R1+0x24d8], R18 ;  /* 0x0024d81201007387 */ /* 0x000fe20000100800 */
[----:B-1----:R-:W-:-:S03]  /*8d670*/  MOV R5, R10 ;  /* 0x0000000a00057202 */ /* 0x002fc60000000f00 */
[----:B------:R-:W3:Y:S01]  /*8d680*/  LDL.LU R10, [R1+0x264c] ;  /* 0x00264c00010a7983 */ /* 0x000ee20000300800 */
[----:B------:R-:W-:-:S03]  /*8d690*/  IMAD.MOV.U32 R4, RZ, RZ, R9 ;  /* 0x000000ffff047224 */ /* 0x000fc600078e0009 */
[----:B------:R-:W-:Y:S04]  /*8d6a0*/  STL [R1+0x24d4], R19 ;  /* 0x0024d41301007387 */ /* 0x000fe80000100800 */
[----:B------:R-:W3:Y:S04]  /*8d6b0*/  LDL.LU R9, [R1+0x2654] ;  /* 0x0026540001097983 */ /* 0x000ee80000300800 */
[----:B------:R1:W-:Y:S02]  /*8d6c0*/  LDGSTS.E [R3+0x1200], [R4.64], P1 ;  /* 0x0120000004037fae */ /* 0x0003e40008921844 */
[----:B-1----:R-:W-:-:S02]  /*8d6d0*/  IMAD.MOV.U32 R4, RZ, RZ, R18 ;  /* 0x000000ffff047224 */ /* 0x002fc400078e0012 */
[----:B------:R-:W-:-:S05]  /*8d6e0*/  IMAD.MOV.U32 R5, RZ, RZ, R19 ;  /* 0x000000ffff057224 */ /* 0x000fca00078e0013 */
[----:B------:R1:W-:Y:S01]  /*8d6f0*/  LDGSTS.E [R3+0x1280], [R4.64], P0 ;  /* 0x0128000004037fae */ /* 0x0003e20008121844 */
[-C--:B----4-:R-:W-:Y:S02]  /*8d700*/  IADD3 R7, P2, R7, R189.reuse, RZ ;  /* 0x000000bd07077210 */ /* 0x090fe40007f5e0ff */
[----:B------:R-:W-:Y:S02]  /*8d710*/  IADD3 R11, P3, R11, R189, RZ ;  /* 0x000000bd0b0b7210 */ /* 0x000fe40007f7e0ff */
[----:B------:R-:W-:Y:S01]  /*8d720*/  IADD3.X R16, R16, R2, RZ, P2, !PT ;  /* 0x0000000210107210 */ /* 0x000fe200017fe4ff */
[----:B------:R4:W-:Y:S01]  /*8d730*/  STL [R1+0x2550], R7 ;  /* 0x0025500701007387 */ /* 0x0009e20000100800 */
[----:B-1----:R-:W-:Y:S02]  /*8d740*/  IMAD.MOV.U32 R4, RZ, RZ, R7 ;  /* 0x000000ffff047224 */ /* 0x002fe400078e0007 */
[----:B------:R-:W-:Y:S01]  /*8d750*/  IMAD.X R14, R14, 0x1, R2, P3 ;  /* 0x000000010e0e7824 */ /* 0x000fe200018e0602 */
[----:B------:R-:W-:Y:S01]  /*8d760*/  MOV R5, R16 ;  /* 0x0000001000057202 */ /* 0x000fe20000000f00 */
[----:B------:R-:W-:Y:S04]  /*8d770*/  STL [R1+0x254c], R16 ;  /* 0x00254c1001007387 */ /* 0x000fe80000100800 */
[----:B------:R1:W-:Y:S04]  /*8d780*/  STL [R1+0x2558], R11 ;  /* 0x0025580b01007387 */ /* 0x0003e80000100800 */
[----:B----4-:R-:W4:Y:S04]  /*8d790*/  LDL.LU R7, [R1+0x26d0] ;  /* 0x0026d00001077983 */ /* 0x010f280000300800 */
[----:B------:R1:W-:Y:S04]  /*8d7a0*/  STL [R1+0x2554], R14 ;  /* 0x0025540e01007387 */ /* 0x0003e80000100800 */
[----:B------:R1:W-:Y:S04]  /*8d7b0*/  LDGSTS.E [R3+0x1a00], [R4.64], P1 ;  /* 0x01a0000004037fae */ /* 0x0003e80008921844 */
[----:B------:R-:W4:Y:S01]  /*8d7c0*/  LDL.LU R18, [R1+0x26d8] ;  /* 0x0026d80001127983 */ /* 0x000f220000300800 */
[----:B-1----:R-:W-:-:S03]  /*8d7d0*/  IMAD.MOV.U32 R4, RZ, RZ, R11 ;  /* 0x000000ffff047224 */ /* 0x002fc600078e000b */
[----:B------:R-:W4:Y:S04]  /*8d7e0*/  LDL.LU R11, [R1+0x26cc] ;  /* 0x0026cc00010b7983 */ /* 0x000f280000300800 */
[----:B------:R-:W4:Y:S01]  /*8d7f0*/  LDL.LU R19, [R1+0x26d4] ;  /* 0x0026d40001137983 */ /* 0x000f220000300800 */
[-C--:B--2---:R-:W-:Y:S01]  /*8d800*/  IADD3 R15, P2, R15, R189.reuse, RZ ;  /* 0x000000bd0f0f7210 */ /* 0x084fe20007f5e0ff */
[----:B------:R-:W-:Y:S02]  /*8d810*/  IMAD.MOV.U32 R5, RZ, RZ, R14 ;  /* 0x000000ffff057224 */ /* 0x000fe400078e000e */
[----:B------:R-:W2:Y:S01]  /*8d820*/  LDL.LU R16, [R1+0x2750] ;  /* 0x0027500001107983 */ /* 0x000ea20000300800 */
[----:B------:R-:W-:-:S03]  /*8d830*/  IADD3 R12, P3, R12, R189, RZ ;  /* 0x000000bd0c0c7210 */ /* 0x000fc60007f7e0ff */
[----:B------:R-:W2:Y:S01]  /*8d840*/  LDL.LU R14, [R1+0x2758] ;  /* 0x00275800010e7983 */ /* 0x000ea20000300800 */
[----:B------:R-:W-:-:S03]  /*8d850*/  IADD3.X R17, R17, R2, RZ, P2, !PT ;  /* 0x0000000211117210 */ /* 0x000fc600017fe4ff */
[----:B------:R-:W-:Y:S01]  /*8d860*/  STL [R1+0x25d0], R15 ;  /* 0x0025d00f01007387 */ /* 0x000fe20000100800 */
[----:B------:R-:W-:-:S03]  /*8d870*/  IMAD.X R13, R13, 0x1, R2, P3 ;  /* 0x000000010d0d7824 */ /* 0x000fc600018e0602 */
[----:B------:R1:W-:Y:S04]  /*8d880*/  LDGSTS.E [R3+0x1a80], [R4.64], P0 ;  /* 0x01a8000004037fae */ /* 0x0003e80008121844 */
[----:B------:R1:W-:Y:S04]  /*8d890*/  STL [R1+0x25cc], R17 ;  /* 0x0025cc1101007387 */ /* 0x0003e80000100800 */
[----:B------:R3:W-:Y:S01]  /*8d8a0*/  STL [R1+0x25d8], R12 ;  /* 0x0025d80c01007387 */ /* 0x0007e20000100800 */
[----:B-1----:R-:W-:-:S03]  /*8d8b0*/  MOV R5, R17 ;  /* 0x0000001100057202 */ /* 0x002fc60000000f00 */
[----:B------:R-:W2:Y:S01]  /*8d8c0*/  LDL.LU R17, [R1+0x274c] ;  /* 0x00274c0001117983 */ /* 0x000ea20000300800 */
[----:B------:R-:W-:-:S03]  /*8d8d0*/  IMAD.MOV.U32 R4, RZ, RZ, R15 ;  /* 0x000000ffff047224 */ /* 0x000fc600078e000f */
[----:B------:R-:W-:Y:S01]  /*8d8e0*/  STL [R1+0x25d4], R13 ;  /* 0x0025d40d01007387 */ /* 0x000fe20000100800 */
[----:B---3--:R-:W-:-:S03]  /*8d8f0*/  IADD3 R8, P2, R8, R189, RZ ;  /* 0x000000bd08087210 */ /* 0x008fc60007f5e0ff */
[----:B------:R-:W3:Y:S01]  /*8d900*/  LDL.LU R15, [R1+0x2754] ;  /* 0x00275400010f7983 */ /* 0x000ee20000300800 */
[----:B------:R-:W-:-:S03]  /*8d910*/  IADD3 R6, P3, R6, R189, RZ ;  /* 0x000000bd06067210 */ /* 0x000fc60007f7e0ff */
[----:B------:R1:W-:Y:S04]  /*8d920*/  LDGSTS.E [R3+0x2200], [R4.64], P1 ;  /* 0x0220000004037fae */ /* 0x0003e80008921844 */
[----:B------:R1:W-:Y:S02]  /*8d930*/  STL [R1+0x2650], R8 ;  /* 0x0026500801007387 */ /* 0x0003e40000100800 */
[----:B-1----:R-:W-:Y:S02]  /*8d940*/  IMAD.MOV.U32 R4, RZ, RZ, R12 ;  /* 0x000000ffff047224 */ /* 0x002fe400078e000c */
[----:B------:R-:W-:Y:S01]  /*8d950*/  IMAD.MOV.U32 R5, RZ, RZ, R13 ;  /* 0x000000ffff057224 */ /* 0x000fe200078e000d */
[----:B------:R-:W-:-:S04]  /*8d960*/  IADD3.X R10, R10, R2, RZ, P2, !PT ;  /* 0x000000020a0a7210 */ /* 0x000fc800017fe4ff */
[----:B------:R1:W-:Y:S04]  /*8d970*/  LDGSTS.E [R3+0x2280], [R4.64], P0 ;  /* 0x0228000004037fae */ /* 0x0003e80008121844 */
[----:B------:R-:W-:Y:S01]  /*8d980*/  STL [R1+0x264c], R10 ;  /* 0x00264c0a01007387 */ /* 0x000fe20000100800 */
[----:B------:R-:W-:-:S03]  /*8d990*/  IMAD.X R9, R9, 0x1, R2, P3 ;  /* 0x0000000109097824 */ /* 0x000fc600018e0602 */
[----:B------:R-:W-:Y:S04]  /*8d9a0*/  STL [R1+0x2658], R6 ;  /* 0x0026580601007387 */ /* 0x000fe80000100800 */
[----:B------:R-:W3:Y:S01]  /*8d9b0*/  LDL.LU R12, [R1+0x27d0] ;  /* 0x0027d000010c7983 */ /* 0x000ee20000300800 */
[----:B-1----:R-:W-:-:S03]  /*8d9c0*/  IMAD.MOV.U32 R4, RZ, RZ, R8 ;  /* 0x000000ffff047224 */ /* 0x002fc600078e0008 */
[----:B------:R1:W-:Y:S01]  /*8d9d0*/  STL [R1+0x2654], R9 ;  /* 0x0026540901007387 */ /* 0x0003e20000100800 */
[----:B------:R-:W-:-:S03]  /*8d9e0*/  MOV R5, R10 ;  /* 0x0000000a00057202 */ /* 0x000fc60000000f00 */
[----:B------:R-:W3:Y:S04]  /*8d9f0*/  LDL.LU R8, [R1+0x27d8] ;  /* 0x0027d80001087983 */ /* 0x000ee80000300800 */
[----:B------:R-:W3:Y:S04]  /*8da00*/  LDL.LU R13, [R1+0x27cc] ;  /* 0x0027cc00010d7983 */ /* 0x000ee80000300800 */
[----:B------:R1:W-:Y:S02]  /*8da10*/  LDGSTS.E [R3+0x2a00], [R4.64], P1 ;  /* 0x02a0000004037fae */ /* 0x0003e40008921844 */
[----:B-1----:R-:W-:-:S02]  /*8da20*/  IMAD.MOV.U32 R5, RZ, RZ, R9 ;  /* 0x000000ffff057224 */ /* 0x002fc400078e0009 */
[----:B------:R-:W3:Y:S01]  /*8da30*/  LDL.LU R9, [R1+0x27d4] ;  /* 0x0027d40001097983 */ /* 0x000ee20000300800 */
[----:B------:R-:W-:-:S03]  /*8da40*/  IMAD.MOV.U32 R4, RZ, RZ, R6 ;  /* 0x000000ffff047224 */ /* 0x000fc600078e0006 */
[----:B------:R-:W3:Y:S04]  /*8da50*/  LDL.LU R6, [R1+0x2850] ;  /* 0x0028500001067983 */ /* 0x000ee80000300800 */
[----:B------:R-:W3:Y:S04]  /*8da60*/  LDL.LU R10, [R1+0x2858] ;  /* 0x00285800010a7983 */ /* 0x000ee80000300800 */
[----:B------:R1:W-:Y:S01]  /*8da70*/  LDGSTS.E [R3+0x2a80], [R4.64], P0 ;  /* 0x02a8000004037fae */ /* 0x0003e20008121844 */
[----:B----4-:R-:W-:-:S05]  /*8da80*/  IADD3 R7, P2, R7, R189, RZ ;  /* 0x000000bd07077210 */ /* 0x010fca0007f5e0ff */
[----:B------:R4:W-:Y:S01]  /*8da90*/  STL [R1+0x26d0], R7 ;  /* 0x0026d00701007387 */ /* 0x0009e20000100800 */
[----:B-1----:R-:W-:Y:S01]  /*8daa0*/  IMAD.MOV.U32 R4, RZ, RZ, R7 ;  /* 0x000000ffff047224 */ /* 0x002fe200078e0007 */
[----:B------:R-:W-:Y:S02]  /*8dab0*/  IADD3 R18, P3, R18, R189, RZ ;  /* 0x000000bd12127210 */ /* 0x000fe40007f7e0ff */
[----:B------:R-:W-:-:S05]  /*8dac0*/  IADD3.X R11, R11, R2, RZ, P2, !PT ;  /* 0x000000020b0b7210 */ /* 0x000fca00017fe4ff */
[----:B------:R1:W-:Y:S01]  /*8dad0*/  STL [R1+0x26cc], R11 ;  /* 0x0026cc0b01007387 */ /* 0x0003e20000100800 */
[----:B------:R-:W-:-:S03]  /*8dae0*/  IMAD.X R19, R19, 0x1, R2, P3 ;  /* 0x0000000113137824 */ /* 0x000fc600018e0602 */
[----:B------:R-:W-:Y:S04]  /*8daf0*/  STL [R1+0x26d8], R18 ;  /* 0x0026d81201007387 */ /* 0x000fe80000100800 */
[----:B----4-:R-:W4:Y:S01]  /*8db00*/  LDL.LU R7, [R1+0x284c] ;  /* 0x00284c0001077983 */ /* 0x010f220000300800 */
[----:B------:R-:W-:-:S03]  /*8db10*/  MOV R5, R11 ;  /* 0x0000000b00057202 */ /* 0x000fc60000000f00 */
[----:B------:R-:W-:Y:S04]  /*8db20*/  STL [R1+0x26d4], R19 ;  /* 0x0026d41301007387 */ /* 0x000fe80000100800 */
[----:B-1----:R-:W4:Y:S01]  /*8db30*/  LDL.LU R11, [R1+0x2854] ;  /* 0x00285400010b7983 */ /* 0x002f220000300800 */
[-C--:B--2---:R-:W-:Y:S02]  /*8db40*/  IADD3 R16, P2, R16, R189.reuse, RZ ;  /* 0x000000bd10107210 */ /* 0x084fe40007f5e0ff */
[----:B------:R-:W-:Y:S01]  /*8db50*/  IADD3 R14, P3, R14, R189, RZ ;  /* 0x000000bd0e0e7210 */ /* 0x000fe20007f7e0ff */
[----:B------:R1:W-:Y:S04]  /*8db60*/  LDGSTS.E [R3+0x3200], [R4.64], P1 ;  /* 0x0320000004037fae */ /* 0x0003e80008921844 */
[----:B------:R2:W-:Y:S01]  /*8db70*/  STL [R1+0x2750], R16 ;  /* 0x0027501001007387 */ /* 0x0005e20000100800 */
[----:B------:R-:W-:Y:S01]  /*8db80*/  IADD3.X R17, R17, R2, RZ, P2, !PT ;  /* 0x0000000211117210 */ /* 0x000fe200017fe4ff */
[----:B-1----:R-:W-:-:S02]  /*8db90*/  IMAD.MOV.U32 R4, RZ, RZ, R18 ;  /* 0x000000ffff047224 */ /* 0x002fc400078e0012 */
[----:B------:R-:W-:Y:S02]  /*8dba0*/  IMAD.MOV.U32 R5, RZ, RZ, R19 ;  /* 0x000000ffff057224 */ /* 0x000fe400078e0013 */
[----:B------:R1:W-:Y:S01]  /*8dbb0*/  STL [R1+0x274c], R17 ;  /* 0x00274c1101007387 */ /* 0x0003e20000100800 */
[----:B---3--:R-:W-:-:S03]  /*8dbc0*/  IMAD.X R15, R15, 0x1, R2, P3 ;  /* 0x000000010f0f7824 */ /* 0x008fc600018e0602 */
[----:B------:R3:W-:Y:S04]  /*8dbd0*/  LDGSTS.E [R3+0x3280], [R4.64], P0 ;  /* 0x0328000004037fae */ /* 0x0007e80008121844 */
[----:B------:R-:W-:Y:S01]  /*8dbe0*/  STL [R1+0x2758], R14 ;  /* 0x0027580e01007387 */ /* 0x000fe20000100800 */
[----:B---3--:R-:W-:-:S03]  /*8dbf0*/  IMAD.MOV.U32 R4, RZ, RZ, R16 ;  /* 0x000000ffff047224 */ /* 0x008fc600078e0010 */
[----:B--2---:R-:W2:Y:S01]  /*8dc00*/  LDL.LU R16, [R1+0x28d0] ;  /* 0x0028d00001107983 */ /* 0x004ea20000300800 */
[----:B------:R-:W-:-:S03]  /*8dc10*/  MOV R5, R17 ;  /* 0x0000001100057202 */ /* 0x000fc60000000f00 */
[----:B------:R-:W-:Y:S04]  /*8dc20*/  STL [R1+0x2754], R15 ;  /* 0x0027540f01007387 */ /* 0x000fe80000100800 */
[----:B------:R-:W2:Y:S04]  /*8dc30*/  LDL.LU R18, [R1+0x28d8] ;  /* 0x0028d80001127983 */ /* 0x000ea80000300800 */
[----:B-1----:R-:W2:Y:S04]  /*8dc40*/  LDL.LU R17, [R1+0x28cc] ;  /* 0x0028cc0001117983 */ /* 0x002ea80000300800 */
[----:B------:R-:W2:Y:S01]  /*8dc50*/  LDL.LU R19, [R1+0x28d4] ;  /* 0x0028d40001137983 */ /* 0x000ea20000300800 */
[----:B------:R-:W-:-:S03]  /*8dc60*/  IADD3 R12, P2, R12, R189, RZ ;  /* 0x000000bd0c0c7210 */ /* 0x000fc60007f5e0ff */
[----:B------:R-:W2:Y:S04]  /*8dc70*/  LDL.LU R22, [R1+0x2950] ;  /* 0x0029500001167983 */ /* 0x000ea80000300800 */
[----:B------:R-:W2:Y:S01]  /*8dc80*/  LDL.LU R24, [R1+0x2958] ;  /* 0x0029580001187983 */ /* 0x000ea20000300800 */
[----:B------:R-:W-:-:S03]  /*8dc90*/  IADD3 R8, P3, R8, R189, RZ ;  /* 0x000000bd08087210 */ /* 0x000fc60007f7e0ff */
[----:B------:R1:W-:Y:S01]  /*8dca0*/  LDGSTS.E [R3+0x3a00], [R4.64], P1 ;  /* 0x03a0000004037fae */ /* 0x0003e20008921844 */
[----:B------:R-:W-:-:S03]  /*8dcb0*/  IADD3.X R13, R13, R2, RZ, P2, !PT ;  /* 0x000000020d0d7210 */ /* 0x000fc600017fe4ff */
[----:B------:R-:W-:Y:S04]  /*8dcc0*/  STL [R1+0x27d0], R12 ;  /* 0x0027d00c01007387 */ /* 0x000fe80000100800 */
[----:B------:R-:W-:Y:S04]  /*8dcd0*/  STL [R1+0x27cc], R13 ;  /* 0x0027cc0d01007387 */ /* 0x000fe80000100800 */
[----:B------:R-:W-:Y:S04]  /*8dce0*/  STL [R1+0x27d8], R8 ;  /* 0x0027d80801007387 */ /* 0x000fe80000100800 */
[----:B------:R-:W2:Y:S01]  /*8dcf0*/  LDL.LU R23, [R1+0x294c] ;  /* 0x00294c0001177983 */ /* 0x000ea20000300800 */
[----:B------:R-:W-:-:S05]  /*8dd00*/  IMAD.X R9, R9, 0x1, R2, P3 ;  /* 0x0000000109097824 */ /* 0x000fca00018e0602 */
[----:B------:R-:W-:Y:S04]  /*8dd10*/  STL [R1+0x27d4], R9 ;  /* 0x0027d40901007387 */ /* 0x000fe80000100800 */
[----:B------:R-:W2:Y:S01]  /*8dd20*/  LDL.LU R25, [R1+0x2954] ;  /* 0x0029540001197983 */ /* 0x000ea20000300800 */
[----:B-1----:R-:W-:Y:S02]  /*8dd30*/  IMAD.MOV.U32 R4, RZ, RZ, R14 ;  /* 0x000000ffff047224 */ /* 0x002fe400078e000e */
[----:B------:R-:W-:Y:S01]  /*8dd40*/  IMAD.MOV.U32 R5, RZ, RZ, R15 ;  /* 0x000000ffff057224 */ /* 0x000fe200078e000f */
[----:B------:R-:W-:-:S04]  /*8dd50*/  IADD3 R6, P2, R6, R189, RZ ;  /* 0x000000bd06067210 */ /* 0x000fc80007f5e0ff */
[----:B------:R1:W-:Y:S01]  /*8dd60*/  LDGSTS.E [R3+0x3a80], [R4.64], P0 ;  /* 0x03a8000004037fae */ /* 0x0003e20008121844 */
[----:B------:R-:W-:Y:S01]  /*8dd70*/  IADD3 R10, P3, R10, R189, RZ ;  /* 0x000000bd0a0a7210 */ /* 0x000fe20007f7e0ff */
[----:B-1----:R-:W-:Y:S01]  /*8dd80*/  IMAD.MOV.U32 R4, RZ, RZ, R12 ;  /* 0x000000ffff047224 */ /* 0x002fe200078e000c */
[----:B------:R-:W-:-:S05]  /*8dd90*/  MOV R5, R13 ;  /* 0x0000000d00057202 */ /* 0x000fca0000000f00 */
[----:B------:R1:W-:Y:S04]  /*8dda0*/  LDGSTS.E [R3+0x4200], [R4.64], P1 ;  /* 0x0420000004037fae */ /* 0x0003e80008921844 */
[----:B------:R-:W-:Y:S01]  /*8ddb0*/  STL [R1+0x2850], R6 ;  /* 0x0028500601007387 */ /* 0x000fe20000100800 */
[----:B-1----:R-:W-:Y:S02]  /*8ddc0*/  IMAD.MOV.U32 R4, RZ, RZ, R8 ;  /* 0x000000ffff047224 */ /* 0x002fe400078e0008 */
[----:B------:R-:W-:-:S05]  /*8ddd0*/  IMAD.MOV.U32 R5, RZ, RZ, R9 ;  /* 0x000000ffff057224 */ /* 0x000fca00078e0009 */
[----:B------:R1:W-:Y:S02]  /*8dde0*/  LDGSTS.E [R3+0x4280], [R4.64], P0 ;  /* 0x0428000004037fae */ /* 0x0003e40008121844 */
[----:B-1----:R-:W-:Y:S01]  /*8ddf0*/  IMAD.MOV.U32 R4, RZ, RZ, R6 ;  /* 0x000000ffff047224 */ /* 0x002fe200078e0006 */
[----:B----4-:R-:W-:-:S04]  /*8de00*/  IADD3.X R7, R7, R2, RZ, P2, !PT ;  /* 0x0000000207077210 */ /* 0x010fc800017fe4ff */
[----:B------:R-:W-:Y:S01]  /*8de10*/  MOV R5, R7 ;  /* 0x0000000700057202 */ /* 0x000fe20000000f00 */
[----:B------:R1:W-:Y:S01]  /*8de20*/  STL [R1+0x284c], R7 ;  /* 0x00284c0701007387 */ /* 0x0003e20000100800 */
[----:B------:R-:W-:-:S03]  /*8de30*/  IMAD.X R11, R11, 0x1, R2, P3 ;  /* 0x000000010b0b7824 */ /* 0x000fc600018e0602 */
[----:B------:R-:W-:Y:S04]  /*8de40*/  STL [R1+0x2858], R10 ;  /* 0x0028580a01007387 */ /* 0x000fe80000100800 */
[----:B------:R4:W-:Y:S04]  /*8de50*/  LDGSTS.E [R3+0x4a00], [R4.64], P1 ;  /* 0x04a0000004037fae */ /* 0x0009e80008921844 */
[----:B-1----:R-:W3:Y:S04]  /*8de60*/  LDL.LU.64 R6, [R1+0x2108] ;  /* 0x0021080001067983 */ /* 0x002ee80000300a00 */
[----:B------:R1:W-:Y:S04]  /*8de70*/  STL [R1+0x2854], R11 ;  /* 0x0028540b01007387 */ /* 0x0003e80000100800 */
[----:B------:R-:W3:Y:S01]  /*8de80*/  LDL.LU.64 R8, [R1+0x2100] ;  /* 0x0021000001087983 */ /* 0x000ee20000300a00 */
[----:B----4-:R-:W-:-:S02]  /*8de90*/  IMAD.MOV.U32 R4, RZ, RZ, R10 ;  /* 0x000000ffff047224 */ /* 0x010fc400078e000a */
[----:B------:R-:W-:Y:S02]  /*8dea0*/  IMAD.MOV.U32 R5, RZ, RZ, R11 ;  /* 0x000000ffff057224 */ /* 0x000fe400078e000b */
[----:B-1----:R-:W4:Y:S04]  /*8deb0*/  LDL.LU.64 R10, [R1+0x2088] ;  /* 0x00208800010a7983 */ /* 0x002f280000300a00 */
[----:B------:R-:W4:Y:S04]  /*8dec0*/  LDL.LU.64 R12, [R1+0x2080] ;  /* 0x00208000010c7983 */ /* 0x000f280000300a00 */
[----:B------:R-:W4:Y:S04]  /*8ded0*/  LDL.LU.64 R14, [R1+0x2008] ;  /* 0x00200800010e7983 */ /* 0x000f280000300a00 */
[----:B------:R1:W-:Y:S01]  /*8dee0*/  LDGSTS.E [R3+0x4a80], [R4.64], P0 ;  /* 0x04a8000004037fae */ /* 0x0003e20008121844 */
[----:B--2---:R-:W-:-:S05]  /*8def0*/  IADD3 R16, P2, R16, R189, RZ ;  /* 0x000000bd10107210 */ /* 0x004fca0007f5e0ff */
[----:B------:R-:W-:Y:S01]  /*8df00*/  STL [R1+0x28d0], R16 ;  /* 0x0028d01001007387 */ /* 0x000fe20000100800 */
[----:B------:R-:W-:Y:S02]  /*8df10*/  IADD3 R18, P3, R18, R189, RZ ;  /* 0x000000bd12127210 */ /* 0x000fe40007f7e0ff */
[----:B------:R-:W-:Y:S01]  /*8df20*/  IADD3.X R17, R17, R2, RZ, P2, !PT ;  /* 0x0000000211117210 */ /* 0x000fe200017fe4ff */
[----:B-1----:R-:W-:-:S03]  /*8df30*/  IMAD.MOV.U32 R4, RZ, RZ, R16 ;  /* 0x000000ffff047224 */ /* 0x002fc600078e0010 */
[----:B------:R-:W-:Y:S01]  /*8df40*/  MOV R5, R17 ;  /* 0x0000001100057202 */ /* 0x000fe20000000f00 */
[----:B------:R1:W-:Y:S01]  /*8df50*/  STL [R1+0x28cc], R17 ;  /* 0x0028cc1101007387 */ /* 0x0003e20000100800 */
[----:B------:R-:W-:-:S03]  /*8df60*/  IMAD.X R19, R19, 0x1, R2, P3 ;  /* 0x0000000113137824 */ /* 0x000fc600018e0602 */
[----:B------:R-:W-:Y:S01]  /*8df70*/  STL [R1+0x28d8], R18 ;  /* 0x0028d81201007387 */ /* 0x000fe20000100800 */
[----:B------:R-:W-:-:S03]  /*8df80*/  IADD3 R22, P2, R22, R189, RZ ;  /* 0x000000bd16167210 */ /* 0x000fc60007f5e0ff */
[----:B------:R2:W-:Y:S04]  /*8df90*/  LDGSTS.E [R3+0x5200], [R4.64], P1 ;  /* 0x0520000004037fae */ /* 0x0005e80008921844 */
[----:B-1----:R-:W4:Y:S04]  /*8dfa0*/  LDL.LU.64 R16, [R1+0x2000] ;  /* 0x0020000001107983 */ /* 0x002f280000300a00 */
[----:B------:R1:W-:Y:S01]  /*8dfb0*/  STL [R1+0x28d4], R19 ;  /* 0x0028d41301007387 */ /* 0x0003e20000100800 */
[----:B--2---:R-:W-:Y:S02]  /*8dfc0*/  IMAD.MOV.U32 R4, RZ, RZ, R18 ;  /* 0x000000ffff047224 */ /* 0x004fe400078e0012 */
[----:B------:R-:W-:-:S02]  /*8dfd0*/  IMAD.MOV.U32 R5, RZ, RZ, R19 ;  /* 0x000000ffff057224 */ /* 0x000fc400078e0013 */
[----:B-1----:R-:W2:Y:S01]  /*8dfe0*/  LDL.LU.64 R18, [R1+0x1f88] ;  /* 0x001f880001127983 */ /* 0x002ea20000300a00 */
[----:B------:R-:W-:Y:S02]  /*8dff0*/  IADD3.X R23, R23, R2, RZ, P2, !PT ;  /* 0x0000000217177210 */ /* 0x000fe400017fe4ff */
[----:B------:R-:W-:Y:S01]  /*8e000*/  IADD3 R24, P3, R24, R189, RZ ;  /* 0x000000bd18187210 */ /* 0x000fe20007f7e0ff */
[----:B------:R-:W2:Y:S04]  /*8e010*/  LDL.LU.64 R20, [R1+0x1f80] ;  /* 0x001f800001147983 */ /* 0x000ea80000300a00 */
[----:B------:R-:W-:Y:S04]  /*8e020*/  STL [R1+0x2950], R22 ;  /* 0x0029501601007387 */ /* 0x000fe80000100800 */
[----:B------:R1:W-:Y:S04]  /*8e030*/  LDGSTS.E [R3+0x5280], [R4.64], P0 ;  /* 0x0528000004037fae */ /* 0x0003e80008121844 */
[----:B------:R1:W-:Y:S01]  /*8e040*/  STL [R1+0x294c], R23 ;  /* 0x00294c1701007387 */ /* 0x0003e20000100800 */
[----:B------:R-:W-:-:S03]  /*8e050*/  IMAD.X R25, R25, 0x1, R2, P3 ;  /* 0x0000000119197824 */ /* 0x000fc600018e0602 */
[----:B------:R-:W-:Y:S01]  /*8e060*/  STL [R1+0x2958], R24 ;  /* 0x0029581801007387 */ /* 0x000fe20000100800 */
[----:B-1----:R-:W-:Y:S01]  /*8e070*/  IMAD.MOV.U32 R4, RZ, RZ, R22 ;  /* 0x000000ffff047224 */ /* 0x002fe200078e0016 */
[----:B------:R-:W-:Y:S02]  /*8e080*/  MOV R5, R23 ;  /* 0x0000001700057202 */ /* 0x000fe40000000f00 */
[----:B------:R-:W2:Y:S04]  /*8e090*/  LDL.LU.64 R22, [R1+0x1f08] ;  /* 0x001f080001167983 */ /* 0x000ea80000300a00 */
[----:B------:R1:W-:Y:S04]  /*8e0a0*/  LDGSTS.E [R3+0x5a00], [R4.64], P1 ;  /* 0x05a0000004037fae */ /* 0x0003e80008921844 */
[----:B------:R1:W-:Y:S02]  /*8e0b0*/  STL [R1+0x2954], R25 ;  /* 0x0029541901007387 */ /* 0x0003e40000100800 */
[----:B-1----:R-:W-:-:S02]  /*8e0c0*/  IMAD.MOV.U32 R4, RZ, RZ, R24 ;  /* 0x000000ffff047224 */ /* 0x002fc400078e0018 */
[----:B------:R-:W-:Y:S02]  /*8e0d0*/  IMAD.MOV.U32 R5, RZ, RZ, R25 ;  /* 0x000000ffff057224 */ /* 0x000fe400078e0019 */
        /* <DEDUP_REMOVED lines=31> */
[----:B------:R3:W-:Y:S02]  /*8e2d0*/  LDGSTS.E [R3+0x5a80], [R4.64], P0 ;  /* 0x05a8000004037fae */ /* 0x0007e40008121844 */
[----:B---3--:R-:W-:-:S04]  /*8e2e0*/  IADD3 R5, P2, R6, R189, RZ ;  /* 0x000000bd06057210 */ /* 0x008fc80007f5e0ff */
[----:B------:R-:W-:Y:S02]  /*8e2f0*/  IADD3.X R4, R7, R2, RZ, P2, !PT ;  /* 0x0000000207047210 */ /* 0x000fe400017fe4ff */
[----:B------:R-:W-:-:S05]  /*8e300*/  IADD3 R7, P2, R8, R189, RZ ;  /* 0x000000bd08077210 */ /* 0x000fca0007f5e0ff */
        /* <DEDUP_REMOVED lines=9> */
[----:B--2---:R-:W-:-:S04]  /*8e3a0*/  IADD3 R17, P2, R18, R189, RZ ;  /* 0x000000bd12117210 */ /* 0x004fc80007f5e0ff */
        /* <DEDUP_REMOVED lines=54> */
[----:B------:R-:W-:Y:S02]  /*8e710*/  IADD3 R175, P2, R176, R189, RZ ;  /* 0x000000bdb0af7210 */ /* 0x000fe40007f5e0ff */
[----:B------:R-:W-:Y:S02]  /*8e720*/  LOP3.LUT R7, R7, R6, RZ, 0x3c, !PT ;  /* 0x0000000607077212 */ /* 0x000fe400078e3cff */
[----:B------:R-:W-:Y:S02]  /*8e730*/  LOP3.LUT R9, R9, R8, RZ, 0x3c, !PT ;  /* 0x0000000809097212 */ /* 0x000fe400078e3cff */
[----:B------:R-:W-:Y:S02]  /*8e740*/  LOP3.LUT R11, R11, R10, RZ, 0x3c, !PT ;  /* 0x0000000a0b0b7212 */ /* 0x000fe400078e3cff */
[----:B------:R-:W-:Y:S02]  /*8e750*/  IADD3.X R174, R177, R2, RZ, P2, !PT ;  /* 0x00000002b1ae7210 */ /* 0x000fe400017fe4ff */
[----:B------:R-:W-:-:S02]  /*8e760*/  LOP3.LUT R4, R5, R4, RZ, 0x3c, !PT ;  /* 0x0000000405047212 */ /* 0x000fc400078e3cff */
[----:B------:R-:W-:Y:S02]  /*8e770*/  LOP3.LUT R13, R13, R12, RZ, 0x3c, !PT ;  /* 0x0000000c0d0d7212 */ /* 0x000fe400078e3cff */
[----:B------:R-:W-:Y:S02]  /*8e780*/  IADD3 R177, P2, R178, R189, RZ ;  /* 0x000000bdb2b17210 */ /* 0x000fe40007f5e0ff */
        /* <DEDUP_REMOVED lines=8> */
[----:B------:R-:W-:Y:S01]  /*8e810*/  LOP3.LUT R21, R21, R20, RZ, 0x3c, !PT ;  /* 0x0000001415157212 */ /* 0x000fe200078e3cff */
[----:B------:R-:W-:Y:S01]  /*8e820*/  IMAD.X R176, R179, 0x1, R2, P2 ;  /* 0x00000001b3b07824 */ /* 0x000fe200010e0602 */
[----:B------:R-:W-:Y:S01]  /*8e830*/  LOP3.LUT R7, R7, R6, RZ, 0x3c, !PT ;  /* 0x0000000607077212 */ /* 0x000fe200078e3cff */
        /* <DEDUP_REMOVED lines=37> */
[----:B------:R4:W-:Y:S01]  /*8ea90*/  STL.64 [R1+0x1f88], R16 ;  /* 0x001f881001007387 */ /* 0x0009e20000100a00 */
[----:B------:R-:W-:Y:S02]  /*8eaa0*/  LOP3.LUT R25, R25, R24, RZ, 0x3c, !PT ;  /* 0x0000001819197212 */ /* 0x000fe400078e3cff */
[----:B------:R-:W-:Y:S02]  /*8eab0*/  LOP3.LUT R136, R137, R136, RZ, 0x3c, !PT ;  /* 0x0000008889887212 */ /* 0x000fe400078e3cff */
[----:B------:R-:W-:Y:S01]  /*8eac0*/  LOP3.LUT R145, R145, R144, RZ, 0x3c, !PT ;  /* 0x0000009091917212 */ /* 0x000fe200078e3cff */
[----:B------:R1:W-:Y:S01]  /*8ead0*/  STL.64 [R1+0x1f80], R18 ;  /* 0x001f801201007387 */ /* 0x0003e20000100a00 */
        /* <DEDUP_REMOVED lines=116> */
[----:B-1----:R-:W3:Y:S04]  /*8f220*/  LDL.LU R4, [R1+0x23e0] ;  /* 0x0023e00001047983 */ /* 0x002ee80000300800 */
[----:B------:R2:W-:Y:S04]  /*8f230*/  LDGSTS.E [R3+0x7280], [R14.64], P0 ;  /* 0x072800000e037fae */ /* 0x0005e80008121844 */
[----:B------:R4:W-:Y:S04]  /*8f240*/  LDGSTS.E [R3+0x7a00], [R16.64], P1 ;  /* 0x07a0000010037fae */ /* 0x0009e80008921844 */
[----:B------:R1:W-:Y:S04]  /*8f250*/  LDGSTS.E [R3+0x7a80], [R18.64], P0 ;  /* 0x07a8000012037fae */ /* 0x0003e80008121844 */
[----:B--2---:R-:W2:Y:S04]  /*8f260*/  LDL.LU R15, [R1+0x23e8] ;  /* 0x0023e800010f7983 */ /* 0x004ea80000300800 */
[----:B------:R-:W2:Y:S04]  /*8f270*/  LDL.LU R5, [R1+0x23dc] ;  /* 0x0023dc0001057983 */ /* 0x000ea80000300800 */
[----:B----4-:R-:W4:Y:S04]  /*8f280*/  LDL.LU R17, [R1+0x23e4] ;  /* 0x0023e40001117983 */ /* 0x010f280000300800 */
        /* <DEDUP_REMOVED lines=42> */
[----:B---3--:R-:W-:-:S05]  /*8f530*/  IADD3 R4, P2, R4, R189, RZ ;  /* 0x000000bd04047210 */ /* 0x008fca0007f5e0ff */
[----:B------:R1:W-:Y:S01]  /*8f540*/  STL [R1+0x23e0], R4 ;  /* 0x0023e00401007387 */ /* 0x0003e20000100800 */
[----:B--2---:R-:W-:Y:S02]  /*8f550*/  IADD3 R15, P3, R15, R189, RZ ;  /* 0x000000bd0f0f7210 */ /* 0x004fe40007f7e0ff */
[----:B------:R-:W-:-:S03]  /*8f560*/  IADD3.X R5, R5, R2, RZ, P2, !PT ;  /* 0x0000000205057210 */ /* 0x000fc600017fe4ff */
[----:B----4-:R-:W-:Y:S02]  /*8f570*/  IMAD.X R17, R17, 0x1, R2, P3 ;  /* 0x0000000111117824 */ /* 0x010fe400018e0602 */
        /* <DEDUP_REMOVED lines=9> */
[----:B------:R1:W-:Y:S02]  /*8f610*/  LDGSTS.E [R3+0x300], [R4.64], P1 ;  /* 0x0030000004037fae */ /* 0x0003e40008921844 */
[----:B------:R-:W-:Y:S01]  /*8f620*/  IMAD.X R13, R13, 0x1, R2, P2 ;  /* 0x000000010d0d7824 */ /* 0x000fe200010e0602 */
[----:B------:R-:W-:Y:S01]  /*8f630*/  IADD3.X R8, R8, R2, RZ, P3, !PT ;  /* 0x0000000208087210 */ /* 0x000fe20001ffe4ff */
[----:B------:R3:W-:Y:S04]  /*8f640*/  STL [R1+0x2460], R12 ;  /* 0x0024600c01007387 */ /* 0x0007e80000100800 */
[----:B------:R3:W-:Y:S01]  /*8f650*/  STL [R1+0x245c], R13 ;  /* 0x00245c0d01007387 */ /* 0x0007e20000100800 */
[----:B-1----:R-:W-:Y:S01]  /*8f660*/  MOV R4, R15 ;  /* 0x0000000f00047202 */ /* 0x002fe20000000f00 */
[----:B--2---:R-:W-:-:S02]  /*8f670*/  IMAD.MOV.U32 R5, RZ, RZ, R17 ;  /* 0x000000ffff057224 */ /* 0x004fc400078e0011 */
[----:B------:R-:W-:Y:S04]  /*8f680*/  STL [R1+0x2468], R6 ;  /* 0x0024680601007387 */ /* 0x000fe80000100800 */
[----:B---3--:R-:W2:Y:S04]  /*8f690*/  LDL.LU R15, [R1+0x25e0] ;  /* 0x0025e000010f7983 */ /* 0x008ea80000300800 */
[----:B------:R1:W-:Y:S04]  /*8f6a0*/  LDGSTS.E [R3+0x380], [R4.64], P0 ;  /* 0x0038000004037fae */ /* 0x0003e80008121844 */
[----:B------:R3:W-:Y:S01]  /*8f6b0*/  STL [R1+0x2464], R8 ;  /* 0x0024640801007387 */ /* 0x0007e20000100800 */
[----:B------:R-:W-:Y:S01]  /*8f6c0*/  IADD3 R9, P2, R9, R189, RZ ;  /* 0x000000bd09097210 */ /* 0x000fe20007f5e0ff */
[----:B-1----:R-:W-:-:S02]  /*8f6d0*/  IMAD.MOV.U32 R4, RZ, RZ, R12 ;  /* 0x000000ffff047224 */ /* 0x002fc400078e000c */
[----:B------:R-:W2:Y:S04]  /*8f6e0*/  LDL.LU R12, [R1+0x25e8] ;  /* 0x0025e800010c7983 */ /* 0x000ea80000300800 */
[----:B------:R-:W2:Y:S01]  /*8f6f0*/  LDL.LU R17, [R1+0x25dc] ;  /* 0x0025dc0001117983 */ /* 0x000ea20000300800 */
[----:B------:R-:W-:-:S03]  /*8f700*/  IMAD.MOV.U32 R5, RZ, RZ, R13 ;  /* 0x000000ffff057224 */ /* 0x000fc600078e000d */
[----:B------:R-:W2:Y:S01]  /*8f710*/  LDL.LU R13, [R1+0x25e4] ;  /* 0x0025e400010d7983 */ /* 0x000ea20000300800 */
[----:B------:R-:W-:Y:S01]  /*8f720*/  IMAD.X R10, R10, 0x1, R2, P2 ;  /* 0x000000010a0a7824 */ /* 0x000fe200010e0602 */
[----:B------:R-:W-:Y:S02]  /*8f730*/  IADD3 R18, P3, R18, R189, RZ ;  /* 0x000000bd12127210 */ /* 0x000fe40007f7e0ff */
[----:B------:R1:W-:Y:S02]  /*8f740*/  LDGSTS.E [R3+0xb00], [R4.64], P1 ;  /* 0x00b0000004037fae */ /* 0x0003e40008921844 */
[----:B------:R-:W-:Y:S02]  /*8f750*/  IADD3.X R19, R19, R2, RZ, P3, !PT ;  /* 0x0000000213137210 */ /* 0x000fe40001ffe4ff */
[----:B-1----:R-:W-:Y:S01]  /*8f760*/  MOV R4, R6 ;  /* 0x0000000600047202 */ /* 0x002fe20000000f00 */
[----:B------:R-:W-:Y:S02]  /*8f770*/  IMAD.MOV.U32 R5, RZ, RZ, R8 ;  /* 0x000000ffff057224 */ /* 0x000fe400078e0008 */
[----:B---3--:R-:W3:Y:S04]  /*8f780*/  LDL.LU R8, [R1+0x2660] ;  /* 0x0026600001087983 */ /* 0x008ee80000300800 */
[----:B------:R-:W3:Y:S04]  /*8f790*/  LDL.LU R6, [R1+0x2668] ;  /* 0x0026680001067983 */ /* 0x000ee80000300800 */
[----:B------:R-:W-:Y:S04]  /*8f7a0*/  STL [R1+0x24e0], R9 ;  /* 0x0024e00901007387 */ /* 0x000fe80000100800 */
[----:B------:R1:W-:Y:S04]  /*8f7b0*/  LDGSTS.E [R3+0xb80], [R4.64], P0 ;  /* 0x00b8000004037fae */ /* 0x0003e80008121844 */
[----:B------:R1:W-:Y:S04]  /*8f7c0*/  STL [R1+0x24dc], R10 ;  /* 0x0024dc0a01007387 */ /* 0x0003e80000100800 */
[----:B------:R-:W-:Y:S01]  /*8f7d0*/  STL [R1+0x24e8], R18 ;  /* 0x0024e81201007387 */ /* 0x000fe20000100800 */
[----:B-1----:R-:W-:-:S03]  /*8f7e0*/  IMAD.MOV.U32 R5, RZ, RZ, R10 ;  /* 0x000000ffff057224 */ /* 0x002fc600078e000a */
[----:B------:R-:W3:Y:S01]  /*8f7f0*/  LDL.LU R10, [R1+0x265c] ;  /* 0x00265c00010a7983 */ /* 0x000ee20000300800 */
[----:B------:R-:W-:-:S03]  /*8f800*/  IMAD.MOV.U32 R4, RZ, RZ, R9 ;  /* 0x000000ffff047224 */ /* 0x000fc600078e0009 */
[----:B------:R-:W-:Y:S04]  /*8f810*/  STL [R1+0x24e4], R19 ;  /* 0x0024e41301007387 */ /* 0x000fe80000100800 */
[----:B------:R-:W3:Y:S04]  /*8f820*/  LDL.LU R9, [R1+0x2664] ;  /* 0x0026640001097983 */ /* 0x000ee80000300800 */
[----:B------:R1:W-:Y:S02]  /*8f830*/  LDGSTS.E [R3+0x1300], [R4.64], P1 ;  /* 0x0130000004037fae */ /* 0x0003e40008921844 */
[----:B-1----:R-:W-:Y:S01]  /*8f840*/  MOV R4, R18 ;  /* 0x0000001200047202 */ /* 0x002fe20000000f00 */
[----:B------:R-:W-:-:S05]  /*8f850*/  IMAD.MOV.U32 R5, RZ, RZ, R19 ;  /* 0x000000ffff057224 */ /* 0x000fca00078e0013 */
[----:B------:R1:W-:Y:S01]  /*8f860*/  LDGSTS.E [R3+0x1380], [R4.64], P0 ;  /* 0x0138000004037fae */ /* 0x0003e20008121844 */
[----:B----4-:R-:W-:-:S05]  /*8f870*/  IADD3 R7, P2, R7, R189, RZ ;  /* 0x000000bd07077210 */ /* 0x010fca0007f5e0ff */
[----:B------:R4:W-:Y:S01]  /*8f880*/  STL [R1+0x2560], R7 ;  /* 0x0025600701007387 */ /* 0x0009e20000100800 */
[----:B------:R-:W-:Y:S01]  /*8f890*/  IADD3 R11, P3, R11, R189, RZ ;  /* 0x000000bd0b0b7210 */ /* 0x000fe20007f7e0ff */
[----:B------:R-:W-:Y:S02]  /*8f8a0*/  IMAD.X R16, R16, 0x1, R2, P2 ;  /* 0x0000000110107824 */ /* 0x000fe400010e0602 */
[----:B-1----:R-:W-:Y:S01]  /*8f8b0*/  IMAD.MOV.U32 R4, RZ, RZ, R7 ;  /* 0x000000ffff047224 */ /* 0x002fe200078e0007 */
[----:B------:R-:W-:Y:S02]  /*8f8c0*/  IADD3.X R14, R14, R2, RZ, P3, !PT ;  /* 0x000000020e0e7210 */ /* 0x000fe40001ffe4ff */
[----:B------:R-:W-:Y:S01]  /*8f8d0*/  STL [R1+0x255c], R16 ;  /* 0x00255c1001007387 */ /* 0x000fe20000100800 */
[----:B------:R-:W-:-:S03]  /*8f8e0*/  IMAD.MOV.U32 R5, RZ, RZ, R16 ;  /* 0x000000ffff057224 */ /* 0x000fc600078e0010 */
[----:B------:R1:W-:Y:S04]  /*8f8f0*/  STL [R1+0x2568], R11 ;  /* 0x0025680b01007387 */ /* 0x0003e80000100800 */
[----:B----4-:R-:W4:Y:S04]  /*8f900*/  LDL.LU R7, [R1+0x26e0] ;  /* 0x0026e00001077983 */ /* 0x010f280000300800 */
[----:B------:R1:W-:Y:S04]  /*8f910*/  STL [R1+0x2564], R14 ;  /* 0x0025640e01007387 */ /* 0x0003e80000100800 */
[----:B------:R1:W-:Y:S04]  /*8f920*/  LDGSTS.E [R3+0x1b00], [R4.64], P1 ;  /* 0x01b0000004037fae */ /* 0x0003e80008921844 */
[----:B------:R-:W4:Y:S01]  /*8f930*/  LDL.LU R18, [R1+0x26e8] ;  /* 0x0026e80001127983 */ /* 0x000f220000300800 */
[----:B-1----:R-:W-:-:S03]  /*8f940*/  MOV R4, R11 ;  /* 0x0000000b00047202 */ /* 0x002fc60000000f00 */
[----:B------:R-:W4:Y:S01]  /*8f950*/  LDL.LU R11, [R1+0x26dc] ;  /* 0x0026dc00010b7983 */ /* 0x000f220000300800 */
[----:B--2---:R-:W-:-:S03]  /*8f960*/  IADD3 R15, P2, R15, R189, RZ ;  /* 0x000000bd0f0f7210 */ /* 0x004fc60007f5e0ff */
[----:B------:R-:W2:Y:S01]  /*8f970*/  LDL.LU R19, [R1+0x26e4] ;  /* 0x0026e40001137983 */ /* 0x000ea20000300800 */
[----:B------:R-:W-:-:S03]  /*8f980*/  IMAD.MOV.U32 R5, RZ, RZ, R14 ;  /* 0x000000ffff057224 */ /* 0x000fc600078e000e */
[----:B------:R-:W2:Y:S01]  /*8f990*/  LDL.LU R16, [R1+0x2760] ;  /* 0x0027600001107983 */ /* 0x000ea20000300800 */
[----:B------:R-:W-:-:S03]  /*8f9a0*/  IADD3 R12, P3, R12, R189, RZ ;  /* 0x000000bd0c0c7210 */ /* 0x000fc60007f7e0ff */
[----:B------:R-:W2:Y:S01]  /*8f9b0*/  LDL.LU R14, [R1+0x2768] ;  /* 0x00276800010e7983 */ /* 0x000ea20000300800 */
[----:B------:R-:W-:-:S03]  /*8f9c0*/  IMAD.X R17, R17, 0x1, R2, P2 ;  /* 0x0000000111117824 */ /* 0x000fc600010e0602 */
[----:B------:R-:W-:Y:S01]  /*8f9d0*/  STL [R1+0x25e0], R15 ;  /* 0x0025e00f01007387 */ /* 0x000fe20000100800 */
[----:B------:R-:W-:-:S03]  /*8f9e0*/  IADD3.X R13, R13, R2, RZ, P3, !PT ;  /* 0x000000020d0d7210 */ /* 0x000fc60001ffe4ff */
[----:B------:R1:W-:Y:S04]  /*8f9f0*/  LDGSTS.E [R3+0x1b80], [R4.64], P0 ;  /* 0x01b8000004037fae */ /* 0x0003e80008121844 */
[----:B------:R1:W-:Y:S04]  /*8fa00*/  STL [R1+0x25dc], R17 ;  /* 0x0025dc1101007387 */ /* 0x0003e80000100800 */
[----:B------:R3:W-:Y:S01]  /*8fa10*/  STL [R1+0x25e8], R12 ;  /* 0x0025e80c01007387 */ /* 0x0007e20000100800 */
[----:B-1----:R-:W-:-:S03]  /*8fa20*/  IMAD.MOV.U32 R5, RZ, RZ, R17 ;  /* 0x000000ffff057224 */ /* 0x002fc600078e0011 */
[----:B------:R-:W2:Y:S01]  /*8fa30*/  LDL.LU R17, [R1+0x275c] ;  /* 0x00275c0001117983 */ /* 0x000ea20000300800 */
[----:B------:R-:W-:Y:S01]  /*8fa40*/  IMAD.MOV.U32 R4, RZ, RZ, R15 ;  /* 0x000000ffff047224 */ /* 0x000fe200078e000f */
[-C--:B---3--:R-:W-:Y:S02]  /*8fa50*/  IADD3 R8, P2, R8, R189.reuse, RZ ;  /* 0x000000bd08087210 */ /* 0x088fe40007f5e0ff */
[----:B------:R-:W-:Y:S04]  /*8fa60*/  STL [R1+0x25e4], R13 ;  /* 0x0025e40d01007387 */ /* 0x000fe80000100800 */
[----:B------:R-:W3:Y:S01]  /*8fa70*/  LDL.LU R15, [R1+0x2764] ;  /* 0x00276400010f7983 */ /* 0x000ee20000300800 */
[----:B------:R-:W-:-:S03]  /*8fa80*/  IADD3 R6, P3, R6, R189, RZ ;  /* 0x000000bd06067210 */ /* 0x000fc60007f7e0ff */
[----:B------:R1:W-:Y:S04]  /*8fa90*/  LDGSTS.E [R3+0x2300], [R4.64], P1 ;  /* 0x0230000004037fae */ /* 0x0003e80008921844 */
[----:B------:R1:W-:Y:S02]  /*8faa0*/  STL [R1+0x2660], R8 ;  /* 0x0026600801007387 */ /* 0x0003e40000100800 */
[----:B-1----:R-:W-:Y:S01]  /*8fab0*/  MOV R4, R12 ;  /* 0x0000000c00047202 */ /* 0x002fe20000000f00 */
[----:B------:R-:W-:Y:S02]  /*8fac0*/  IMAD.X R10, R10, 0x1, R2, P2 ;  /* 0x000000010a0a7824 */ /* 0x000fe400010e0602 */
[----:B------:R-:W-:-:S03]  /*8fad0*/  IMAD.MOV.U32 R5, RZ, RZ, R13 ;  /* 0x000000ffff057224 */ /* 0x000fc600078e000d */
[----:B------:R-:W-:Y:S01]  /*8fae0*/  STL [R1+0x265c], R10 ;  /* 0x00265c0a01007387 */ /* 0x000fe20000100800 */
[----:B------:R-:W-:-:S03]  /*8faf0*/  IADD3.X R9, R9, R2, RZ, P3, !PT ;  /* 0x0000000209097210 */ /* 0x000fc60001ffe4ff */
[----:B------:R-:W-:Y:S04]  /*8fb00*/  STL [R1+0x2668], R6 ;  /* 0x0026680601007387 */ /* 0x000fe80000100800 */
[----:B------:R-:W3:Y:S04]  /*8fb10*/  LDL.LU R12, [R1+0x27e0] ;  /* 0x0027e000010c7983 */ /* 0x000ee80000300800 */
[----:B------:R1:W-:Y:S04]  /*8fb20*/  LDGSTS.E [R3+0x2380], [R4.64], P0 ;  /* 0x0238000004037fae */ /* 0x0003e80008121844 */
[----:B------:R1:W-:Y:S02]  /*8fb30*/  STL [R1+0x2664], R9 ;  /* 0x0026640901007387 */ /* 0x0003e40000100800 */
[----:B-1----:R-:W-:-:S02]  /*8fb40*/  IMAD.MOV.U32 R4, RZ, RZ, R8 ;  /* 0x000000ffff047224 */ /* 0x002fc400078e0008 */
[----:B------:R-:W3:Y:S01]  /*8fb50*/  LDL.LU R8, [R1+0x27e8] ;  /* 0x0027e80001087983 */ /* 0x000ee20000300800 */
[----:B------:R-:W-:-:S03]  /*8fb60*/  IMAD.MOV.U32 R5, RZ, RZ, R10 ;  /* 0x000000ffff057224 */ /* 0x000fc600078e000a */
[----:B------:R-:W3:Y:S04]  /*8fb70*/  LDL.LU R13, [R1+0x27dc] ;  /* 0x0027dc00010d7983 */ /* 0x000ee80000300800 */
[----:B------:R1:W-:Y:S02]  /*8fb80*/  LDGSTS.E [R3+0x2b00], [R4.64], P1 ;  /* 0x02b0000004037fae */ /* 0x0003e40008921844 */
[----:B-1----:R-:W-:Y:S02]  /*8fb90*/  IMAD.MOV.U32 R5, RZ, RZ, R9 ;  /* 0x000000ffff057224 */ /* 0x002fe400078e0009 */
[----:B------:R-:W3:Y:S01]  /*8fba0*/  LDL.LU R9, [R1+0x27e4] ;  /* 0x0027e40001097983 */ /* 0x000ee20000300800 */
[----:B------:R-:W-:-:S03]  /*8fbb0*/  MOV R4, R6 ;  /* 0x0000000600047202 */ /* 0x000fc60000000f00 */
[----:B------:R-:W3:Y:S04]  /*8fbc0*/  LDL.LU R6, [R1+0x2860] ;  /* 0x0028600001067983 */ /* 0x000ee80000300800 */
[----:B------:R-:W3:Y:S04]  /*8fbd0*/  LDL.LU R10, [R1+0x2868] ;  /* 0x00286800010a7983 */ /* 0x000ee80000300800 */
[----:B------:R1:W-:Y:S01]  /*8fbe0*/  LDGSTS.E [R3+0x2b80], [R4.64], P0 ;  /* 0x02b8000004037fae */ /* 0x0003e20008121844 */
[----:B----4-:R-:W-:-:S05]  /*8fbf0*/  IADD3 R7, P2, R7, R189, RZ ;  /* 0x000000bd07077210 */ /* 0x010fca0007f5e0ff */
[----:B------:R4:W-:Y:S01]  /*8fc00*/  STL [R1+0x26e0], R7 ;  /* 0x0026e00701007387 */ /* 0x0009e20000100800 */
[----:B-1----:R-:W-:Y:S01]  /*8fc10*/  IMAD.MOV.U32 R4, RZ, RZ, R7 ;  /* 0x000000ffff047224 */ /* 0x002fe200078e0007 */
[----:B------:R-:W-:Y:S01]  /*8fc20*/  IADD3 R18, P3, R18, R189, RZ ;  /* 0x000000bd12127210 */ /* 0x000fe20007f7e0ff */
[----:B------:R-:W-:-:S05]  /*8fc30*/  IMAD.X R11, R11, 0x1, R2, P2 ;  /* 0x000000010b0b7824 */ /* 0x000fca00010e0602 */
[----:B------:R1:W-:Y:S01]  /*8fc40*/  STL [R1+0x26dc], R11 ;  /* 0x0026dc0b01007387 */ /* 0x0003e20000100800 */
[----:B--2---:R-:W-:-:S03]  /*8fc50*/  IADD3.X R19, R19, R2, RZ, P3, !PT ;  /* 0x0000000213137210 */ /* 0x004fc60001ffe4ff */
[----:B------:R-:W-:Y:S04]  /*8fc60*/  STL [R1+0x26e8], R18 ;  /* 0x0026e81201007387 */ /* 0x000fe80000100800 */
[----:B----4-:R-:W2:Y:S01]  /*8fc70*/  LDL.LU R7, [R1+0x285c] ;  /* 0x00285c0001077983 */ /* 0x010ea20000300800 */
[----:B------:R-:W-:-:S03]  /*8fc80*/  IMAD.MOV.U32 R5, RZ, RZ, R11 ;  /* 0x000000ffff057224 */ /* 0x000fc600078e000b */
[----:B------:R-:W-:Y:S04]  /*8fc90*/  STL [R1+0x26e4], R19 ;  /* 0x0026e41301007387 */ /* 0x000fe80000100800 */
[----:B-1----:R-:W4:Y:S01]  /*8fca0*/  LDL.LU R11, [R1+0x2864] ;  /* 0x00286400010b7983 */ /* 0x002f220000300800 */
[----:B------:R-:W-:-:S03]  /*8fcb0*/  IADD3 R16, P2, R16, R189, RZ ;  /* 0x000000bd10107210 */ /* 0x000fc60007f5e0ff */
[----:B------:R1:W-:Y:S01]  /*8fcc0*/  LDGSTS.E [R3+0x3300], [R4.64], P1 ;  /* 0x0330000004037fae */ /* 0x0003e20008921844 */
[----:B------:R-:W-:-:S03]  /*8fcd0*/  IADD3 R14, P3, R14, R189, RZ ;  /* 0x000000bd0e0e7210 */ /* 0x000fc60007f7e0ff */
[----:B------:R3:W-:Y:S01]  /*8fce0*/  STL [R1+0x2760], R16 ;  /* 0x0027601001007387 */ /* 0x0007e20000100800 */
[----:B------:R-:W-:Y:S01]  /*8fcf0*/  IMAD.X R17, R17, 0x1, R2, P2 ;  /* 0x0000000111117824 */ /* 0x000fe200010e0602 */
[----:B-1----:R-:W-:Y:S01]  /*8fd00*/  MOV R4, R18 ;  /* 0x0000001200047202 */ /* 0x002fe20000000f00 */
[----:B------:R-:W-:-:S03]  /*8fd10*/  IMAD.MOV.U32 R5, RZ, RZ, R19 ;  /* 0x000000ffff057224 */ /* 0x000fc600078e0013 */
[----:B------:R1:W-:Y:S01]  /*8fd20*/  STL [R1+0x275c], R17 ;  /* 0x00275c1101007387 */ /* 0x0003e20000100800 */
[----:B---3--:R-:W-:-:S03]  /*8fd30*/  IADD3.X R15, R15, R2, RZ, P3, !PT ;  /* 0x000000020f0f7210 */ /* 0x008fc60001ffe4ff */
[----:B------:R3:W-:Y:S04]  /*8fd40*/  LDGSTS.E [R3+0x3380], [R4.64], P0 ;  /* 0x0338000004037fae */ /* 0x0007e80008121844 */
[----:B------:R-:W-:Y:S01]  /*8fd50*/  STL [R1+0x2768], R14 ;  /* 0x0027680e01007387 */ /* 0x000fe20000100800 */
[----:B---3--:R-:W-:-:S03]  /*8fd60*/  IMAD.MOV.U32 R4, RZ, RZ, R16 ;  /* 0x000000ffff047224 */ /* 0x008fc600078e0010 */
[----:B------:R-:W3:Y:S01]  /*8fd70*/  LDL.LU R16, [R1+0x28e0] ;  /* 0x0028e00001107983 */ /* 0x000ee20000300800 */
[----:B------:R-:W-:-:S03]  /*8fd80*/  IMAD.MOV.U32 R5, RZ, RZ, R17 ;  /* 0x000000ffff057224 */ /* 0x000fc600078e0011 */
[----:B------:R-:W-:Y:S04]  /*8fd90*/  STL [R1+0x2764], R15 ;  /* 0x0027640f01007387 */ /* 0x000fe80000100800 */
[----:B------:R-:W3:Y:S04]  /*8fda0*/  LDL.LU R18, [R1+0x28e8] ;  /* 0x0028e80001127983 */ /* 0x000ee80000300800 */
[----:B-1----:R-:W3:Y:S04]  /*8fdb0*/  LDL.LU R17, [R1+0x28dc] ;  /* 0x0028dc0001117983 */ /* 0x002ee80000300800 */
[----:B------:R-:W3:Y:S01]  /*8fdc0*/  LDL.LU R19, [R1+0x28e4] ;  /* 0x0028e40001137983 */ /* 0x000ee20000300800 */
[----:B------:R-:W-:-:S03]  /*8fdd0*/  IADD3 R12, P2, R12, R189, RZ ;  /* 0x000000bd0c0c7210 */ /* 0x000fc60007f5e0ff */
[----:B------:R-:W3:Y:S04]  /*8fde0*/  LDL.LU R22, [R1+0x2960] ;  /* 0x0029600001167983 */ /* 0x000ee80000300800 */
[----:B------:R-:W3:Y:S04]  /*8fdf0*/  LDL.LU R24, [R1+0x2968] ;  /* 0x0029680001187983 */ /* 0x000ee80000300800 */
[----:B------:R-:W-:Y:S04]  /*8fe00*/  STL [R1+0x27e0], R12 ;  /* 0x0027e00c01007387 */ /* 0x000fe80000100800 */
[----:B------:R1:W-:Y:S01]  /*8fe10*/  LDGSTS.E [R3+0x3b00], [R4.64], P1 ;  /* 0x03b0000004037fae */ /* 0x0003e20008921844 */
[----:B------:R-:W-:Y:S01]  /*8fe20*/  IADD3 R8, P3, R8, R189, RZ ;  /* 0x000000bd08087210 */ /* 0x000fe20007f7e0ff */
[----:B------:R-:W-:-:S05]  /*8fe30*/  IMAD.X R13, R13, 0x1, R2, P2 ;  /* 0x000000010d0d7824 */ /* 0x000fca00010e0602 */
[----:B------:R-:W-:Y:S04]  /*8fe40*/  STL [R1+0x27dc], R13 ;  /* 0x0027dc0d01007387 */ /* 0x000fe80000100800 */
[----:B------:R-:W-:Y:S04]  /*8fe50*/  STL [R1+0x27e8], R8 ;  /* 0x0027e80801007387 */ /* 0x000fe80000100800 */
[----:B------:R-:W3:Y:S01]  /*8fe60*/  LDL.LU R23, [R1+0x295c] ;  /* 0x00295c0001177983 */ /* 0x000ee20000300800 */
[----:B------:R-:W-:-:S05]  /*8fe70*/  IADD3.X R9, R9, R2, RZ, P3, !PT ;  /* 0x0000000209097210 */ /* 0x000fca0001ffe4ff */
[----:B------:R-:W-:Y:S04]  /*8fe80*/  STL [R1+0x27e4], R9 ;  /* 0x0027e40901007387 */ /* 0x000fe80000100800 */
[----:B------:R-:W3:Y:S01]  /*8fe90*/  LDL.LU R25, [R1+0x2964] ;  /* 0x0029640001197983 */ /* 0x000ee20000300800 */
[----:B-1----:R-:W-:Y:S01]  /*8fea0*/  MOV R4, R14 ;  /* 0x0000000e00047202 */ /* 0x002fe20000000f00 */
[----:B------:R-:W-:Y:S01]  /*8feb0*/  IMAD.MOV.U32 R5, RZ, RZ, R15 ;  /* 0x000000ffff057224 */ /* 0x000fe200078e000f */
[----:B------:R-:W-:-:S04]  /*8fec0*/  IADD3 R6, P2, R6, R189, RZ ;  /* 0x000000bd06067210 */ /* 0x000fc80007f5e0ff */
[----:B------:R1:W-:Y:S01]  /*8fed0*/  LDGSTS.E [R3+0x3b80], [R4.64], P0 ;  /* 0x03b8000004037fae */ /* 0x0003e20008121844 */
[----:B------:R-:W-:Y:S01]  /*8fee0*/  IADD3 R10, P3, R10, R189, RZ ;  /* 0x000000bd0a0a7210 */ /* 0x000fe20007f7e0ff */
[----:B-1----:R-:W-:Y:S02]  /*8fef0*/  IMAD.MOV.U32 R4, RZ, RZ, R12 ;  /* 0x000000ffff047224 */ /* 0x002fe400078e000c */
[----:B------:R-:W-:-:S05]  /*8ff00*/  IMAD.MOV.U32 R5, RZ, RZ, R13 ;  /* 0x000000ffff057224 */ /* 0x000fca00078e000d */
[----:B------:R1:W-:Y:S04]  /*8ff10*/  LDGSTS.E [R3+0x4300], [R4.64], P1 ;  /* 0x0430000004037fae */ /* 0x0003e80008921844 */
[----:B------:R-:W-:Y:S01]  /*8ff20*/  STL [R1+0x2860], R6 ;  /* 0x0028600601007387 */ /* 0x000fe20000100800 */
[----:B-1----:R-:W-:Y:S01]  /*8ff30*/  MOV R4, R8 ;  /* 0x0000000800047202 */ /* 0x002fe20000000f00 */
[----:B------:R-:W-:-:S05]  /*8ff40*/  IMAD.MOV.U32 R5, RZ, RZ, R9 ;  /* 0x000000ffff057224 */ /* 0x000fca00078e0009 */
[----:B------:R1:W-:Y:S02]  /*8ff50*/  LDGSTS.E [R3+0x4380], [R4.64], P0 ;  /* 0x0438000004037fae */ /* 0x0003e40008121844 */
[----:B-1----:R-:W-:Y:S02]  /*8ff60*/  IMAD.MOV.U32 R4, RZ, RZ, R6 ;  /* 0x000000ffff047224 */ /* 0x002fe400078e0006 */
[----:B--2---:R-:W-:-:S04]  /*8ff70*/  IMAD.X R7, R7, 0x1, R2, P2 ;  /* 0x0000000107077824 */ /* 0x004fc800010e0602 */
[----:B------:R-:W-:Y:S01]  /*8ff80*/  IMAD.MOV.U32 R5, RZ, RZ, R7 ;  /* 0x000000ffff057224 */ /* 0x000fe200078e0007 */
[----:B------:R1:W-:Y:S01]  /*8ff90*/  STL [R1+0x285c], R7 ;  /* 0x00285c0701007387 */ /* 0x0003e20000100800 */
[----:B----4-:R-:W-:-:S03]  /*8ffa0*/  IADD3.X R11, R11, R2, RZ, P3, !PT ;  /* 0x000000020b0b7210 */ /* 0x010fc60001ffe4ff */
[----:B------:R-:W-:Y:S04]  /*8ffb0*/  STL [R1+0x2868], R10 ;  /* 0x0028680a01007387 */ /* 0x000fe80000100800 */
[----:B------:R2:W-:Y:S04]  /*8ffc0*/  LDGSTS.E [R3+0x4b00], [R4.64], P1 ;  /* 0x04b0000004037fae */ /* 0x0005e80008921844 */
[----:B-1----:R-:W4:Y:S04]  /*8ffd0*/  LDL.LU.64 R6, [R1+0x20f8] ;  /* 0x0020f80001067983 */ /* 0x002f280000300a00 */
[----:B------:R1:W-:Y:S04]  /*8ffe0*/  STL [R1+0x2864], R11 ;  /* 0x0028640b01007387 */ /* 0x0003e80000100800 */
[----:B------:R-:W4:Y:S01]  /*8fff0*/  LDL.LU.64 R8, [R1+0x20f0] ;  /* 0x0020f00001087983 */ /* 0x000f220000300a00 */
[----:B--2---:R-:W-:Y:S01]  /*90000*/  MOV R4, R10 ;  /* 0x0000000a00047202 */ /* 0x004fe20000000f00 */
[----:B------:R-:W-:-:S02]  /*90010*/  IMAD.MOV.U32 R5, RZ, RZ, R11 ;  /* 0x000000ffff057224 */ /* 0x000fc400078e000b */
[----:B-1----:R-:W2:Y:S04]  /*90020*/  LDL.LU.64 R10, [R1+0x2078] ;  /* 0x00207800010a7983 */ /* 0x002ea80000300a00 */
[----:B------:R-:W2:Y:S04]  /*90030*/  LDL.LU.64 R12, [R1+0x2070] ;  /* 0x00207000010c7983 */ /* 0x000ea80000300a00 */
[----:B------:R-:W2:Y:S04]  /*90040*/  LDL.LU.64 R14, [R1+0x1ff8] ;  /* 0x001ff800010e7983 */ /* 0x000ea80000300a00 */
[----:B------:R1:W-:Y:S01]  /*90050*/  LDGSTS.E [R3+0x4b80], [R4.64], P0 ;  /* 0x04b8000004037fae */ /* 0x0003e20008121844 */
[----:B---3--:R-:W-:-:S05]  /*90060*/  IADD3 R16, P2, R16, R189, RZ ;  /* 0x000000bd10107210 */ /* 0x008fca0007f5e0ff */
[----:B------:R-:W-:Y:S01]  /*90070*/  STL [R1+0x28e0], R16 ;  /* 0x0028e01001007387 */ /* 0x000fe20000100800 */
[----:B------:R-:W-:Y:S01]  /*90080*/  IADD3 R18, P3, R18, R189, RZ ;  /* 0x000000bd12127210 */ /* 0x000fe20007f7e0ff */
[----:B------:R-:W-:Y:S02]  /*90090*/  IMAD.X R17, R17, 0x1, R2, P2 ;  /* 0x0000000111117824 */ /* 0x000fe400010e0602 */
[----:B-1----:R-:W-:Y:S02]  /*900a0*/  IMAD.MOV.U32 R4, RZ, RZ, R16 ;  /* 0x000000ffff047224 */ /* 0x002fe400078e0010 */
[----:B------:R-:W-:Y:S01]  /*900b0*/  IMAD.MOV.U32 R5, RZ, RZ, R17 ;  /* 0x000000ffff057224 */ /* 0x000fe200078e0011 */
[----:B------:R1:W-:Y:S01]  /*900c0*/  STL [R1+0x28dc], R17 ;  /* 0x0028dc1101007387 */ /* 0x0003e20000100800 */
[----:B------:R-:W-:-:S03]  /*900d0*/  IADD3.X R19, R19, R2, RZ, P3, !PT ;  /* 0x0000000213137210 */ /* 0x000fc60001ffe4ff */
[----:B------:R-:W-:Y:S01]  /*900e0*/  STL [R1+0x28e8], R18 ;  /* 0x0028e81201007387 */ /* 0x000fe20000100800 */
[----:B------:R-:W-:-:S03]  /*900f0*/  IADD3 R22, P2, R22, R189, RZ ;  /* 0x000000bd16167210 */ /* 0x000fc60007f5e0ff */
[----:B------:R3:W-:Y:S04]  /*90100*/  LDGSTS.E [R3+0x5300], [R4.64], P1 ;  /* 0x0530000004037fae */ /* 0x0007e80008921844 */
[----:B-1----:R-:W2:Y:S04]  /*90110*/  LDL.LU.64 R16, [R1+0x1ff0] ;  /* 0x001ff00001107983 */ /* 0x002ea80000300a00 */
[----:B------:R1:W-:Y:S01]  /*90120*/  STL [R1+0x28e4], R19 ;  /* 0x0028e41301007387 */ /* 0x0003e20000100800 */
[----:B---3--:R-:W-:Y:S01]  /*90130*/  MOV R4, R18 ;  /* 0x0000001200047202 */ /* 0x008fe20000000f00 */
[----:B------:R-:W-:-:S02]  /*90140*/  IMAD.MOV.U32 R5, RZ, RZ, R19 ;  /* 0x000000ffff057224 */ /* 0x000fc400078e0013 */
[----:B-1----:R-:W3:Y:S01]  /*90150*/  LDL.LU.64 R18, [R1+0x1f78] ;  /* 0x001f780001127983 */ /* 0x002ee20000300a00 */
[----:B------:R-:W-:-:S03]  /*90160*/  IADD3 R24, P3, R24, R189, RZ ;  /* 0x000000bd18187210 */ /* 0x000fc60007f7e0ff */
[----:B------:R-:W3:Y:S01]  /*90170*/  LDL.LU.64 R20, [R1+0x1f70] ;  /* 0x001f700001147983 */ /* 0x000ee20000300a00 */
[----:B------:R-:W-:-:S03]  /*90180*/  IMAD.X R23, R23, 0x1, R2, P2 ;  /* 0x0000000117177824 */ /* 0x000fc600010e0602 */
[----:B------:R-:W-:Y:S04]  /*90190*/  STL [R1+0x2960], R22 ;  /* 0x0029601601007387 */ /* 0x000fe80000100800 */
[----:B------:R1:W-:Y:S04]  /*901a0*/  LDGSTS.E [R3+0x5380], [R4.64], P0 ;  /* 0x0538000004037fae */ /* 0x0003e80008121844 */
[----:B------:R1:W-:Y:S04]  /*901b0*/  STL [R1+0x295c], R23 ;  /* 0x00295c1701007387 */ /* 0x0003e80000100800 */
[----:B------:R-:W-:Y:S01]  /*901c0*/  STL [R1+0x2968], R24 ;  /* 0x0029681801007387 */ /* 0x000fe20000100800 */
[----:B------:R-:W-:Y:S01]  /*901d0*/  IADD3.X R25, R25, R2, RZ, P3, !PT ;  /* 0x0000000219197210 */ /* 0x000fe20001ffe4ff */
[----:B-1----:R-:W-:-:S02]  /*901e0*/  IMAD.MOV.U32 R4, RZ, RZ, R22 ;  /* 0x000000ffff047224 */ /* 0x002fc400078e0016 */
[----:B------:R-:W-:Y:S02]  /*901f0*/  IMAD.MOV.U32 R5, RZ, RZ, R23 ;  /* 0x000000ffff057224 */ /* 0x000fe400078e0017 */
[----:B------:R-:W3:Y:S04]  /*90200*/  LDL.LU.64 R22, [R1+0x1ef8] ;  /* 0x001ef80001167983 */ /* 0x000ee80000300a00 */
[----:B------:R1:W-:Y:S04]  /*90210*/  LDGSTS.E [R3+0x5b00], [R4.64], P1 ;  /* 0x05b0000004037fae */ /* 0x0003e80008921844 */
[----:B------:R1:W-:Y:S02]  /*90220*/  STL [R1+0x2964], R25 ;  /* 0x0029641901007387 */ /* 0x0003e40000100800 */
[----:B-1----:R-:W-:Y:S01]  /*90230*/  MOV R4, R24 ;  /* 0x0000001800047202 */ /* 0x002fe20000000f00 */
[----:B------:R-:W-:-:S02]  /*90240*/  IMAD.MOV.U32 R5, RZ, RZ, R25 ;  /* 0x000000ffff057224 */ /* 0x000fc400078e0019 */
        /* <DEDUP_REMOVED lines=31> */
[----:B------:R4:W-:Y:S02]  /*90440*/  LDGSTS.E [R3+0x5b80], [R4.64], P0 ;  /* 0x05b8000004037fae */ /* 0x0009e40008121844 */
[----:B----4-:R-:W-:-:S05]  /*90450*/  IADD3 R5, P2, R6, R189, RZ ;  /* 0x000000bd06057210 */ /* 0x010fca0007f5e0ff */
[----:B------:R-:W-:Y:S01]  /*90460*/  IMAD.X R4, R7, 0x1, R2, P2 ;  /* 0x0000000107047824 */ /* 0x000fe200010e0602 */
[----:B------:R-:W-:-:S04]  /*90470*/  IADD3 R7, P2, R8, R189, RZ ;  /* 0x000000bd08077210 */ /* 0x000fc80007f5e0ff */
[----:B------:R-:W-:Y:S02]  /*90480*/  IADD3.X R6, R9, R2, RZ, P2, !PT ;  /* 0x0000000209067210 */ /* 0x000fe400017fe4ff */
[----:B--2---:R-:W-:-:S05]  /*90490*/  IADD3 R9, P2, R10, R189, RZ ;  /* 0x000000bd0a097210 */ /* 0x004fca0007f5e0ff */
[----:B------:R-:W-:Y:S01]  /*904a0*/  IMAD.X R8, R11, 0x1, R2, P2 ;  /* 0x000000010b087824 */ /* 0x000fe200010e0602 */
[----:B------:R-:W-:-:S05]  /*904b0*/  IADD3 R11, P2, R12, R189, RZ ;  /* 0x000000bd0c0b7210 */ /* 0x000fca0007f5e0ff */
[----:B------:R-:W-:Y:S01]  /*904c0*/  IMAD.X R10, R13, 0x1, R2, P2 ;  /* 0x000000010d0a7824 */ /* 0x000fe200010e0602 */
[----:B------:R-:W-:-:S04]  /*904d0*/  IADD3 R13, P2, R14, R189, RZ ;  /* 0x000000bd0e0d7210 */ /* 0x000fc80007f5e0ff */
[----:B------:R-:W-:Y:S02]  /*904e0*/  IADD3.X R12, R15, R2, RZ, P2, !PT ;  /* 0x000000020f0c7210 */ /* 0x000fe400017fe4ff */
[----:B------:R-:W-:-:S05]  /*904f0*/  IADD3 R15, P2, R16, R189, RZ ;  /* 0x000000bd100f7210 */ /* 0x000fca0007f5e0ff */
[----:B------:R-:W-:Y:S01]  /*90500*/  IMAD.X R14, R17, 0x1, R2, P2 ;  /* 0x00000001110e7824 */ /* 0x000fe200010e0602 */
[----:B---3--:R-:W-:-:S05]  /*90510*/  IADD3 R17, P2, R18, R189, RZ ;  /* 0x000000bd12117210 */ /* 0x008fca0007f5e0ff */
        /* <DEDUP_REMOVED lines=54> */
[--C-:B------:R-:W-:Y:S01]  /*90880*/  IMAD.X R174, R177, 0x1, R2.reuse, P2 ;  /* 0x00000001b1ae7824 */ /* 0x100fe200010e0602 */
[-C--:B------:R-:W-:Y:S02]  /*90890*/  IADD3 R177, P2, R178, R189.reuse, RZ ;  /* 0x000000bdb2b17210 */ /* 0x080fe40007f5e0ff */
[----:B------:R-:W-:Y:S02]  /*908a0*/  LOP3.LUT R5, R5, R4, RZ, 0x3c, !PT ;  /* 0x0000000405057212 */ /* 0x000fe400078e3cff */
[----:B------:R-:W-:Y:S02]  /*908b0*/  IADD3.X R176, R179, R2, RZ, P2, !PT ;  /* 0x00000002b3b07210 */ /* 0x000fe400017fe4ff */
[----:B------:R-:W-:Y:S02]  /*908c0*/  IADD3 R179, P2, R180, R189, RZ ;  /* 0x000000bdb4b37210 */ /* 0x000fe40007f5e0ff */
[----:B------:R-:W-:Y:S02]  /*908d0*/  LOP3.LUT R7, R7, R6, RZ, 0x3c, !PT ;  /* 0x0000000607077212 */ /* 0x000fe400078e3cff */
[----:B------:R-:W-:Y:S01]  /*908e0*/  LOP3.LUT R9, R9, R8, RZ, 0x3c, !PT ;  /* 0x0000000809097212 */ /* 0x000fe200078e3cff */
[----:B------:R-:W-:Y:S01]  /*908f0*/  IMAD.X R178, R181, 0x1, R2, P2 ;  /* 0x00000001b5b27824 */ /* 0x000fe200010e0602 */
[----:B------:R-:W-:-:S02]  /*90900*/  LOP3.LUT R11, R11, R10, RZ, 0x3c, !PT ;  /* 0x0000000a0b0b7212 */ /* 0x000fc400078e3cff */
[----:B------:R-:W-:Y:S02]  /*90910*/  LOP3.LUT R4, R5, R4, RZ, 0x3c, !PT ;  /* 0x0000000405047212 */ /* 0x000fe400078e3cff */
[----:B------:R-:W-:Y:S02]  /*90920*/  LOP3.LUT R13, R13, R12, RZ, 0x3c, !PT ;  /* 0x0000000c0d0d7212 */ /* 0x000fe400078e3cff */
[----:B------:R-:W-:Y:S02]  /*90930*/  IADD3 R181, P2, R182, R189, RZ ;  /* 0x000000bdb6b57210 */ /* 0x000fe40007f5e0ff */
[----:B------:R-:W-:Y:S02]  /*90940*/  LOP3.LUT R6, R7, R6, RZ, 0x3c, !PT ;  /* 0x0000000607067212 */ /* 0x000fe400078e3cff */
[----:B------:R-:W-:Y:S02]  /*90950*/  LOP3.LUT R15, R15, R14, RZ, 0x3c, !PT ;  /* 0x0000000e0f0f7212 */ /* 0x000fe400078e3cff */
        /* <DEDUP_REMOVED lines=32> */
[----:B------:R-:W-:-:S02]  /*90b60*/  IADD3.X R182, R185, R2, RZ, P2, !PT ;  /* 0x00000002b9b67210 */ /* 0x000fc400017fe4ff */
[----:B------:R-:W-:Y:S01]  /*90b70*/  LOP3.LUT R19, R19, R18, RZ, 0x3c, !PT ;  /* 0x0000001213137212 */ /* 0x000fe200078e3cff */
[----:B------:R3:W-:Y:S01]  /*90b80*/  LDGSTS.E [R3+0x6380], [R6.64], P0 ;  /* 0x0638000006037fae */ /* 0x0007e20008121844 */
[----:B------:R-:W-:Y:S02]  /*90b90*/  LOP3.LUT R26, R27, R26, RZ, 0x3c, !PT ;  /* 0x0000001a1b1a7212 */ /* 0x000fe400078e3cff */
[----:B------:R-:W-:Y:S01]  /*90ba0*/  LOP3.LUT R139, R139, R138, RZ, 0x3c, !PT ;  /* 0x0000008a8b8b7212 */ /* 0x000fe200078e3cff */
[----:B------:R-:W-:Y:S01]  /*90bb0*/  STL.64 [R1+0x1ff8], R12 ;  /* 0x001ff80c01007387 */ /* 0x000fe20000100a00 */
[----:B------:R-:W-:Y:S02]  /*90bc0*/  IADD3 R185, P2, R186, R189, RZ ;  /* 0x000000bdbab97210 */ /* 0x000fe40007f5e0ff */
[----:B------:R-:W-:Y:S02]  /*90bd0*/  LOP3.LUT R21, R21, R20, RZ, 0x3c, !PT ;  /* 0x0000001415157212 */ /* 0x000fe400078e3cff */
        /* <DEDUP_REMOVED lines=1012> */
[--C-:B------:R-:W-:Y:S01]  /*94b20*/  IMAD.X R172, R175, 0x1, R2.reuse, P2 ;  /* 0x00000001afac7824 */ /* 0x100fe200010e0602 */
[-C--:B------:R-:W-:Y:S02]  /*94b30*/  IADD3 R175, P2, R176, R189.reuse, RZ ;  /* 0x000000bdb0af7210 */ /* 0x080fe40007f5e0ff */
[----:B------:R-:W-:Y:S02]  /*94b40*/  LOP3.LUT R5, R5, R4, RZ, 0x3c, !PT ;  /* 0x0000000405057212 */ /* 0x000fe400078e3cff */
[----:B------:R-:W-:Y:S01]  /*94b50*/  LOP3.LUT R7, R7, R6, RZ, 0x3c, !PT ;  /* 0x0000000607077212 */ /* 0x000fe200078e3cff */
[----:B------:R-:W-:Y:S01]  /*94b60*/  IMAD.X R174, R177, 0x1, R2, P2 ;  /* 0x00000001b1ae7824 */ /* 0x000fe200010e0602 */
[----:B------:R-:W-:Y:S02]  /*94b70*/  IADD3 R177, P2, R178, R189, RZ ;  /* 0x000000bdb2b17210 */ /* 0x000fe40007f5e0ff */
[----:B------:R-:W-:Y:S02]  /*94b80*/  LOP3.LUT R9, R9, R8, RZ, 0x3c, !PT ;  /* 0x0000000809097212 */ /* 0x000fe400078e3cff */
[----:B------:R-:W-:-:S02]  /*94b90*/  LOP3.LUT R11, R11, R10, RZ, 0x3c, !PT ;  /* 0x0000000a0b0b7212 */ /* 0x000fc400078e3cff */
[----:B------:R-:W-:Y:S02]  /*94ba0*/  LOP3.LUT R4, R5, R4, RZ, 0x3c, !PT ;  /* 0x0000000405047212 */ /* 0x000fe400078e3cff */
        /* <DEDUP_REMOVED lines=18> */
[----:B------:R-:W-:Y:S01]  /*94cd0*/  IMAD.X R178, R181, 0x1, R2, P2 ;  /* 0x00000001b5b27824 */ /* 0x000fe200010e0602 */
        /* <DEDUP_REMOVED lines=21> */
[----:B------:R2:W-:Y:S01]  /*94e30*/  STL.64 [R1+0x1fd8], R12 ;  /* 0x001fd80c01007387 */ /* 0x0005e20000100a00 */
[----:B------:R-:W-:-:S02]  /*94e40*/  LOP3.LUT R21, R21, R20, RZ, 0x3c, !PT ;  /* 0x0000001415157212 */ /* 0x000fc400078e3cff */
[----:B------:R-:W-:Y:S02]  /*94e50*/  LOP3.LUT R132, R133, R132, RZ, 0x3c, !PT ;  /* 0x0000008485847212 */ /* 0x000fe400078e3cff */
[----:B------:R-:W-:Y:S01]  /*94e60*/  LOP3.LUT R141, R141, R140, RZ, 0x3c, !PT ;  /* 0x0000008c8d8d7212 */ /* 0x000fe200078e3cff */
[----:B------:R-:W-:Y:S01]  /*94e70*/  IMAD.X R180, R183, 0x1, R2, P2 ;  /* 0x00000001b7b47824 */ /* 0x000fe200010e0602 */
[----:B------:R-:W-:Y:S01]  /*94e80*/  LOP3.LUT R23, R23, R22, RZ, 0x3c, !PT ;  /* 0x0000001617177212 */ /* 0x000fe200078e3cff */
[----:B------:R3:W-:Y:S01]  /*94e90*/  STL.64 [R1+0x1fd0], R14 ;  /* 0x001fd00e01007387 */ /* 0x0007e20000100a00 */
[----:B------:R-:W-:Y:S02]  /*94ea0*/  LOP3.LUT R134, R135, R134, RZ, 0x3c, !PT ;  /* 0x0000008687867212 */ /* 0x000fe400078e3cff */
[----:B------:R-:W-:Y:S01]  /*94eb0*/  LOP3.LUT R143, R143, R142, RZ, 0x3c, !PT ;  /* 0x0000008e8f8f7212 */ /* 0x000fe200078e3cff */
[----:B------:R2:W-:Y:S01]  /*94ec0*/  STL.64 [R1+0x1f58], R16 ;  /* 0x001f581001007387 */ /* 0x0005e20000100a00 */
[----:B------:R-:W-:-:S02]  /*94ed0*/  LOP3.LUT R25, R25, R24, RZ, 0x3c, !PT ;  /* 0x0000001819197212 */ /* 0x000fc400078e3cff */
[----:B------:R-:W-:Y:S02]  /*94ee0*/  LOP3.LUT R136, R137, R136, RZ, 0x3c, !PT ;  /* 0x0000008889887212 */ /* 0x000fe400078e3cff */
[----:B------:R-:W-:Y:S01]  /*94ef0*/  LOP3.LUT R145, R145, R144, RZ, 0x3c, !PT ;  /* 0x0000009091917212 */ /* 0x000fe200078e3cff */
[----:B------:R1:W-:Y:S01]  /*94f00*/  STL.64 [R1+0x1f50], R18 ;  /* 0x001f501201007387 */ /* 0x0003e20000100a00 */
        /* <DEDUP_REMOVED lines=18> */
[----:B------:R-:W-:Y:S02]  /*95030*/  IADD3.X R182, R185, R2, RZ, P2, !PT ;  /* 0x00000002b9b67210 */ /* 0x000fe400017fe4ff */
[----:B------:R-:W-:Y:S01]  /*95040*/  LOP3.LUT R139, R139, R138, RZ, 0x3c, !PT ;  /* 0x0000008a8b8b7212 */ /* 0x000fe200078e3cff */
[----:B------:R1:W-:Y:S01]  /*95050*/  LDGSTS.E [R3+0x6d00], [R8.64], P1 ;  /* 0x06d0000008037fae */ /* 0x0003e20008921844 */
[----:B------:R-:W-:Y:S02]  /*95060*/  LOP3.LUT R146, R147, R146, RZ, 0x3c, !PT ;  /* 0x0000009293927212 */ /* 0x000fe400078e3cff */
[----:B------:R-:W-:Y:S01]  /*95070*/  LOP3.LUT R155, R155, R154, RZ, 0x3c, !PT ;  /* 0x0000009a9b9b7212 */ /* 0x000fe200078e3cff */
[----:B------:R-:W-:Y:S01]  /*95080*/  STL.64 [R1+0x1dd8], R132 ;  /* 0x001dd88401007387 */ /* 0x000fe20000100a00 */
[----:B------:R-:W-:-:S02]  /*95090*/  IADD3 R185, P2, R186, R189, RZ ;  /* 0x000000bdbab97210 */ /* 0x000fc40007f5e0ff */
[----:B------:R-:W-:Y:S02]  /*950a0*/  LOP3.LUT R141, R141, R140, RZ, 0x3c, !PT ;  /* 0x0000008c8d8d7212 */ /* 0x000fe400078e3cff */
        /* <DEDUP_REMOVED lines=88> */
[----:B-1----:R-:W4:Y:S04]  /*95630*/  LDL.LU R4, [R1+0x2410] ;  /* 0x0024100001047983 */ /* 0x002f280000300800 */
[----:B------:R2:W-:Y:S04]  /*95640*/  LDGSTS.E [R3+0x7500], [R12.64], P1 ;  /* 0x075000000c037fae */ /* 0x0005e80008921844 */
[----:B------:R3:W-:Y:S04]  /*95650*/  LDGSTS.E [R3+0x7580], [R14.64], P0 ;  /* 0x075800000e037fae */ /* 0x0007e80008121844 */
[----:B------:R1:W-:Y:S04]  /*95660*/  LDGSTS.E [R3+0x7d00], [R16.64], P1 ;  /* 0x07d0000010037fae */ /* 0x0003e80008921844 */
[----:B--2---:R-:W2:Y:S04]  /*95670*/  LDL.LU R12, [R1+0x2418] ;  /* 0x00241800010c7983 */ /* 0x004ea80000300800 */
[----:B------:R-:W2:Y:S04]  /*95680*/  LDL.LU R5, [R1+0x240c] ;  /* 0x00240c0001057983 */ /* 0x000ea80000300800 */
[----:B---3--:R-:W3:Y:S04]  /*95690*/  LDL.LU R15, [R1+0x2414] ;  /* 0x00241400010f7983 */ /* 0x008ee80000300800 */
[----:B------:R-:W3:Y:S04]  /*956a0*/  LDL.LU R13, [R1+0x2490] ;  /* 0x00249000010d7983 */ /* 0x000ee80000300800 */
[----:B------:R-:W3:Y:S04]  /*956b0*/  LDL.LU R6, [R1+0x2498] ;  /* 0x0024980001067983 */ /* 0x000ee80000300800 */
[----:B-1----:R-:W3:Y:S04]  /*956c0*/  LDL.LU R17, [R1+0x248c] ;  /* 0x00248c0001117983 */ /* 0x002ee80000300800 */
[----:B------:R-:W3:Y:S04]  /*956d0*/  LDL.LU R10, [R1+0x2494] ;  /* 0x00249400010a7983 */ /* 0x000ee80000300800 */
[----:B------:R-:W3:Y:S04]  /*956e0*/  LDL.LU R8, [R1+0x2510] ;  /* 0x0025100001087983 */ /* 0x000ee80000300800 */
[----:B------:R1:W-:Y:S04]  /*956f0*/  LDGSTS.E [R3+0x7d80], [R18.64], P0 ;  /* 0x07d8000012037fae */ /* 0x0003e80008121844 */
[----:B------:R1:W-:Y:S04]  /*95700*/  LDGSTS.E [R3+0x8500], [R20.64], P1 ;  /* 0x0850000014037fae */ /* 0x0003e80008921844 */
[----:B------:R1:W-:Y:S04]  /*95710*/  LDGSTS.E [R3+0x8580], [R22.64], P0 ;  /* 0x0858000016037fae */ /* 0x0003e80008121844 */
[----:B-1----:R-:W3:Y:S04]  /*95720*/  LDL.LU R18, [R1+0x2518] ;  /* 0x0025180001127983 */ /* 0x002ee80000300800 */
        /* <DEDUP_REMOVED lines=33> */
[----:B----4-:R-:W-:-:S05]  /*95940*/  IADD3 R4, P2, R4, R189, RZ ;  /* 0x000000bd04047210 */ /* 0x010fca0007f5e0ff */
[----:B------:R1:W-:Y:S01]  /*95950*/  STL [R1+0x2410], R4 ;  /* 0x0024100401007387 */ /* 0x0003e20000100800 */
[----:B--2---:R-:W-:Y:S01]  /*95960*/  IADD3 R12, P3, R12, R189, RZ ;  /* 0x000000bd0c0c7210 */ /* 0x004fe20007f7e0ff */
[----:B------:R-:W-:-:S04]  /*95970*/  IMAD.X R5, R5, 0x1, R2, P2 ;  /* 0x0000000105057824 */ /* 0x000fc800010e0602 */
[----:B---3--:R-:W-:Y:S01]  /*95980*/  IMAD.X R15, R15, 0x1, R2, P3 ;  /* 0x000000010f0f7824 */ /* 0x008fe200018e0602 */
[----:B------:R2:W-:Y:S04]  /*95990*/  STL [R1+0x240c], R5 ;  /* 0x00240c0501007387 */ /* 0x0005e80000100800 */
[----:B------:R-:W-:Y:S04]  /*959a0*/  STL [R1+0x2418], R12 ;  /* 0x0024180c01007387 */ /* 0x000fe80000100800 */
[----:B------:R-:W3:Y:S04]  /*959b0*/  LDL.LU R7, [R1+0x2590] ;  /* 0x0025900001077983 */ /* 0x000ee80000300800 */
[----:B------:R4:W-:Y:S04]  /*959c0*/  STL [R1+0x2414], R15 ;  /* 0x0024140f01007387 */ /* 0x0009e80000100800 */
[----:B------:R-:W3:Y:S04]  /*959d0*/  LDL.LU R9, [R1+0x2598] ;  /* 0x0025980001097983 */ /* 0x000ee80000300800 */
[----:B------:R-:W3:Y:S04]  /*959e0*/  LDL.LU R14, [R1+0x258c] ;  /* 0x00258c00010e7983 */ /* 0x000ee80000300800 */
[----:B------:R-:W3:Y:S01]  /*959f0*/  LDL.LU R16, [R1+0x2594] ;  /* 0x0025940001107983 */ /* 0x000ee20000300800 */
[----:B------:R-:W-:-:S02]  /*95a00*/  IADD3 R13, P2, R13, R189, RZ ;  /* 0x000000bd0d0d7210 */ /* 0x000fc40007f5e0ff */
[----:B------:R-:W-:Y:S01]  /*95a10*/  IADD3 R6, P3, R6, R189, RZ ;  /* 0x000000bd06067210 */ /* 0x000fe20007f7e0ff */
[----:B------:R1:W-:Y:S01]  /*95a20*/  LDGSTS.E [R3+0x600], [R4.64], P1 ;  /* 0x0060000004037fae */ /* 0x0003e20008921844 */
[----:B------:R-:W-:-:S03]  /*95a30*/  IADD3.X R17, R17, R2, RZ, P2, !PT ;  /* 0x0000000211117210 */ /* 0x000fc600017fe4ff */
[----:B------:R-:W-:Y:S02]  /*95a40*/  IMAD.X R10, R10, 0x1, R2, P3 ;  /* 0x000000010a0a7824 */ /* 0x000fe400018e0602 */
[----:B-1----:R-:W-:Y:S02]  /*95a50*/  IMAD.MOV.U32 R4, RZ, RZ, R12 ;  /* 0x000000ffff047224 */ /* 0x002fe400078e000c */
[----:B--2---:R-:W-:Y:S02]  /*95a60*/  IMAD.MOV.U32 R5, RZ, RZ, R15 ;  /* 0x000000ffff057224 */ /* 0x004fe400078e000f */
[----:B----4-:R-:W2:Y:S04]  /*95a70*/  LDL.LU R15, [R1+0x2610] ;  /* 0x00261000010f7983 */ /* 0x010ea80000300800 */
[----:B------:R-:W4:Y:S04]  /*95a80*/  LDL.LU R12, [R1+0x2618] ;  /* 0x00261800010c7983 */ /* 0x000f280000300800 */
[----:B------:R-:W-:Y:S04]  /*95a90*/  STL [R1+0x2490], R13 ;  /* 0x0024900d01007387 */ /* 0x000fe80000100800 */
[----:B------:R1:W-:Y:S04]  /*95aa0*/  LDGSTS.E [R3+0x680], [R4.64], P0 ;  /* 0x0068000004037fae */ /* 0x0003e80008121844 */
[----:B------:R1:W-:Y:S04]  /*95ab0*/  STL [R1+0x248c], R17 ;  /* 0x00248c1101007387 */ /* 0x0003e80000100800 */
[----:B------:R-:W-:Y:S01]  /*95ac0*/  STL [R1+0x2498], R6 ;  /* 0x0024980601007387 */ /* 0x000fe20000100800 */
[----:B-1----:R-:W-:-:S03]  /*95ad0*/  MOV R5, R17 ;  /* 0x0000001100057202 */ /* 0x002fc60000000f00 */
[----:B------:R-:W4:Y:S01]  /*95ae0*/  LDL.LU R17, [R1+0x260c] ;  /* 0x00260c0001117983 */ /* 0x000f220000300800 */
[----:B------:R-:W-:-:S03]  /*95af0*/  IMAD.MOV.U32 R4, RZ, RZ, R13 ;  /* 0x000000ffff047224 */ /* 0x000fc600078e000d */
[----:B------:R1:W-:Y:S04]  /*95b00*/  STL [R1+0x2494], R10 ;  /* 0x0024940a01007387 */ /* 0x0003e80000100800 */
[----:B------:R-:W4:Y:S01]  /*95b10*/  LDL.LU R13, [R1+0x2614] ;  /* 0x00261400010d7983 */ /* 0x000f220000300800 */
[-C--:B------:R-:W-:Y:S02]  /*95b20*/  IADD3 R8, P2, R8, R189.reuse, RZ ;  /* 0x000000bd08087210 */ /* 0x080fe40007f5e0ff */
[----:B------:R-:W-:Y:S01]  /*95b30*/  IADD3 R18, P3, R18, R189, RZ ;  /* 0x000000bd12127210 */ /* 0x000fe20007f7e0ff */
[----:B------:R1:W-:Y:S01]  /*95b40*/  LDGSTS.E [R3+0xe00], [R4.64], P1 ;  /* 0x00e0000004037fae */ /* 0x0003e20008921844 */
[----:B------:R-:W-:-:S03]  /*95b50*/  IADD3.X R11, R11, R2, RZ, P2, !PT ;  /* 0x000000020b0b7210 */ /* 0x000fc600017fe4ff */
[----:B------:R-:W-:Y:S02]  /*95b60*/  IMAD.X R19, R19, 0x1, R2, P3 ;  /* 0x0000000113137824 */ /* 0x000fe400018e0602 */
[----:B-1----:R-:W-:Y:S02]  /*95b70*/  IMAD.MOV.U32 R4, RZ, RZ, R6 ;  /* 0x000000ffff047224 */ /* 0x002fe400078e0006 */
[----:B------:R-:W-:Y:S02]  /*95b80*/  IMAD.MOV.U32 R5, RZ, RZ, R10 ;  /* 0x000000ffff057224 */ /* 0x000fe400078e000a */
[----:B------:R-:W4:Y:S04]  /*95b90*/  LDL.LU R10, [R1+0x2690] ;  /* 0x00269000010a7983 */ /* 0x000f280000300800 */
        /* <DEDUP_REMOVED lines=8> */
[----:B------:R-:W-:Y:S04]  /*95c20*/  STL [R1+0x2514], R19 ;  /* 0x0025141301007387 */ /* 0x000fe80000100800 */
[----:B------:R-:W4:Y:S04]  /*95c30*/  LDL.LU R8, [R1+0x2694] ;  /* 0x0026940001087983 */ /* 0x000f280000300800 */
[----:B------:R1:W-:Y:S02]  /*95c40*/  LDGSTS.E [R3+0x1600], [R4.64], P1 ;  /* 0x0160000004037fae */ /* 0x0003e40008921844 */
[----:B-1----:R-:W-:-:S02]  /*95c50*/  IMAD.MOV.U32 R4, RZ, RZ, R18 ;  /* 0x000000ffff047224 */ /* 0x002fc400078e0012 */
[----:B------:R-:W-:-:S05]  /*95c60*/  IMAD.MOV.U32 R5, RZ, RZ, R19 ;  /* 0x000000ffff057224 */ /* 0x000fca00078e0013 */
[----:B------:R1:W-:Y:S01]  /*95c70*/  LDGSTS.E [R3+0x1680], [R4.64], P0 ;  /* 0x0168000004037fae */ /* 0x0003e20008121844 */
[-C--:B---3--:R-:W-:Y:S02]  /*95c80*/  IADD3 R7, P2, R7, R189.reuse, RZ ;  /* 0x000000bd07077210 */ /* 0x088fe40007f5e0ff */
[----:B------:R-:W-:Y:S02]  /*95c90*/  IADD3 R9, P3, R9, R189, RZ ;  /* 0x000000bd09097210 */ /* 0x000fe40007f7e0ff */
[----:B------:R-:W-:Y:S01]  /*95ca0*/  IADD3.X R14, R14, R2, RZ, P2, !PT ;  /* 0x000000020e0e7210 */ /* 0x000fe200017fe4ff */
[----:B------:R3:W-:Y:S01]  /*95cb0*/  STL [R1+0x2590], R7 ;  /* 0x0025900701007387 */ /* 0x0007e20000100800 */
[----:B-1----:R-:W-:Y:S02]  /*95cc0*/  IMAD.MOV.U32 R4, RZ, RZ, R7 ;  /* 0x000000ffff047224 */ /* 0x002fe400078e0007 */
[----:B------:R-:W-:Y:S01]  /*95cd0*/  IMAD.X R16, R16, 0x1, R2, P3 ;  /* 0x0000000110107824 */ /* 0x000fe200018e0602 */
[----:B------:R-:W-:Y:S01]  /*95ce0*/  MOV R5, R14 ;  /* 0x0000000e00057202 */ /* 0x000fe20000000f00 */
[----:B------:R1:W-:Y:S04]  /*95cf0*/  STL [R1+0x258c], R14 ;  /* 0x00258c0e01007387 */ /* 0x0003e80000100800 */
[----:B------:R1:W-:Y:S04]  /*95d00*/  STL [R1+0x2598], R9 ;  /* 0x0025980901007387 */ /* 0x0003e80000100800 */
[----:B---3--:R-:W3:Y:S04]  /*95d10*/  LDL.LU R7, [R1+0x2710] ;  /* 0x0027100001077983 */ /* 0x008ee80000300800 */
[----:B------:R2:W-:Y:S04]  /*95d20*/  STL [R1+0x2594], R16 ;  /* 0x0025941001007387 */ /* 0x0005e80000100800 */
[----:B------:R2:W-:Y:S04]  /*95d30*/  LDGSTS.E [R3+0x1e00], [R4.64], P1 ;  /* 0x01e0000004037fae */ /* 0x0005e80008921844 */
[----:B-1----:R-:W3:Y:S01]  /*95d40*/  LDL.LU R14, [R1+0x2718] ;  /* 0x00271800010e7983 */ /* 0x002ee20000300800 */
[----:B--2---:R-:W-:-:S03]  /*95d50*/  IMAD.MOV.U32 R4, RZ, RZ, R9 ;  /* 0x000000ffff047224 */ /* 0x004fc600078e0009 */
[----:B------:R-:W2:Y:S01]  /*95d60*/  LDL.LU R9, [R1+0x270c] ;  /* 0x00270c0001097983 */ /* 0x000ea20000300800 */
[----:B------:R-:W-:Y:S01]  /*95d70*/  IMAD.MOV.U32 R5, RZ, RZ, R16 ;  /* 0x000000ffff057224 */ /* 0x000fe200078e0010 */
[-C--:B------:R-:W-:Y:S02]  /*95d80*/  IADD3 R15, P2, R15, R189.reuse, RZ ;  /* 0x000000bd0f0f7210 */ /* 0x080fe40007f5e0ff */
[----:B------:R-:W2:Y:S01]  /*95d90*/  LDL.LU R16, [R1+0x2714] ;  /* 0x0027140001107983 */ /* 0x000ea20000300800 */
[----:B----4-:R-:W-:-:S03]  /*95da0*/  IADD3 R12, P3, R12, R189, RZ ;  /* 0x000000bd0c0c7210 */ /* 0x010fc60007f7e0ff */
[----:B------:R1:W-:Y:S04]  /*95db0*/  STL [R1+0x2610], R15 ;  /* 0x0026100f01007387 */ /* 0x0003e80000100800 */
[----:B------:R4:W-:Y:S01]  /*95dc0*/  LDGSTS.E [R3+0x1e80], [R4.64], P0 ;  /* 0x01e8000004037fae */ /* 0x0009e20008121844 */
[----:B------:R-:W-:-:S05]  /*95dd0*/  IADD3.X R17, R17, R2, RZ, P2, !PT ;  /* 0x0000000211117210 */ /* 0x000fca00017fe4ff */
[----:B------:R4:W-:Y:S01]  /*95de0*/  STL [R1+0x260c], R17 ;  /* 0x00260c1101007387 */ /* 0x0009e20000100800 */
[----:B------:R-:W-:-:S03]  /*95df0*/  IMAD.X R13, R13, 0x1, R2, P3 ;  /* 0x000000010d0d7824 */ /* 0x000fc600018e0602 */
[----:B------:R4:W-:Y:S02]  /*95e00*/  STL [R1+0x2618], R12 ;  /* 0x0026180c01007387 */ /* 0x0009e40000100800 */
[----:B----4-:R-:W-:Y:S02]  /*95e10*/  IMAD.MOV.U32 R4, RZ, RZ, R15 ;  /* 0x000000ffff047224 */ /* 0x010fe400078e000f */
[----:B-1----:R-:W4:Y:S01]  /*95e20*/  LDL.LU R15, [R1+0x2790] ;  /* 0x00279000010f7983 */ /* 0x002f220000300800 */
[----:B------:R-:W-:-:S03]  /*95e30*/  MOV R5, R17 ;  /* 0x0000001100057202 */ /* 0x000fc60000000f00 */
[----:B------:R-:W-:Y:S04]  /*95e40*/  STL [R1+0x2614], R13 ;  /* 0x0026140d01007387 */ /* 0x000fe80000100800 */
[----:B------:R-:W4:Y:S04]  /*95e50*/  LDL.LU R18, [R1+0x2798] ;  /* 0x0027980001127983 */ /* 0x000f280000300800 */
[----:B------:R-:W4:Y:S01]  /*95e60*/  LDL.LU R17, [R1+0x278c] ;  /* 0x00278c0001117983 */ /* 0x000f220000300800 */
[----:B------:R-:W-:-:S03]  /*95e70*/  IADD3 R10, P2, R10, R189, RZ ;  /* 0x000000bd0a0a7210 */ /* 0x000fc60007f5e0ff */
[----:B------:R-:W4:Y:S01]  /*95e80*/  LDL.LU R19, [R1+0x2794] ;  /* 0x0027940001137983 */ /* 0x000f220000300800 */
[----:B------:R-:W-:-:S03]  /*95e90*/  IADD3 R6, P3, R6, R189, RZ ;  /* 0x000000bd06067210 */ /* 0x000fc60007f7e0ff */
[----:B------:R1:W-:Y:S04]  /*95ea0*/  LDGSTS.E [R3+0x2600], [R4.64], P1 ;  /* 0x0260000004037fae */ /* 0x0003e80008921844 */
[----:B------:R1:W-:Y:S02]  /*95eb0*/  STL [R1+0x2690], R10 ;  /* 0x0026900a01007387 */ /* 0x0003e40000100800 */
[----:B-1----:R-:W-:Y:S02]  /*95ec0*/  IMAD.MOV.U32 R4, RZ, RZ, R12 ;  /* 0x000000ffff047224 */ /* 0x002fe400078e000c */
[----:B------:R-:W-:-:S05]  /*95ed0*/  IMAD.MOV.U32 R5, RZ, RZ, R13 ;  /* 0x000000ffff057224 */ /* 0x000fca00078e000d */
[----:B------:R1:W-:Y:S01]  /*95ee0*/  LDGSTS.E [R3+0x2680], [R4.64], P0 ;  /* 0x0268000004037fae */ /* 0x0003e20008121844 */
[----:B------:R-:W-:-:S05]  /*95ef0*/  IADD3.X R11, R11, R2, RZ, P2, !PT ;  /* 0x000000020b0b7210 */ /* 0x000fca00017fe4ff */
[----:B------:R1:W-:Y:S01]  /*95f00*/  STL [R1+0x268c], R11 ;  /* 0x00268c0b01007387 */ /* 0x0003e20000100800 */
[----:B------:R-:W-:-:S03]  /*95f10*/  IMAD.X R8, R8, 0x1, R2, P3 ;  /* 0x0000000108087824 */ /* 0x000fc600018e0602 */
[----:B------:R1:W-:Y:S02]  /*95f20*/  STL [R1+0x2698], R6 ;  /* 0x0026980601007387 */ /* 0x0003e40000100800 */
[----:B-1----:R-:W-:Y:S02]  /*95f30*/  IMAD.MOV.U32 R4, RZ, RZ, R10 ;  /* 0x000000ffff047224 */ /* 0x002fe400078e000a */
[----:B------:R-:W4:Y:S04]  /*95f40*/  LDL.LU R12, [R1+0x2810] ;  /* 0x00281000010c7983 */ /* 0x000f280000300800 */
[----:B------:R1:W-:Y:S04]  /*95f50*/  STL [R1+0x2694], R8 ;  /* 0x0026940801007387 */ /* 0x0003e80000100800 */
[----:B------:R-:W4:Y:S04]  /*95f60*/  LDL.LU R10, [R1+0x2818] ;  /* 0x00281800010a7983 */ /* 0x000f280000300800 */
[----:B------:R-:W4:Y:S01]  /*95f70*/  LDL.LU R13, [R1+0x280c] ;  /* 0x00280c00010d7983 */ /* 0x000f220000300800 */
[----:B------:R-:W-:-:S03]  /*95f80*/  MOV R5, R11 ;  /* 0x0000000b00057202 */ /* 0x000fc60000000f00 */
[----:B------:R-:W4:Y:S04]  /*95f90*/  LDL.LU R11, [R1+0x2814] ;  /* 0x00281400010b7983 */ /* 0x000f280000300800 */
[----:B------:R1:W-:Y:S02]  /*95fa0*/  LDGSTS.E [R3+0x2e00], [R4.64], P1 ;  /* 0x02e0000004037fae */ /* 0x0003e40008921844 */
[----:B-1----:R-:W-:Y:S02]  /*95fb0*/  IMAD.MOV.U32 R4, RZ, RZ, R6 ;  /* 0x000000ffff047224 */ /* 0x002fe400078e0006 */
[----:B------:R-:W-:Y:S01]  /*95fc0*/  IMAD.MOV.U32 R5, RZ, RZ, R8 ;  /* 0x000000ffff057224 */ /* 0x000fe200078e0008 */
[----:B------:R-:W4:Y:S04]  /*95fd0*/  LDL.LU R6, [R1+0x2890] ;  /* 0x0028900001067983 */ /* 0x000f280000300800 */
[----:B------:R-:W4:Y:S04]  /*95fe0*/  LDL.LU R8, [R1+0x2898] ;  /* 0x0028980001087983 */ /* 0x000f280000300800 */
[----:B------:R1:W-:Y:S01]  /*95ff0*/  LDGSTS.E [R3+0x2e80], [R4.64], P0 ;  /* 0x02e8000004037fae */ /* 0x0003e20008121844 */
[----:B---3--:R-:W-:-:S05]  /*96000*/  IADD3 R7, P2, R7, R189, RZ ;  /* 0x000000bd07077210 */ /* 0x008fca0007f5e0ff */
[----:B------:R3:W-:Y:S01]  /*96010*/  STL [R1+0x2710], R7 ;  /* 0x0027100701007387 */ /* 0x0007e20000100800 */
[----:B-1----:R-:W-:Y:S01]  /*96020*/  IMAD.MOV.U32 R4, RZ, RZ, R7 ;  /* 0x000000ffff047224 */ /* 0x002fe200078e0007 */
[----:B------:R-:W-:Y:S02]  /*96030*/  IADD3 R14, P3, R14, R189, RZ ;  /* 0x000000bd0e0e7210 */ /* 0x000fe40007f7e0ff */
[----:B--2---:R-:W-:-:S05]  /*96040*/  IADD3.X R9, R9, R2, RZ, P2, !PT ;  /* 0x0000000209097210 */ /* 0x004fca00017fe4ff */
[----:B------:R1:W-:Y:S01]  /*96050*/  STL [R1+0x270c], R9 ;  /* 0x00270c0901007387 */ /* 0x0003e20000100800 */
[----:B------:R-:W-:-:S03]  /*96060*/  IMAD.X R16, R16, 0x1, R2, P3 ;  /* 0x0000000110107824 */ /* 0x000fc600018e0602 */
[----:B------:R2:W-:Y:S04]  /*96070*/  STL [R1+0x2718], R14 ;  /* 0x0027180e01007387 */ /* 0x0005e80000100800 */
[----:B---3--:R-:W3:Y:S01]  /*96080*/  LDL.LU R7, [R1+0x288c] ;  /* 0x00288c0001077983 */ /* 0x008ee20000300800 */
[----:B------:R-:W-:-:S03]  /*96090*/  MOV R5, R9 ;  /* 0x0000000900057202 */ /* 0x000fc60000000f00 */
[----:B------:R2:W-:Y:S04]  /*960a0*/  STL [R1+0x2714], R16 ;  /* 0x0027141001007387 */ /* 0x0005e80000100800 */
[----:B-1----:R-:W3:Y:S04]  /*960b0*/  LDL.LU R9, [R1+0x2894] ;  /* 0x0028940001097983 */ /* 0x002ee80000300800 */
[----:B------:R1:W-:Y:S01]  /*960c0*/  LDGSTS.E [R3+0x3600], [R4.64], P1 ;  /* 0x0360000004037fae */ /* 0x0003e20008921844 */
[-C--:B----4-:R-:W-:Y:S02]  /*960d0*/  IADD3 R15, P2, R15, R189.reuse, RZ ;  /* 0x000000bd0f0f7210 */ /* 0x090fe40007f5e0ff */
[----:B------:R-:W-:Y:S01]  /*960e0*/  IADD3 R18, P3, R18, R189, RZ ;  /* 0x000000bd12127210 */ /* 0x000fe20007f7e0ff */
[----:B-1----:R-:W-:-:S02]  /*960f0*/  IMAD.MOV.U32 R4, RZ, RZ, R14 ;  /* 0x000000ffff047224 */ /* 0x002fc400078e000e */
[----:B------:R-:W-:Y:S01]  /*96100*/  IMAD.MOV.U32 R5, RZ, RZ, R16 ;  /* 0x000000ffff057224 */ /* 0x000fe200078e0010 */
[----:B------:R-:W-:Y:S01]  /*96110*/  IADD3.X R17, R17, R2, RZ, P2, !PT ;  /* 0x0000000211117210 */ /* 0x000fe200017fe4ff */
[----:B--2---:R-:W2:Y:S04]  /*96120*/  LDL.LU R14, [R1+0x2910] ;  /* 0x00291000010e7983 */ /* 0x004ea80000300800 */
[----:B------:R-:W2:Y:S04]  /*96130*/  LDL.LU R16, [R1+0x2918] ;  /* 0x0029180001107983 */ /* 0x000ea80000300800 */
[----:B------:R1:W-:Y:S01]  /*96140*/  STL [R1+0x2790], R15 ;  /* 0x0027900f01007387 */ /* 0x0003e20000100800 */
[----:B------:R-:W-:-:S03]  /*96150*/  IMAD.X R19, R19, 0x1, R2, P3 ;  /* 0x0000000113137824 */ /* 0x000fc600018e0602 */
[----:B------:R1:W-:Y:S04]  /*96160*/  LDGSTS.E [R3+0x3680], [R4.64], P0 ;  /* 0x0368000004037fae */ /* 0x0003e80008121844 */
[----:B------:R1:W-:Y:S04]  /*96170*/  STL [R1+0x278c], R17 ;  /* 0x00278c1101007387 */ /* 0x0003e80000100800 */
[----:B------:R-:W-:Y:S01]  /*96180*/  STL [R1+0x2798], R18 ;  /* 0x0027981201007387 */ /* 0x000fe20000100800 */
[----:B-1----:R-:W-:-:S03]  /*96190*/  IMAD.MOV.U32 R4, RZ, RZ, R15 ;  /* 0x000000ffff047224 */ /* 0x002fc600078e000f */
[----:B------:R-:W2:Y:S01]  /*961a0*/  LDL.LU R15, [R1+0x290c] ;  /* 0x00290c00010f7983 */ /* 0x000ea20000300800 */
[----:B------:R-:W-:-:S03]  /*961b0*/  MOV R5, R17 ;  /* 0x0000001100057202 */ /* 0x000fc60000000f00 */
[----:B------:R-:W-:Y:S04]  /*961c0*/  STL [R1+0x2794], R19 ;  /* 0x0027941301007387 */ /* 0x000fe80000100800 */
[----:B------:R-:W2:Y:S04]  /*961d0*/  LDL.LU R17, [R1+0x2914] ;  /* 0x0029140001117983 */ /* 0x000ea80000300800 */
[----:B------:R-:W2:Y:S01]  /*961e0*/  LDL.LU R22, [R1+0x2990] ;  /* 0x0029900001167983 */ /* 0x000ea20000300800 */
[----:B------:R-:W-:-:S03]  /*961f0*/  IADD3 R12, P2, R12, R189, RZ ;  /* 0x000000bd0c0c7210 */ /* 0x000fc60007f5e0ff */
[----:B------:R-:W2:Y:S01]  /*96200*/  LDL.LU R24, [R1+0x2998] ;  /* 0x0029980001187983 */ /* 0x000ea20000300800 */
[----:B------:R-:W-:-:S03]  /*96210*/  IADD3 R10, P3, R10, R189, RZ ;  /* 0x000000bd0a0a7210 */ /* 0x000fc60007f7e0ff */
[----:B------:R1:W-:Y:S01]  /*96220*/  LDGSTS.E [R3+0x3e00], [R4.64], P1 ;  /* 0x03e0000004037fae */ /* 0x0003e20008921844 */
[----:B------:R-:W-:-:S03]  /*96230*/  IADD3.X R13, R13, R2, RZ, P2, !PT ;  /* 0x000000020d0d7210 */ /* 0x000fc600017fe4ff */
[----:B------:R-:W-:Y:S04]  /*96240*/  STL [R1+0x2810], R12 ;  /* 0x0028100c01007387 */ /* 0x000fe80000100800 */
[----:B------:R-:W-:Y:S01]  /*96250*/  STL [R1+0x280c], R13 ;  /* 0x00280c0d01007387 */ /* 0x000fe20000100800 */
[----:B------:R-:W-:-:S03]  /*96260*/  IMAD.X R11, R11, 0x1, R2, P3 ;  /* 0x000000010b0b7824 */ /* 0x000fc600018e0602 */
[----:B------:R-:W-:Y:S04]  /*96270*/  STL [R1+0x2818], R10 ;  /* 0x0028180a01007387 */ /* 0x000fe80000100800 */
[----:B------:R-:W2:Y:S04]  /*96280*/  LDL.LU R23, [R1+0x298c] ;  /* 0x00298c0001177983 */ /* 0x000ea80000300800 */
[----:B------:R-:W-:Y:S04]  /*96290*/  STL [R1+0x2814], R11 ;  /* 0x0028140b01007387 */ /* 0x000fe80000100800 */
[----:B------:R-:W2:Y:S01]  /*962a0*/  LDL.LU R25, [R1+0x2994] ;  /* 0x0029940001197983 */ /* 0x000ea20000300800 */
[----:B-1----:R-:W-:-:S02]  /*962b0*/  IMAD.MOV.U32 R4, RZ, RZ, R18 ;  /* 0x000000ffff047224 */ /* 0x002fc400078e0012 */
        /* <DEDUP_REMOVED lines=12> */
[----:B---3--:R-:W-:-:S04]  /*96380*/  IADD3.X R7, R7, R2, RZ, P2, !PT ;  /* 0x0000000207077210 */ /* 0x008fc800017fe4ff */
[----:B------:R-:W-:Y:S01]  /*96390*/  MOV R5, R7 ;  /* 0x0000000700057202 */ /* 0x000fe20000000f00 */
[----:B------:R1:W-:Y:S01]  /*963a0*/  STL [R1+0x288c], R7 ;  /* 0x00288c0701007387 */ /* 0x0003e20000100800 */
[----:B------:R-:W-:-:S03]  /*963b0*/  IMAD.X R9, R9, 0x1, R2, P3 ;  /* 0x0000000109097824 */ /* 0x000fc600018e0602 */
[----:B------:R-:W-:Y:S04]  /*963c0*/  STL [R1+0x2898], R8 ;  /* 0x0028980801007387 */ /* 0x000fe80000100800 */
[----:B------:R3:W-:Y:S04]  /*963d0*/  LDGSTS.E [R3+0x4e00], [R4.64], P1 ;  /* 0x04e0000004037fae */ /* 0x0007e80008921844 */
[----:B-1----:R-:W4:Y:S04]  /*963e0*/  LDL.LU.64 R6, [R1+0x20c8] ;  /* 0x0020c80001067983 */ /* 0x002f280000300a00 */
[----:B------:R1:W-:Y:S01]  /*963f0*/  STL [R1+0x2894], R9 ;  /* 0x0028940901007387 */ /* 0x0003e20000100800 */
[----:B---3--:R-:W-:-:S02]  /*96400*/  IMAD.MOV.U32 R4, RZ, RZ, R8 ;  /* 0x000000ffff047224 */ /* 0x008fc400078e0008 */
[----:B------:R-:W-:Y:S02]  /*96410*/  IMAD.MOV.U32 R5, RZ, RZ, R9 ;  /* 0x000000ffff057224 */ /* 0x000fe400078e0009 */
[----:B-1----:R-:W3:Y:S01]  /*96420*/  LDL.LU.64 R8, [R1+0x20c0] ;  /* 0x0020c00001087983 */ /* 0x002ee20000300a00 */
[----:B--2---:R-:W-:-:S03]  /*96430*/  IADD3 R14, P2, R14, R189, RZ ;  /* 0x000000bd0e0e7210 */ /* 0x004fc60007f5e0ff */
[----:B------:R-:W2:Y:S01]  /*96440*/  LDL.LU.64 R10, [R1+0x2048] ;  /* 0x00204800010a7983 */ /* 0x000ea20000300a00 */
[----:B------:R-:W-:-:S03]  /*96450*/  IADD3 R16, P3, R16, R189, RZ ;  /* 0x000000bd10107210 */ /* 0x000fc60007f7e0ff */
[----:B------:R-:W2:Y:S04]  /*96460*/  LDL.LU.64 R12, [R1+0x2040] ;  /* 0x00204000010c7983 */ /* 0x000ea80000300a00 */
[----:B------:R-:W-:Y:S04]  /*96470*/  STL [R1+0x2910], R14 ;  /* 0x0029100e01007387 */ /* 0x000fe80000100800 */
[----:B------:R1:W-:Y:S01]  /*96480*/  LDGSTS.E [R3+0x4e80], [R4.64], P0 ;  /* 0x04e8000004037fae */ /* 0x0003e20008121844 */
[----:B------:R-:W-:-:S05]  /*96490*/  IADD3.X R15, R15, R2, RZ, P2, !PT ;  /* 0x000000020f0f7210 */ /* 0x000fca00017fe4ff */
[----:B------:R1:W-:Y:S02]  /*964a0*/  STL [R1+0x290c], R15 ;  /* 0x00290c0f01007387 */ /* 0x0003e40000100800 */
[----:B-1----:R-:W-:Y:S01]  /*964b0*/  IMAD.MOV.U32 R4, RZ, RZ, R14 ;  /* 0x000000ffff047224 */ /* 0x002fe200078e000e */
[----:B------:R-:W-:Y:S01]  /*964c0*/  MOV R5, R15 ;  /* 0x0000000f00057202 */ /* 0x000fe20000000f00 */
[----:B------:R-:W-:Y:S01]  /*964d0*/  IMAD.X R17, R17, 0x1, R2, P3 ;  /* 0x0000000111117824 */ /* 0x000fe200018e0602 */
[----:B------:R-:W-:Y:S04]  /*964e0*/  STL [R1+0x2918], R16 ;  /* 0x0029181001007387 */ /* 0x000fe80000100800 */
[----:B------:R1:W-:Y:S04]  /*964f0*/  LDGSTS.E [R3+0x5600], [R4.64], P1 ;  /* 0x0560000004037fae */ /* 0x0003e80008921844 */
[----:B------:R-:W2:Y:S04]  /*96500*/  LDL.LU.64 R14, [R1+0x1fc8] ;  /* 0x001fc800010e7983 */ /* 0x000ea80000300a00 */
[----:B------:R1:W-:Y:S02]  /*96510*/  STL [R1+0x2914], R17 ;  /* 0x0029141101007387 */ /* 0x0003e40000100800 */
[----:B-1----:R-:W-:-:S02]  /*96520*/  IMAD.MOV.U32 R4, RZ, RZ, R16 ;  /* 0x000000ffff047224 */ /* 0x002fc400078e0010 */
[----:B------:R-:W-:Y:S02]  /*96530*/  IMAD.MOV.U32 R5, RZ, RZ, R17 ;  /* 0x000000ffff057224 */ /* 0x000fe400078e0011 */
[----:B------:R-:W2:Y:S01]  /*96540*/  LDL.LU.64 R16, [R1+0x1fc0] ;  /* 0x001fc00001107983 */ /* 0x000ea20000300a00 */
[----:B------:R-:W-:-:S03]  /*96550*/  IADD3 R22, P2, R22, R189, RZ ;  /* 0x000000bd16167210 */ /* 0x000fc60007f5e0ff */
[----:B------:R-:W2:Y:S01]  /*96560*/  LDL.LU.64 R18, [R1+0x1f48] ;  /* 0x001f480001127983 */ /* 0x000ea20000300a00 */
[----:B------:R-:W-:Y:S02]  /*96570*/  IADD3 R24, P3, R24, R189, RZ ;  /* 0x000000bd18187210 */ /* 0x000fe40007f7e0ff */
[----:B------:R-:W-:Y:S01]  /*96580*/  IADD3.X R23, R23, R2, RZ, P2, !PT ;  /* 0x0000000217177210 */ /* 0x000fe200017fe4ff */
[----:B------:R-:W2:Y:S04]  /*96590*/  LDL.LU.64 R20, [R1+0x1f40] ;  /* 0x001f400001147983 */ /* 0x000ea80000300a00 */
[----:B------:R-:W-:Y:S04]  /*965a0*/  STL [R1+0x2990], R22 ;  /* 0x0029901601007387 */ /* 0x000fe80000100800 */
[----:B------:R1:W-:Y:S01]  /*965b0*/  LDGSTS.E [R3+0x5680], [R4.64], P0 ;  /* 0x0568000004037fae */ /* 0x0003e20008121844 */
[----:B------:R-:W-:-:S03]  /*965c0*/  IMAD.X R25, R25, 0x1, R2, P3 ;  /* 0x0000000119197824 */ /* 0x000fc600018e0602 */
[----:B------:R1:W-:Y:S04]  /*965d0*/  STL [R1+0x298c], R23 ;  /* 0x00298c1701007387 */ /* 0x0003e80000100800 */
        /* <DEDUP_REMOVED lines=40> */
[----:B----4-:R-:W-:-:S04]  /*96860*/  IADD3 R5, P2, R6, R189, RZ ;  /* 0x000000bd06057210 */ /* 0x010fc80007f5e0ff */
[----:B------:R-:W-:Y:S02]  /*96870*/  IADD3.X R4, R7, R2, RZ, P2, !PT ;  /* 0x0000000207047210 */ /* 0x000fe400017fe4ff */
[----:B---3--:R-:W-:-:S05]  /*96880*/  IADD3 R7, P2, R8, R189, RZ ;  /* 0x000000bd08077210 */ /* 0x008fca0007f5e0ff */
[----:B------:R-:W-:Y:S01]  /*96890*/  IMAD.X R6, R9, 0x1, R2, P2 ;  /* 0x0000000109067824 */ /* 0x000fe200010e0602 */
[----:B--2---:R-:W-:-:S05]  /*968a0*/  IADD3 R9, P2, R10, R189, RZ ;  /* 0x000000bd0a097210 */ /* 0x004fca0007f5e0ff */
        /* <DEDUP_REMOVED lines=108> */
[----:B------:R2:W-:Y:S01]  /*96f70*/  STL.64 [R1+0x1fc8], R12 ;  /* 0x001fc80c01007387 */ /* 0x0005e20000100a00 */
        /* <DEDUP_REMOVED lines=132> */
[----:B------:R-:W2:Y:S04]  /*977c0*/  LDL.LU R5, [R1+0x241c] ;  /* 0x00241c0001057983 */ /* 0x000ea80000300800 */
[----:B------:R3:W-:Y:S04]  /*977d0*/  LDGSTS.E [R3+0x7680], [R14.64], P0 ;  /* 0x076800000e037fae */ /* 0x0007e80008121844 */
[----:B------:R1:W-:Y:S04]  /*977e0*/  LDGSTS.E [R3+0x7e00], [R16.64], P1 ;  /* 0x07e0000010037fae */ /* 0x0003e80008921844 */
[----:B------:R1:W-:Y:S04]  /*977f0*/  LDGSTS.E [R3+0x7e80], [R18.64], P0 ;  /* 0x07e8000012037fae */ /* 0x0003e80008121844 */
[----:B---3--:R-:W3:Y:S04]  /*97800*/  LDL.LU R15, [R1+0x2424] ;  /* 0x00242400010f7983 */ /* 0x008ee80000300800 */
[----:B------:R-:W3:Y:S04]  /*97810*/  LDL.LU R13, [R1+0x24a0] ;  /* 0x0024a000010d7983 */ /* 0x000ee80000300800 */
[----:B------:R-:W3:Y:S04]  /*97820*/  LDL.LU R6, [R1+0x24a8] ;  /* 0x0024a80001067983 */ /* 0x000ee80000300800 */
[----:B-1----:R-:W3:Y:S04]  /*97830*/  LDL.LU R17, [R1+0x249c] ;  /* 0x00249c0001117983 */ /* 0x002ee80000300800 */
        /* <DEDUP_REMOVED lines=40> */
[----:B--2---:R-:W-:Y:S02]  /*97ac0*/  IADD3 R12, P3, R12, R189, RZ ;  /* 0x000000bd0c0c7210 */ /* 0x004fe40007f7e0ff */
[----:B------:R-:W-:Y:S01]  /*97ad0*/  IADD3.X R5, R5, R2, RZ, P2, !PT ;  /* 0x0000000205057210 */ /* 0x000fe200017fe4ff */
[----:B------:R-:W-:Y:S04]  /*97ae0*/  STL [R1+0x2420], R4 ;  /* 0x0024200401007387 */ /* 0x000fe80000100800 */
[----:B------:R1:W-:Y:S04]  /*97af0*/  STL [R1+0x241c], R5 ;  /* 0x00241c0501007387 */ /* 0x0003e80000100800 */
[----:B------:R-:W-:Y:S04]  /*97b00*/  STL [R1+0x2428], R12 ;  /* 0x0024280c01007387 */ /* 0x000fe80000100800 */
[----:B------:R-:W2:Y:S01]  /*97b10*/  LDL.LU R7, [R1+0x25a0] ;  /* 0x0025a00001077983 */ /* 0x000ea20000300800 */
[----:B---3--:R-:W-:-:S03]  /*97b20*/  IMAD.X R15, R15, 0x1, R2, P3 ;  /* 0x000000010f0f7824 */ /* 0x008fc600018e0602 */
[----:B------:R1:W-:Y:S04]  /*97b30*/  LDGSTS.E [R3+0x700], [R4.64], P1 ;  /* 0x0070000004037fae */ /* 0x0003e80008921844 */
[----:B------:R3:W-:Y:S04]  /*97b40*/  STL [R1+0x2424], R15 ;  /* 0x0024240f01007387 */ /* 0x0007e80000100800 */
[----:B------:R-:W4:Y:S04]  /*97b50*/  LDL.LU R9, [R1+0x25a8] ;  /* 0x0025a80001097983 */ /* 0x000f280000300800 */
[----:B------:R-:W4:Y:S04]  /*97b60*/  LDL.LU R14, [R1+0x259c] ;  /* 0x00259c00010e7983 */ /* 0x000f280000300800 */
[----:B------:R-:W4:Y:S01]  /*97b70*/  LDL.LU R16, [R1+0x25a4] ;  /* 0x0025a40001107983 */ /* 0x000f220000300800 */
[-C--:B------:R-:W-:Y:S01]  /*97b80*/  IADD3 R13, P2, R13, R189.reuse, RZ ;  /* 0x000000bd0d0d7210 */ /* 0x080fe20007f5e0ff */
[----:B-1----:R-:W-:Y:S01]  /*97b90*/  IMAD.MOV.U32 R5, RZ, RZ, R15 ;  /* 0x000000ffff057224 */ /* 0x002fe200078e000f */
[----:B------:R-:W-:Y:S01]  /*97ba0*/  MOV R4, R12 ;  /* 0x0000000c00047202 */ /* 0x000fe20000000f00 */
[----:B---3--:R-:W3:Y:S01]  /*97bb0*/  LDL.LU R15, [R1+0x2620] ;  /* 0x00262000010f7983 */ /* 0x008ee20000300800 */
[----:B------:R-:W-:Y:S01]  /*97bc0*/  IADD3 R6, P3, R6, R189, RZ ;  /* 0x000000bd06067210 */ /* 0x000fe20007f7e0ff */
[----:B------:R-:W-:-:S02]  /*97bd0*/  IMAD.X R17, R17, 0x1, R2, P2 ;  /* 0x0000000111117824 */ /* 0x000fc400010e0602 */
[----:B------:R-:W3:Y:S01]  /*97be0*/  LDL.LU R12, [R1+0x2628] ;  /* 0x00262800010c7983 */ /* 0x000ee20000300800 */
[----:B------:R-:W-:-:S03]  /*97bf0*/  IADD3.X R10, R10, R2, RZ, P3, !PT ;  /* 0x000000020a0a7210 */ /* 0x000fc60001ffe4ff */
[----:B------:R-:W-:Y:S04]  /*97c00*/  STL [R1+0x24a0], R13 ;  /* 0x0024a00d01007387 */ /* 0x000fe80000100800 */
[----:B------:R1:W-:Y:S04]  /*97c10*/  LDGSTS.E [R3+0x780], [R4.64], P0 ;  /* 0x0078000004037fae */ /* 0x0003e80008121844 */
[----:B------:R1:W-:Y:S04]  /*97c20*/  STL [R1+0x249c], R17 ;  /* 0x00249c1101007387 */ /* 0x0003e80000100800 */
[----:B------:R-:W-:Y:S01]  /*97c30*/  STL [R1+0x24a8], R6 ;  /* 0x0024a80601007387 */ /* 0x000fe20000100800 */
[----:B-1----:R-:W-:-:S03]  /*97c40*/  IMAD.MOV.U32 R5, RZ, RZ, R17 ;  /* 0x000000ffff057224 */ /* 0x002fc600078e0011 */
[----:B------:R-:W3:Y:S01]  /*97c50*/  LDL.LU R17, [R1+0x261c] ;  /* 0x00261c0001117983 */ /* 0x000ee20000300800 */
[----:B------:R-:W-:-:S03]  /*97c60*/  IMAD.MOV.U32 R4, RZ, RZ, R13 ;  /* 0x000000ffff047224 */ /* 0x000fc600078e000d */
[----:B------:R1:W-:Y:S04]  /*97c70*/  STL [R1+0x24a4], R10 ;  /* 0x0024a40a01007387 */ /* 0x0003e80000100800 */
[----:B------:R-:W3:Y:S01]  /*97c80*/  LDL.LU R13, [R1+0x2624] ;  /* 0x00262400010d7983 */ /* 0x000ee20000300800 */
[----:B------:R-:W-:-:S03]  /*97c90*/  IADD3 R8, P2, R8, R189, RZ ;  /* 0x000000bd08087210 */ /* 0x000fc60007f5e0ff */
[----:B------:R1:W-:Y:S01]  /*97ca0*/  LDGSTS.E [R3+0xf00], [R4.64], P1 ;  /* 0x00f0000004037fae */ /* 0x0003e20008921844 */
[----:B------:R-:W-:Y:S01]  /*97cb0*/  IADD3 R18, P3, R18, R189, RZ ;  /* 0x000000bd12127210 */ /* 0x000fe20007f7e0ff */
[----:B------:R-:W-:-:S03]  /*97cc0*/  IMAD.X R11, R11, 0x1, R2, P2 ;  /* 0x000000010b0b7824 */ /* 0x000fc600010e0602 */
[----:B------:R-:W-:Y:S02]  /*97cd0*/  IADD3.X R19, R19, R2, RZ, P3, !PT ;  /* 0x0000000213137210 */ /* 0x000fe40001ffe4ff */
[----:B-1----:R-:W-:Y:S01]  /*97ce0*/  MOV R4, R6 ;  /* 0x0000000600047202 */ /* 0x002fe20000000f00 */
[----:B------:R-:W-:Y:S02]  /*97cf0*/  IMAD.MOV.U32 R5, RZ, RZ, R10 ;  /* 0x000000ffff057224 */ /* 0x000fe400078e000a */
[----:B------:R-:W3:Y:S04]  /*97d00*/  LDL.LU R10, [R1+0x26a0] ;  /* 0x0026a000010a7983 */ /* 0x000ee80000300800 */
        /* <DEDUP_REMOVED lines=14> */
[----:B--2---:R-:W-:-:S05]  /*97df0*/  IADD3 R7, P2, R7, R189, RZ ;  /* 0x000000bd07077210 */ /* 0x004fca0007f5e0ff */
[----:B------:R2:W-:Y:S01]  /*97e00*/  STL [R1+0x25a0], R7 ;  /* 0x0025a00701007387 */ /* 0x0005e20000100800 */
[----:B-1----:R-:W-:Y:S01]  /*97e10*/  IMAD.MOV.U32 R4, RZ, RZ, R7 ;  /* 0x000000ffff047224 */ /* 0x002fe200078e0007 */
[----:B----4-:R-:W-:Y:S01]  /*97e20*/  IADD3 R9, P3, R9, R189, RZ ;  /* 0x000000bd09097210 */ /* 0x010fe20007f7e0ff */
[----:B------:R-:W-:-:S03]  /*97e30*/  IMAD.X R14, R14, 0x1, R2, P2 ;  /* 0x000000010e0e7824 */ /* 0x000fc600010e0602 */
[----:B------:R-:W-:Y:S02]  /*97e40*/  IADD3.X R16, R16, R2, RZ, P3, !PT ;  /* 0x0000000210107210 */ /* 0x000fe40001ffe4ff */
[----:B------:R1:W-:Y:S01]  /*97e50*/  STL [R1+0x259c], R14 ;  /* 0x00259c0e01007387 */ /* 0x0003e20000100800 */
[----:B------:R-:W-:-:S03]  /*97e60*/  IMAD.MOV.U32 R5, RZ, RZ, R14 ;  /* 0x000000ffff057224 */ /* 0x000fc600078e000e */
[----:B------:R4:W-:Y:S04]  /*97e70*/  STL [R1+0x25a8], R9 ;  /* 0x0025a80901007387 */ /* 0x0009e80000100800 */
[----:B--2---:R-:W2:Y:S04]  /*97e80*/  LDL.LU R7, [R1+0x2720] ;  /* 0x0027200001077983 */ /* 0x004ea80000300800 */
[----:B------:R3:W-:Y:S04]  /*97e90*/  STL [R1+0x25a4], R16 ;  /* 0x0025a41001007387 */ /* 0x0007e80000100800 */
[----:B------:R3:W-:Y:S04]  /*97ea0*/  LDGSTS.E [R3+0x1f00], [R4.64], P1 ;  /* 0x01f0000004037fae */ /* 0x0007e80008921844 */
[----:B-1----:R-:W2:Y:S01]  /*97eb0*/  LDL.LU R14, [R1+0x2728] ;  /* 0x00272800010e7983 */ /* 0x002ea20000300800 */
[----:B---3--:R-:W-:-:S02]  /*97ec0*/  IADD3 R15, P2, R15, R189, RZ ;  /* 0x000000bd0f0f7210 */ /* 0x008fc40007f5e0ff */
[----:B------:R-:W-:Y:S02]  /*97ed0*/  MOV R4, R9 ;  /* 0x0000000900047202 */ /* 0x000fe40000000f00 */
[----:B----4-:R-:W3:Y:S01]  /*97ee0*/  LDL.LU R9, [R1+0x271c] ;  /* 0x00271c0001097983 */ /* 0x010ee20000300800 */
[----:B------:R-:W-:-:S03]  /*97ef0*/  IMAD.MOV.U32 R5, RZ, RZ, R16 ;  /* 0x000000ffff057224 */ /* 0x000fc600078e0010 */
[----:B------:R-:W4:Y:S01]  /*97f00*/  LDL.LU R16, [R1+0x2724] ;  /* 0x0027240001107983 */ /* 0x000f220000300800 */
        /* <DEDUP_REMOVED lines=10> */
[----:B------:R-:W-:Y:S04]  /*97fb0*/  STL [R1+0x2624], R13 ;  /* 0x0026240d01007387 */ /* 0x000fe80000100800 */
[----:B------:R-:W4:Y:S04]  /*97fc0*/  LDL.LU R18, [R1+0x27a8] ;  /* 0x0027a80001127983 */ /* 0x000f280000300800 */
[----:B------:R-:W4:Y:S01]  /*97fd0*/  LDL.LU R17, [R1+0x279c] ;  /* 0x00279c0001117983 */ /* 0x000f220000300800 */
[----:B------:R-:W-:-:S03]  /*97fe0*/  IADD3 R10, P2, R10, R189, RZ ;  /* 0x000000bd0a0a7210 */ /* 0x000fc60007f5e0ff */
[----:B------:R-:W4:Y:S01]  /*97ff0*/  LDL.LU R19, [R1+0x27a4] ;  /* 0x0027a40001137983 */ /* 0x000f220000300800 */
[----:B------:R-:W-:-:S03]  /*98000*/  IADD3 R6, P3, R6, R189, RZ ;  /* 0x000000bd06067210 */ /* 0x000fc60007f7e0ff */
[----:B------:R1:W-:Y:S01]  /*98010*/  LDGSTS.E [R3+0x2700], [R4.64], P1 ;  /* 0x0270000004037fae */ /* 0x0003e20008921844 */
[----:B------:R-:W-:-:S03]  /*98020*/  IMAD.X R11, R11, 0x1, R2, P2 ;  /* 0x000000010b0b7824 */ /* 0x000fc600010e0602 */
[----:B------:R1:W-:Y:S04]  /*98030*/  STL [R1+0x26a0], R10 ;  /* 0x0026a00a01007387 */ /* 0x0003e80000100800 */
[----:B------:R1:W-:Y:S02]  /*98040*/  STL [R1+0x269c], R11 ;  /* 0x00269c0b01007387 */ /* 0x0003e40000100800 */
[----:B-1----:R-:W-:Y:S01]  /*98050*/  MOV R4, R12 ;  /* 0x0000000c00047202 */ /* 0x002fe20000000f00 */
[----:B------:R-:W-:Y:S01]  /*98060*/  IMAD.MOV.U32 R5, RZ, RZ, R13 ;  /* 0x000000ffff057224 */ /* 0x000fe200078e000d */
[----:B------:R-:W-:Y:S01]  /*98070*/  IADD3.X R8, R8, R2, RZ, P3, !PT ;  /* 0x0000000208087210 */ /* 0x000fe20001ffe4ff */
[----:B------:R1:W-:Y:S04]  /*98080*/  STL [R1+0x26a8], R6 ;  /* 0x0026a80601007387 */ /* 0x0003e80000100800 */
[----:B------:R-:W4:Y:S04]  /*98090*/  LDL.LU R12, [R1+0x2820] ;  /* 0x00282000010c7983 */ /* 0x000f280000300800 */
[----:B------:R1:W-:Y:S04]  /*980a0*/  LDGSTS.E [R3+0x2780], [R4.64], P0 ;  /* 0x0278000004037fae */ /* 0x0003e80008121844 */
[----:B------:R1:W-:Y:S02]  /*980b0*/  STL [R1+0x26a4], R8 ;  /* 0x0026a40801007387 */ /* 0x0003e40000100800 */
[----:B-1----:R-:W-:-:S02]  /*980c0*/  IMAD.MOV.U32 R4, RZ, RZ, R10 ;  /* 0x000000ffff047224 */ /* 0x002fc400078e000a */
[----:B------:R-:W4:Y:S04]  /*980d0*/  LDL.LU R10, [R1+0x2828] ;  /* 0x00282800010a7983 */ /* 0x000f280000300800 */
[----:B------:R-:W4:Y:S01]  /*980e0*/  LDL.LU R13, [R1+0x281c] ;  /* 0x00281c00010d7983 */ /* 0x000f220000300800 */
[----:B------:R-:W-:-:S03]  /*980f0*/  IMAD.MOV.U32 R5, RZ, RZ, R11 ;  /* 0x000000ffff057224 */ /* 0x000fc600078e000b */
        /* <DEDUP_REMOVED lines=11> */
[----:B---3--:R-:W-:-:S05]  /*981b0*/  IMAD.X R9, R9, 0x1, R2, P2 ;  /* 0x0000000109097824 */ /* 0x008fca00010e0602 */
[----:B------:R1:W-:Y:S01]  /*981c0*/  STL [R1+0x271c], R9 ;  /* 0x00271c0901007387 */ /* 0x0003e20000100800 */
[----:B----4-:R-:W-:-:S03]  /*981d0*/  IADD3.X R16, R16, R2, RZ, P3, !PT ;  /* 0x0000000210107210 */ /* 0x010fc60001ffe4ff */
[----:B------:R3:W-:Y:S04]  /*981e0*/  STL [R1+0x2728], R14 ;  /* 0x0027280e01007387 */ /* 0x0007e80000100800 */
[----:B--2---:R-:W2:Y:S01]  /*981f0*/  LDL.LU R7, [R1+0x289c] ;  /* 0x00289c0001077983 */ /* 0x004ea20000300800 */
[----:B------:R-:W-:-:S03]  /*98200*/  IMAD.MOV.U32 R5, RZ, RZ, R9 ;  /* 0x000000ffff057224 */ /* 0x000fc600078e0009 */
[----:B------:R4:W-:Y:S04]  /*98210*/  STL [R1+0x2724], R16 ;  /* 0x0027241001007387 */ /* 0x0009e80000100800 */
[----:B-1----:R-:W2:Y:S04]  /*98220*/  LDL.LU R9, [R1+0x28a4] ;  /* 0x0028a40001097983 */ /* 0x002ea80000300800 */
[----:B------:R1:W-:Y:S01]  /*98230*/  LDGSTS.E [R3+0x3700], [R4.64], P1 ;  /* 0x0370000004037fae */ /* 0x0003e20008921844 */
[-C--:B------:R-:W-:Y:S02]  /*98240*/  IADD3 R15, P2, R15, R189.reuse, RZ ;  /* 0x000000bd0f0f7210 */ /* 0x080fe40007f5e0ff */
[----:B------:R-:W-:-:S02]  /*98250*/  IADD3 R18, P3, R18, R189, RZ ;  /* 0x000000bd12127210 */ /* 0x000fc40007f7e0ff */
[----:B-1----:R-:W-:Y:S01]  /*98260*/  MOV R4, R14 ;  /* 0x0000000e00047202 */ /* 0x002fe20000000f00 */
[----:B------:R-:W-:Y:S01]  /*98270*/  IMAD.MOV.U32 R5, RZ, RZ, R16 ;  /* 0x000000ffff057224 */ /* 0x000fe200078e0010 */
[----:B---3--:R-:W3:Y:S01]  /*98280*/  LDL.LU R14, [R1+0x2920] ;  /* 0x00292000010e7983 */ /* 0x008ee20000300800 */
[----:B------:R-:W-:-:S03]  /*98290*/  IMAD.X R17, R17, 0x1, R2, P2 ;  /* 0x0000000111117824 */ /* 0x000fc600010e0602 */
[----:B----4-:R-:W3:Y:S01]  /*982a0*/  LDL.LU R16, [R1+0x2928] ;  /* 0x0029280001107983 */ /* 0x010ee20000300800 */
[----:B------:R-:W-:-:S03]  /*982b0*/  IADD3.X R19, R19, R2, RZ, P3, !PT ;  /* 0x0000000213137210 */ /* 0x000fc60001ffe4ff */
[----:B------:R1:W-:Y:S04]  /*982c0*/  STL [R1+0x27a0], R15 ;  /* 0x0027a00f01007387 */ /* 0x0003e80000100800 */
[----:B------:R1:W-:Y:S04]  /*982d0*/  LDGSTS.E [R3+0x3780], [R4.64], P0 ;  /* 0x0378000004037fae */ /* 0x0003e80008121844 */
[----:B------:R1:W-:Y:S04]  /*982e0*/  STL [R1+0x279c], R17 ;  /* 0x00279c1101007387 */ /* 0x0003e80000100800 */
[----:B------:R-:W-:Y:S01]  /*982f0*/  STL [R1+0x27a8], R18 ;  /* 0x0027a81201007387 */ /* 0x000fe20000100800 */
[----:B-1----:R-:W-:-:S03]  /*98300*/  IMAD.MOV.U32 R4, RZ, RZ, R15 ;  /* 0x000000ffff047224 */ /* 0x002fc600078e000f */
[----:B------:R-:W3:Y:S01]  /*98310*/  LDL.LU R15, [R1+0x291c] ;  /* 0x00291c00010f7983 */ /* 0x000ee20000300800 */
[----:B------:R-:W-:-:S03]  /*98320*/  IMAD.MOV.U32 R5, RZ, RZ, R17 ;  /* 0x000000ffff057224 */ /* 0x000fc600078e0011 */
[----:B------:R-:W-:Y:S04]  /*98330*/  STL [R1+0x27a4], R19 ;  /* 0x0027a41301007387 */ /* 0x000fe80000100800 */
[----:B------:R-:W3:Y:S01]  /*98340*/  LDL.LU R17, [R1+0x2924] ;  /* 0x0029240001117983 */ /* 0x000ee20000300800 */
[----:B------:R-:W-:-:S03]  /*98350*/  IADD3 R12, P2, R12, R189, RZ ;  /* 0x000000bd0c0c7210 */ /* 0x000fc60007f5e0ff */
[----:B------:R-:W3:Y:S04]  /*98360*/  LDL.LU R22, [R1+0x29a0] ;  /* 0x0029a00001167983 */ /* 0x000ee80000300800 */
[----:B------:R-:W3:Y:S01]  /*98370*/  LDL.LU R24, [R1+0x29a8] ;  /* 0x0029a80001187983 */ /* 0x000ee20000300800 */
[----:B------:R-:W-:-:S03]  /*98380*/  IADD3 R10, P3, R10, R189, RZ ;  /* 0x000000bd0a0a7210 */ /* 0x000fc60007f7e0ff */
[----:B------:R1:W-:Y:S01]  /*98390*/  LDGSTS.E [R3+0x3f00], [R4.64], P1 ;  /* 0x03f0000004037fae */ /* 0x0003e20008921844 */
[----:B------:R-:W-:-:S03]  /*983a0*/  IMAD.X R13, R13, 0x1, R2, P2 ;  /* 0x000000010d0d7824 */ /* 0x000fc600010e0602 */
[----:B------:R-:W-:Y:S04]  /*983b0*/  STL [R1+0x2820], R12 ;  /* 0x0028200c01007387 */ /* 0x000fe80000100800 */
[----:B------:R-:W-:Y:S01]  /*983c0*/  STL [R1+0x281c], R13 ;  /* 0x00281c0d01007387 */ /* 0x000fe20000100800 */
[----:B------:R-:W-:-:S03]  /*983d0*/  IADD3.X R11, R11, R2, RZ, P3, !PT ;  /* 0x000000020b0b7210 */ /* 0x000fc60001ffe4ff */
[----:B------:R-:W-:Y:S04]  /*983e0*/  STL [R1+0x2828], R10 ;  /* 0x0028280a01007387 */ /* 0x000fe80000100800 */
[----:B------:R-:W3:Y:S04]  /*983f0*/  LDL.LU R23, [R1+0x299c] ;  /* 0x00299c0001177983 */ /* 0x000ee80000300800 */
        /* <DEDUP_REMOVED lines=18> */
[----:B------:R-:W-:-:S03]  /*98520*/  IADD3.X R9, R9, R2, RZ, P3, !PT ;  /* 0x0000000209097210 */ /* 0x000fc60001ffe4ff */
[----:B------:R-:W-:Y:S04]  /*98530*/  STL [R1+0x28a8], R8 ;  /* 0x0028a80801007387 */ /* 0x000fe80000100800 */
[----:B------:R2:W-:Y:S04]  /*98540*/  LDGSTS.E [R3+0x4f00], [R4.64], P1 ;  /* 0x04f0000004037fae */ /* 0x0005e80008921844 */
[----:B-1----:R-:W4:Y:S04]  /*98550*/  LDL.LU.64 R6, [R1+0x20b8] ;  /* 0x0020b80001067983 */ /* 0x002f280000300a00 */
[----:B------:R1:W-:Y:S01]  /*98560*/  STL [R1+0x28a4], R9 ;  /* 0x0028a40901007387 */ /* 0x0003e20000100800 */
[----:B--2---:R-:W-:Y:S01]  /*98570*/  MOV R4, R8 ;  /* 0x0000000800047202 */ /* 0x004fe20000000f00 */
[----:B------:R-:W-:-:S02]  /*98580*/  IMAD.MOV.U32 R5, RZ, RZ, R9 ;  /* 0x000000ffff057224 */ /* 0x000fc400078e0009 */
[----:B-1----:R-:W2:Y:S01]  /*98590*/  LDL.LU.64 R8, [R1+0x20b0] ;  /* 0x0020b00001087983 */ /* 0x002ea20000300a00 */
[----:B---3--:R-:W-:-:S03]  /*985a0*/  IADD3 R14, P2, R14, R189, RZ ;  /* 0x000000bd0e0e7210 */ /* 0x008fc60007f5e0ff */
[----:B------:R-:W3:Y:S01]  /*985b0*/  LDL.LU.64 R10, [R1+0x2038] ;  /* 0x00203800010a7983 */ /* 0x000ee20000300a00 */
[----:B------:R-:W-:-:S03]  /*985c0*/  IADD3 R16, P3, R16, R189, RZ ;  /* 0x000000bd10107210 */ /* 0x000fc60007f7e0ff */
[----:B------:R-:W3:Y:S04]  /*985d0*/  LDL.LU.64 R12, [R1+0x2030] ;  /* 0x00203000010c7983 */ /* 0x000ee80000300a00 */
[----:B------:R1:W-:Y:S04]  /*985e0*/  LDGSTS.E [R3+0x4f80], [R4.64], P0 ;  /* 0x04f8000004037fae */ /* 0x0003e80008121844 */
[----:B------:R-:W-:Y:S01]  /*985f0*/  STL [R1+0x2920], R14 ;  /* 0x0029200e01007387 */ /* 0x000fe20000100800 */
[----:B------:R-:W-:Y:S02]  /*98600*/  IMAD.X R15, R15, 0x1, R2, P2 ;  /* 0x000000010f0f7824 */ /* 0x000fe400010e0602 */
[----:B-1----:R-:W-:-:S03]  /*98610*/  IMAD.MOV.U32 R4, RZ, RZ, R14 ;  /* 0x000000ffff047224 */ /* 0x002fc600078e000e */
[----:B------:R1:W-:Y:S01]  /*98620*/  STL [R1+0x291c], R15 ;  /* 0x00291c0f01007387 */ /* 0x0003e20000100800 */
[----:B------:R-:W-:Y:S01]  /*98630*/  IMAD.MOV.U32 R5, RZ, RZ, R15 ;  /* 0x000000ffff057224 */ /* 0x000fe200078e000f */
[----:B------:R-:W-:Y:S02]  /*98640*/  IADD3.X R17, R17, R2, RZ, P3, !PT ;  /* 0x0000000211117210 */ /* 0x000fe40001ffe4ff */
[----:B------:R-:W-:Y:S04]  /*98650*/  STL [R1+0x2928], R16 ;  /* 0x0029281001007387 */ /* 0x000fe80000100800 */
[----:B------:R1:W-:Y:S04]  /*98660*/  LDGSTS.E [R3+0x5700], [R4.64], P1 ;  /* 0x0570000004037fae */ /* 0x0003e80008921844 */
[----:B-1----:R-:W3:Y:S04]  /*98670*/  LDL.LU.64 R14, [R1+0x1fb8] ;  /* 0x001fb800010e7983 */ /* 0x002ee80000300a00 */
[----:B------:R1:W-:Y:S01]  /*98680*/  STL [R1+0x2924], R17 ;  /* 0x0029241101007387 */ /* 0x0003e20000100800 */
[----:B------:R-:W-:Y:S01]  /*98690*/  MOV R4, R16 ;  /* 0x0000001000047202 */ /* 0x000fe20000000f00 */
[----:B------:R-:W-:-:S02]  /*986a0*/  IMAD.MOV.U32 R5, RZ, RZ, R17 ;  /* 0x000000ffff057224 */ /* 0x000fc400078e0011 */
[----:B-1----:R-:W3:Y:S01]  /*986b0*/  LDL.LU.64 R16, [R1+0x1fb0] ;  /* 0x001fb00001107983 */ /* 0x002ee20000300a00 */
[----:B------:R-:W-:-:S03]  /*986c0*/  IADD3 R22, P2, R22, R189, RZ ;  /* 0x000000bd16167210 */ /* 0x000fc60007f5e0ff */
[----:B------:R-:W3:Y:S01]  /*986d0*/  LDL.LU.64 R18, [R1+0x1f38] ;  /* 0x001f380001127983 */ /* 0x000ee20000300a00 */
[----:B------:R-:W-:Y:S01]  /*986e0*/  IADD3 R24, P3, R24, R189, RZ ;  /* 0x000000bd18187210 */ /* 0x000fe20007f7e0ff */
[----:B------:R-:W-:Y:S02]  /*986f0*/  IMAD.X R23, R23, 0x1, R2, P2 ;  /* 0x0000000117177824 */ /* 0x000fe400010e0602 */
[----:B------:R-:W3:Y:S04]  /*98700*/  LDL.LU.64 R20, [R1+0x1f30] ;  /* 0x001f300001147983 */ /* 0x000ee80000300a00 */
[----:B------:R-:W-:Y:S01]  /*98710*/  STL [R1+0x29a0], R22 ;  /* 0x0029a01601007387 */ /* 0x000fe20000100800 */
[----:B------:R-:W-:-:S03]  /*98720*/  IADD3.X R25, R25, R2, RZ, P3, !PT ;  /* 0x0000000219197210 */ /* 0x000fc60001ffe4ff */
[----:B------:R1:W-:Y:S04]  /*98730*/  LDGSTS.E [R3+0x5780], [R4.64], P0 ;  /* 0x0578000004037fae */ /* 0x0003e80008121844 */
[----:B------:R1:W-:Y:S04]  /*98740*/  STL [R1+0x299c], R23 ;  /* 0x00299c1701007387 */ /* 0x0003e80000100800 */
[----:B------:R-:W-:Y:S01]  /*98750*/  STL [R1+0x29a8], R24 ;  /* 0x0029a81801007387 */ /* 0x000fe20000100800 */
[----:B-1----:R-:W-:Y:S02]  /*98760*/  IMAD.MOV.U32 R4, RZ, RZ, R22 ;  /* 0x000000ffff047224 */ /* 0x002fe400078e0016 */
[----:B------:R-:W-:-:S02]  /*98770*/  IMAD.MOV.U32 R5, RZ, RZ, R23 ;  /* 0x000000ffff057224 */ /* 0x000fc400078e0017 */
        /* <DEDUP_REMOVED lines=39> */
[----:B--2---:R-:W-:-:S04]  /*989f0*/  IADD3 R7, P2, R8, R189, RZ ;  /* 0x000000bd08077210 */ /* 0x004fc80007f5e0ff */
[----:B------:R-:W-:Y:S02]  /*98a00*/  IADD3.X R6, R9, R2, RZ, P2, !PT ;  /* 0x0000000209067210 */ /* 0x000fe400017fe4ff */
[----:B---3--:R-:W-:-:S05]  /*98a10*/  IADD3 R9, P2, R10, R189, RZ ;  /* 0x000000bd0a097210 */ /* 0x008fca0007f5e0ff */
        /* <DEDUP_REMOVED lines=64> */
[----:B------:R-:W-:Y:S02]  /*98e20*/  LOP3.LUT R9, R9, R8, RZ, 0x3c, !PT ;  /* 0x0000000809097212 */ /* 0x000fe400078e3cff */
[----:B------:R-:W-:Y:S01]  /*98e30*/  LOP3.LUT R11, R11, R10, RZ, 0x3c, !PT ;  /* 0x0000000a0b0b7212 */ /* 0x000fe200078e3cff */
[----:B------:R-:W-:Y:S01]  /*98e40*/  IMAD.X R174, R177, 0x1, R2, P2 ;  /* 0x00000001b1ae7824 */ /* 0x000fe200010e0602 */
[----:B------:R-:W-:Y:S02]  /*98e50*/  LOP3.LUT R4, R5, R4, RZ, 0x3c, !PT ;  /* 0x0000000405047212 */ /* 0x000fe400078e3cff */
        /* <DEDUP_REMOVED lines=14> */
[----:B------:R-:W-:Y:S01]  /*98f40*/  IADD3.X R176, R179, R2, RZ, P2, !PT ;  /* 0x00000002b3b07210 */ /* 0x000fe200017fe4ff */
[----:B------:R1:W-:Y:S01]  /*98f50*/  LDGSTS.E [R3+0x6700], [R4.64], P1 ;  /* 0x0670000004037fae */ /* 0x0003e20008921844 */
        /* <DEDUP_REMOVED lines=21> */
[----:B------:R2:W-:Y:S01]  /*990b0*/  STL.64 [R1+0x2030], R10 ;  /* 0x0020300a01007387 */ /* 0x0005e20000100a00 */
        /* <DEDUP_REMOVED lines=18> */
[----:B------:R-:W-:Y:S01]  /*991e0*/  LOP3.LUT R138, R139, R138, RZ, 0x3c, !PT ;  /* 0x0000008a8b8a7212 */ /* 0x000fe200078e3cff */
[----:B------:R2:W-:Y:S01]  /*991f0*/  LDGSTS.E [R3+0x6f00], [R8.64], P1 ;  /* 0x06f0000008037fae */ /* 0x0005e20008921844 */
[----:B------:R-:W-:-:S02]  /*99200*/  LOP3.LUT R147, R147, R146, RZ, 0x3c, !PT ;  /* 0x0000009293937212 */ /* 0x000fc400078e3cff */
[----:B------:R-:W-:Y:S01]  /*99210*/  LOP3.LUT R133, R133, R132, RZ, 0x3c, !PT ;  /* 0x0000008485857212 */ /* 0x000fe200078e3cff */
[----:B------:R2:W-:Y:S01]  /*99220*/  STL.64 [R1+0x1eb8], R20 ;  /* 0x001eb81401007387 */ /* 0x0005e20000100a00 */
[----:B------:R-:W-:Y:S02]  /*99230*/  LOP3.LUT R140, R141, R140, RZ, 0x3c, !PT ;  /* 0x0000008c8d8c7212 */ /* 0x000fe400078e3cff */
[----:B------:R-:W-:Y:S01]  /*99240*/  LOP3.LUT R149, R149, R148, RZ, 0x3c, !PT ;  /* 0x0000009495957212 */ /* 0x000fe200078e3cff */
[----:B------:R2:W-:Y:S01]  /*99250*/  LDGSTS.E [R3+0x6f80], [R10.64], P0 ;  /* 0x06f800000a037fae */ /* 0x0005e20008121844 */
[----:B------:R-:W-:Y:S01]  /*99260*/  LOP3.LUT R135, R135, R134, RZ, 0x3c, !PT ;  /* 0x0000008687877212 */ /* 0x000fe200078e3cff */
[----:B------:R-:W-:Y:S01]  /*99270*/  IMAD.X R180, R183, 0x1, R2, P2 ;  /* 0x00000001b7b47824 */ /* 0x000fe200010e0602 */
[----:B------:R-:W-:Y:S01]  /*99280*/  LOP3.LUT R142, R143, R142, RZ, 0x3c, !PT ;  /* 0x0000008e8f8e7212 */ /* 0x000fe200078e3cff */
[----:B------:R2:W-:Y:S01]  /*99290*/  STL.64 [R1+0x1eb0], R22 ;  /* 0x001eb01601007387 */ /* 0x0005e20000100a00 */
[----:B------:R-:W-:-:S02]  /*992a0*/  LOP3.LUT R151, R151, R150, RZ, 0x3c, !PT ;  /* 0x0000009697977212 */ /* 0x000fc400078e3cff */
[----:B------:R-:W-:Y:S01]  /*992b0*/  LOP3.LUT R137, R137, R136, RZ, 0x3c, !PT ;  /* 0x0000008889897212 */ /* 0x000fe200078e3cff */
[----:B------:R2:W-:Y:S01]  /*992c0*/  LDGSTS.E [R3+0x7700], [R12.64], P1 ;  /* 0x077000000c037fae */ /* 0x0005e20008921844 */
        /* <DEDUP_REMOVED lines=12> */
[----:B------:R-:W-:Y:S02]  /*99390*/  LOP3.LUT R157, R157, R156, RZ, 0x3c, !PT ;  /* 0x0000009c9d9d7212 */ /* 0x000fe400078e3cff */
        /* <DEDUP_REMOVED lines=8> */
[----:B------:R-:W-:Y:S02]  /*99420*/  LOP3.LUT R161, R161, R160, RZ, 0x3c, !PT ;  /* 0x000000a0a1a17212 */ /* 0x000fe400078e3cff */
[----:B------:R-:W-:Y:S01]  /*99430*/  IADD3.X R182, R185, R2, RZ, P2, !PT ;  /* 0x00000002b9b67210 */ /* 0x000fe200017fe4ff */
[----:B------:R2:W-:Y:S01]  /*99440*/  LDGSTS.E [R3+0x8700], [R20.64], P1 ;  /* 0x0870000014037fae */ /* 0x0005e20008921844 */
[----:B------:R-:W-:-:S02]  /*99450*/  LOP3.LUT R147, R147, R146, RZ, 0x3c, !PT ;  /* 0x0000009293937212 */ /* 0x000fc400078e3cff */
[----:B------:R-:W-:Y:S01]  /*99460*/  LOP3.LUT R154, R155, R154, RZ, 0x3c, !PT ;  /* 0x0000009a9b9a7212 */ /* 0x000fe200078e3cff */
[----:B------:R2:W-:Y:S01]  /*99470*/  STL.64 [R1+0x1d38], R136 ;  /* 0x001d388801007387 */ /* 0x0005e20000100a00 */
[----:B------:R-:W-:Y:S02]  /*99480*/  LOP3.LUT R163, R163, R162, RZ, 0x3c, !PT ;  /* 0x000000a2a3a37212 */ /* 0x000fe400078e3cff */
[----:B------:R-:W-:Y:S01]  /*99490*/  IADD3 R185, P2, R186, R189, RZ ;  /* 0x000000bdbab97210 */ /* 0x000fe20007f5e0ff */
        /* <DEDUP_REMOVED lines=23> */
[----:B------:R-:W-:-:S03]  /*99610*/  LOP3.LUT R173, R173, R172, RZ, 0x3c, !PT ;  /* 0x000000acadad7212 */ /* 0x000fc600078e3cff */
[----:B------:R2:W-:Y:S01]  /*99620*/  LDGSTS.E [R3+0x9780], [R134.64], P0 ;  /* 0x0978000086037fae */ /* 0x0005e20008121844 */
[----:B------:R-:W-:Y:S02]  /*99630*/  LOP3.LUT R159, R159, R158, RZ, 0x3c, !PT ;  /* 0x0000009e9f9f7212 */ /* 0x000fe400078e3cff */
        /* <DEDUP_REMOVED lines=14> */
[----:B------:R-:W-:Y:S01]  /*99720*/  LOP3.LUT R165, R165, R164, RZ, 0x3c, !PT ;  /* 0x000000a4a5a57212 */ /* 0x000fe200078e3cff */
[----:B------:R-:W-:Y:S01]  /*99730*/  IMAD.MOV.U32 R252, RZ, RZ, c[0x0][0x180] ;  /* 0x00006000fffc7624 */ /* 0x000fe200078e00ff */
        /* <DEDUP_REMOVED lines=9> */
[----:B------:R-:W-:Y:S02]  /*997d0*/  IADD3 R187, P2, R190, R189, RZ ;  /* 0x000000bdbebb7210 */ /* 0x000fe40007f5e0ff */
        /* <DEDUP_REMOVED lines=8> */
[----:B------:R-:W-:-:S03]  /*99860*/  LOP3.LUT R173, R173, R172, RZ, 0x3c, !PT ;  /* 0x000000acadad7212 */ /* 0x000fc600078e3cff */
[----:B------:R2:W-:Y:S01]  /*99870*/  LDGSTS.E [R3+0xb700], [R148.64], P1 ;  /* 0x0b70000094037fae */ /* 0x0005e20008921844 */
[----:B------:R-:W-:-:S03]  /*99880*/  LOP3.LUT R180, R181, R180, RZ, 0x3c, !PT ;  /* 0x000000b4b5b47212 */ /* 0x000fc600078e3cff */
[----:B------:R2:W-:Y:S01]  /*99890*/  STL.64 [R1+0x1a38], R160 ;  /* 0x001a38a001007387 */ /* 0x0005e20000100a00 */
[----:B------:R-:W-:-:S03]  /*998a0*/  LOP3.LUT R175, R175, R174, RZ, 0x3c, !PT ;  /* 0x000000aeafaf7212 */ /* 0x000fc600078e3cff */
[----:B------:R2:W-:Y:S01]  /*998b0*/  LDGSTS.E [R3+0xb780], [R150.64], P0 ;  /* 0x0b78000096037fae */ /* 0x0005e20008121844 */
[----:B------:R-:W-:-:S03]  /*998c0*/  LOP3.LUT R182, R183, R182, RZ, 0x3c, !PT ;  /* 0x000000b6b7b67212 */ /* 0x000fc600078e3cff */
[----:B------:R2:W-:Y:S01]  /*998d0*/  STL.64 [R1+0x1a30], R162 ;  /* 0x001a30a201007387 */ /* 0x0005e20000100a00 */
[----:B------:R-:W-:-:S03]  /*998e0*/  LOP3.LUT R177, R177, R176, RZ, 0x3c, !PT ;  /* 0x000000b0b1b17212 */ /* 0x000fc600078e3cff */
[----:B------:R2:W-:Y:S01]  /*998f0*/  LDGSTS.E [R3+0xbf00], [R152.64], P1 ;  /* 0x0bf0000098037fae */ /* 0x0005e20008921844 */
[----:B------:R-:W-:Y:S01]  /*99900*/  LOP3.LUT R184, R185, R184, RZ, 0x3c, !PT ;  /* 0x000000b8b9b87212 */ /* 0x000fe200078e3cff */
[----:B------:R-:W-:Y:S01]  /*99910*/  IMAD.X R186, R191, 0x1, R2, P2 ;  /* 0x00000001bfba7824 */ /* 0x000fe200010e0602 */
[----:B------:R-:W-:Y:S01]  /*99920*/  IADD3 R252, R252, 0x3f, RZ ;  /* 0x0000003ffcfc7810 */ /* 0x000fe20007ffe0ff */
        /* <DEDUP_REMOVED lines=9> */
[----:B-1----:R-:W-:-:S03]  /*999c0*/  SHF.R.S32.HI R4, RZ, 0x1f, R252 ;  /* 0x0000001fff047819 */ /* 0x002fc600000114fc */
[----:B------:R2:W-:Y:S01]  /*999d0*/  LDGSTS.E [R3+0xc780], [R158.64], P0 ;  /* 0x0c7800009e037fae */ /* 0x0005e20008121844 */
[----:B------:R-:W-:-:S03]  /*999e0*/  MOV R190, R187 ;  /* 0x000000bb00be7202 */ /* 0x000fc60000000f00 */
[----:B------:R2:W-:Y:S01]  /*999f0*/  STL.64 [R1+0x1930], R170 ;  /* 0x001930aa01007387 */ /* 0x0005e20000100a00 */
[----:B------:R-:W-:-:S03]  /*99a00*/  IMAD.MOV.U32 R191, RZ, RZ, R186 ;  /* 0x000000ffffbf7224 */ /* 0x000fc600078e00ba */
[----:B------:R2:W-:Y:S01]  /*99a10*/  LDGSTS.E [R3+0xcf00], [R160.64], P1 ;  /* 0x0cf00000a0037fae */ /* 0x0005e20008921844 */
[----:B------:R-:W-:-:S03]  /*99a20*/  IADD3 R188, R188, 0x1, RZ ;  /* 0x00000001bcbc7810 */ /* 0x000fc60007ffe0ff */
[----:B------:R2:W-:Y:S04]  /*99a30*/  STL.64 [R1+0x18b8], R172 ;  /* 0x0018b8ac01007387 */ /* 0x0005e80000100a00 */
[----:B------:R2:W-:Y:S04]  /*99a40*/  LDGSTS.E [R3+0xcf80], [R162.64], P0 ;  /* 0x0cf80000a2037fae */ /* 0x0005e80008121844 */
[----:B------:R2:W-:Y:S04]  /*99a50*/  STL.64 [R1+0x1740], R174 ;  /* 0x001740ae01007387 */ /* 0x0005e80000100a00 */
[----:B------:R2:W-:Y:S01]  /*99a60*/  LDGSTS.E [R3+0xd700], [R164.64], P1 ;  /* 0x0d700000a4037fae */ /* 0x0005e20008921844 */
[----:B------:R-:W-:-:S03]  /*99a70*/  LEA.HI R4, R4, R252, RZ, 0x6 ;  /* 0x000000fc04047211 */ /* 0x000fc600078f30ff */
[----:B------:R2:W-:Y:S04]  /*99a80*/  STL.64 [R1+0x1760], R176 ;  /* 0x001760b001007387 */ /* 0x0005e80000100a00 */
[----:B------:R2:W-:Y:S04]  /*99a90*/  LDGSTS.E [R3+0xd780], [R166.64], P0 ;  /* 0x0d780000a6037fae */ /* 0x0005e80008121844 */
[----:B------:R2:W-:Y:S04]  /*99aa0*/  STL.64 [R1+0x1758], R178 ;  /* 0x001758b201007387 */ /* 0x0005e80000100a00 */
[----:B------:R2:W-:Y:S04]  /*99ab0*/  LDGSTS.E [R3+0xdf00], [R168.64], P1 ;  /* 0x0df00000a8037fae */ /* 0x0005e80008921844 */
[----:B------:R2:W-:Y:S04]  /*99ac0*/  STL.64 [R1+0x1750], R180 ;  /* 0x001750b401007387 */ /* 0x0005e80000100a00 */
[----:B------:R2:W-:Y:S04]  /*99ad0*/  LDGSTS.E [R3+0xdf80], [R170.64], P0 ;  /* 0x0df80000aa037fae */ /* 0x0005e80008121844 */
[----:B------:R2:W-:Y:S04]  /*99ae0*/  STL.64 [R1+0x1748], R182 ;  /* 0x001748b601007387 */ /* 0x0005e80000100a00 */
[----:B------:R2:W-:Y:S01]  /*99af0*/  LDGSTS.E [R3+0xe700], [R172.64], P1 ;  /* 0x0e700000ac037fae */ /* 0x0005e20008921844 */
[----:B------:R-:W-:-:S03]  /*99b00*/  SHF.R.S32.HI R4, RZ, 0x6, R4 ;  /* 0x00000006ff047819 */ /* 0x000fc60000011404 */
[----:B------:R2:W-:Y:S04]  /*99b10*/  STL.64 [R1+0x1738], R184 ;  /* 0x001738b801007387 */ /* 0x0005e80000100a00 */
[----:B------:R2:W-:Y:S04]  /*99b20*/  LDGSTS.E [R3+0xe780], [R174.64], P0 ;  /* 0x0e780000ae037fae */ /* 0x0005e80008121844 */
[----:B------:R2:W-:Y:S04]  /*99b30*/  STL.64 [R1+0x1730], R190 ;  /* 0x001730be01007387 */ /* 0x0005e80000100a00 */
[----:B------:R2:W-:Y:S04]  /*99b40*/  LDGSTS.E [R3+0xef00], [R176.64], P1 ;  /* 0x0ef00000b0037fae */ /* 0x0005e80008921844 */
[----:B------:R2:W-:Y:S04]  /*99b50*/  LDGSTS.E [R3+0xef80], [R178.64], P0 ;  /* 0x0ef80000b2037fae */ /* 0x0005e80008121844 */
[----:B------:R2:W-:Y:S04]  /*99b60*/  STL [R1+0x1728], R188 ;  /* 0x001728bc01007387 */ /* 0x0005e80000100800 */
[----:B------:R2:W-:Y:S04]  /*99b70*/  LDGSTS.E [R3+0xf700], [R180.64], P1 ;  /* 0x0f700000b4037fae */ /* 0x0005e80008921844 */
[----:B------:R2:W-:Y:S04]  /*99b80*/  LDGSTS.E [R3+0xf780], [R182.64], P0 ;  /* 0x0f780000b6037fae */ /* 0x0005e80008121844 */
[----:B------:R2:W-:Y:S04]  /*99b90*/  LDGSTS.E [R3+0xff00], [R184.64], P1 ;  /* 0x0ff00000b8037fae */ /* 0x0005e80008921844 */
[----:B------:R2:W-:Y:S01]  /*99ba0*/  LDGSTS.E [R3+0xff80], [R190.64], P0 ;  /* 0x0ff80000be037fae */ /* 0x0005e20008121844 */
[----:B------:R-:W-:-:S03]  /*99bb0*/  ISETP.NE.U32.AND P0, PT, R188, R4, PT ;  /* 0x00000004bc00720c */ /* 0x000fc60003f05070 */
[----:B------:R-:W0:Y:S10]  /*99bc0*/  LDGDEPBAR ;  /* 0x00000000000079af */ /* 0x000e340000000000 */
[----:B--2---:R-:W-:Y:S01]  /*99bd0*/  @!P0 CALL.REL.NOINC `(.L_x_0) ;  /* 0x0000001000008944 */ /* 0x004fe20003c00000 */
[----:B------:R-:W-:Y:S05]  /*99be0*/  BRA `(.L_x_1) ;  /* 0xfffa54a000007947 */ /* 0x000fea000383ffff */
.L_x_0:
[----:B-----5:R-:W2:Y:S01]  /*99bf0*/  LDL.LU R7, [R1+0x3690] ;  /* 0x0036900001077983 */ /* 0x020ea20000300800 */
[----:B------:R-:W-:-:S04]  /*99c00*/  DEPBAR.LE SB0, 0x0 ;  /* 0x000080000000791a */ /* 0x000fc80000000000 */
[----:B------:R-:W3:Y:S04]  /*99c10*/  LDL.LU R6, [R1+0x368c] ;  /* 0x00368c0001067983 */ /* 0x000ee80000300800 */
[----:B------:R-:W4:Y:S04]  /*99c20*/  S2R R5, SR_TID.X ;  /* 0x0000000000057919 */ /* 0x000f280000002100 */
[----:B------:R-:W3:Y:S04]  /*99c30*/  LDL.LU R16, [R1+0xe50] ;  /* 0x000e500001107983 */ /* 0x000ee80000300800 */
[----:B------:R-:W3:Y:S04]  /*99c40*/  LDL.LU R17, [R1+0xe54] ;  /* 0x000e540001117983 */ /* 0x000ee80000300800 */
[----:B------:R-:W3:Y:S04]  /*99c50*/  LDL.LU R18, [R1+0x260] ;  /* 0x0002600001127983 */ /* 0x000ee80000300800 */
[----:B------:R-:W3:Y:S04]  /*99c60*/  LDL.LU R19, [R1+0x264] ;  /* 0x0002640001137983 */ /* 0x000ee80000300800 */
[----:B------:R-:W3:Y:S01]  /*99c70*/  LDL.LU R12, [R1+0xe58] ;  /* 0x000e5800010c7983 */ /* 0x000ee20000300800 */
[C---:B----4-:R-:W-:Y:S01]  /*99c80*/  SHF.L.U32 R2, R5.reuse, 0x6, RZ ;  /* 0x0000000605027819 */ /* 0x050fe200000006ff */
[----:B------:R-:W-:-:S02]  /*99c90*/  IMAD.SHL.U32 R3, R5, 0x20, RZ ;  /* 0x0000002005037824 */ /* 0x000fc400078e00ff */
[----:B------:R-:W4:Y:S01]  /*99ca0*/  LDL.LU R13, [R1+0xe5c] ;  /* 0x000e5c00010d7983 */ /* 0x000f220000300800 */
[C---:B------:R-:W-:Y:S01]  /*99cb0*/  IMAD.SHL.U32 R0, R5.reuse, 0x100, RZ ;  /* 0x0000010005007824 */ /* 0x040fe200078e00ff */
[----:B------:R-:W-:Y:S02]  /*99cc0*/  LOP3.LUT R2, R2, 0x600, RZ, 0xc0, !PT ;  /* 0x0000060002027812 */ /* 0x000fe400078ec0ff */
[C---:B------:R-:W-:Y:S01]  /*99cd0*/  SHF.L.U32 R4, R5.reuse, 0x2, RZ ;  /* 0x0000000205047819 */ /* 0x040fe200000006ff */
[----:B------:R-:W4:Y:S01]  /*99ce0*/  LDL.LU R14, [R1+0x268] ;  /* 0x00026800010e7983 */ /* 0x000f220000300800 */
[----:B------:R-:W-:Y:S02]  /*99cf0*/  LOP3.LUT R0, R0, 0x600, RZ, 0xc0, !PT ;  /* 0x0000060000007812 */ /* 0x000fe400078ec0ff */
[----:B------:R-:W-:Y:S01]  /*99d00*/  LOP3.LUT R5, R5, 0x1f, RZ, 0xc0, !PT ;  /* 0x0000001f05057812 */ /* 0x000fe200078ec0ff */
[----:B------:R-:W4:Y:S01]  /*99d10*/  LDL.LU R15, [R1+0x26c] ;  /* 0x00026c00010f7983 */ /* 0x000f220000300800 */
[----:B------:R-:W-:-:S03]  /*99d20*/  LOP3.LUT R2, R2, 0x60, R3, 0xf8, !PT ;  /* 0x0000006002027812 */ /* 0x000fc600078ef803 */
[----:B------:R-:W4:Y:S01]  /*99d30*/  LDL.LU R8, [R1+0x170] ;  /* 0x0001700001087983 */ /* 0x000f220000300800 */
[----:B------:R-:W-:-:S03]  /*99d40*/  LOP3.LUT R2, R2, 0x70, R4, 0x78, !PT ;  /* 0x0000007002027812 */ /* 0x000fc600078e7804 */
[----:B------:R-:W4:Y:S01]  /*99d50*/  LDL.LU R9, [R1+0x174] ;  /* 0x0001740001097983 */ /* 0x000f220000300800 */
[----:B------:R-:W-:-:S03]  /*99d60*/  IMAD R0, R5, 0x10, R0 ;  /* 0x0000001005007824 */ /* 0x000fc600078e0200 */
[----:B------:R-:W4:Y:S04]  /*99d70*/  LDL.LU R10, [R1+0x190] ;  /* 0x00019000010a7983 */ /* 0x000f280000300800 */
[----:B------:R-:W4:Y:S04]  /*99d80*/  LDL.LU R11, [R1+0x194] ;  /* 0x00019400010b7983 */ /* 0x000f280000300800 */
[----:B------:R-:W4:Y:S04]  /*99d90*/  LDL.LU R4, [R1+0x178] ;  /* 0x0001780001047983 */ /* 0x000f280000300800 */
[----:B------:R-:W4:Y:S04]  /*99da0*/  LDL.LU R5, [R1+0x17c] ;  /* 0x00017c0001057983 */ /* 0x000f280000300800 */
[----:B------:R-:W-:Y:S01]  /*99db0*/  BAR.SYNC.DEFER_BLOCKING 0x0 ;  /* 0x0000000000007b1d */ /* 0x000fe20000010000 */
[----:B--2---:R-:W-:-:S02]  /*99dc0*/  ISETP.GE.AND P1, PT, R7, c[0x0][0x17c], PT ;  /* 0x00005f0007007a0c */ /* 0x004fc40003f26270 */
[----:B---3--:R-:W-:-:S03]  /*99dd0*/  ISETP.GE.AND P3, PT, R6, c[0x0][0x17c], PT ;  /* 0x00005f0006007a0c */ /* 0x008fc60003f66270 */
[----:B------:R-:W2:Y:S04]  /*99de0*/  LDL.LU R6, [R1+0x198] ;  /* 0x0001980001067983 */ /* 0x000ea80000300800 */
[----:B------:R-:W2:Y:S04]  /*99df0*/  LDL.LU R7, [R1+0x19c] ;  /* 0x00019c0001077983 */ /* 0x000ea80000300800 */
[----:B------:R-:W-:Y:S04]  /*99e00*/  STS.128 [R2], R16 ;  /* 0x0000001002007388 */ /* 0x000fe80000000c00 */
[----:B----4-:R3:W-:Y:S04]  /*99e10*/  STS.128 [R2+0x80], R12 ;  /* 0x0000800c02007388 */ /* 0x0107e80000000c00 */
[----:B------:R4:W-:Y:S01]  /*99e20*/  STS.128 [R2+0x100], R8 ;  /* 0x0001000802007388 */ /* 0x0009e20000000c00 */
[----:B------:R-:W-:-:S02]  /*99e30*/  LOP3.LUT R240, R0, 0x20, RZ, 0x3c, !PT ;  /* 0x0000002000f07812 */ /* 0x000fc400078e3cff */
[C---:B------:R-:W-:Y:S01]  /*99e40*/  LOP3.LUT R3, R0.reuse, 0x40, RZ, 0x3c, !PT ;  /* 0x0000004000037812 */ /* 0x040fe200078e3cff */
[----:B---3--:R-:W-:Y:S01]  /*99e50*/  IMAD.MOV.U32 R14, RZ, RZ, R112 ;  /* 0x000000ffff0e7224 */ /* 0x008fe200078e0070 */
[----:B------:R-:W-:Y:S01]  /*99e60*/  LOP3.LUT R252, R0, 0x60, RZ, 0x3c, !PT ;  /* 0x0000006000fc7812 */ /* 0x000fe200078e3cff */
[----:B------:R-:W-:Y:S01]  /*99e70*/  IMAD.MOV.U32 R15, RZ, RZ, R113 ;  /* 0x000000ffff0f7224 */ /* 0x000fe200078e0071 */
[----:B------:R-:W-:Y:S01]  /*99e80*/  MOV R13, R117 ;  /* 0x00000075000d7202 */ /* 0x000fe20000000f00 */
[----:B------:R-:W-:Y:S01]  /*99e90*/  IMAD.MOV.U32 R12, RZ, RZ, R116 ;  /* 0x000000ffff0c7224 */ /* 0x000fe200078e0074 */
[----:B------:R-:W-:Y:S01]  /*99ea0*/  MOV R112, R118 ;  /* 0x0000007600707202 */ /* 0x000fe20000000f00 */
[----:B------:R-:W-:Y:S02]  /*99eb0*/  IMAD.MOV.U32 R113, RZ, RZ, R119 ;  /* 0x000000ffff717224 */ /* 0x000fe400078e0077 */
[----:B----4-:R-:W-:Y:S01]  /*99ec0*/  IMAD.MOV.U32 R10, RZ, RZ, R100 ;  /* 0x000000ffff0a7224 */ /* 0x010fe200078e0064 */
[----:B------:R-:W-:Y:S01]  /*99ed0*/  MOV R9, R105 ;  /* 0x0000006900097202 */ /* 0x000fe20000000f00 */
[----:B------:R-:W-:Y:S01]  /*99ee0*/  IMAD.MOV.U32 R11, RZ, RZ, R101 ;  /* 0x000000ffff0b7224 */ /* 0x000fe200078e0065 */
[----:B------:R-:W-:Y:S01]  /*99ef0*/  MOV R100, R106 ;  /* 0x0000006a00647202 */ /* 0x000fe20000000f00 */
[----:B------:R-:W-:-:S02]  /*99f00*/  IMAD.MOV.U32 R8, RZ, RZ, R104 ;  /* 0x000000ffff087224 */ /* 0x000fc400078e0068 */
[----:B------:R-:W-:Y:S01]  /*99f10*/  IMAD.MOV.U32 R101, RZ, RZ, R107 ;  /* 0x000000ffff657224 */ /* 0x000fe200078e006b */
[----:B--2---:R-:W-:Y:S01]  /*99f20*/  STS.128 [R2+0x180], R4 ;  /* 0x0001800402007388 */ /* 0x004fe20000000c00 */
[----:B------:R-:W-:-:S06]  /*99f30*/  NOP ;  /* 0x0000000000007918 */ /* 0x000fcc0000000000 */
[----:B------:R-:W2:Y:S04]  /*99f40*/  LDS.128 R4, [R0] ;  /* 0x0000000000047984 */ /* 0x000ea80000000c00 */
[----:B------:R-:W3:Y:S04]  /*99f50*/  LDS.128 R20, [R240] ;  /* 0x00000000f0147984 */ /* 0x000ee80000000c00 */
[----:B------:R-:W4:Y:S04]  /*99f60*/  LDS.128 R16, [R3] ;  /* 0x0000000003107984 */ /* 0x000f280000000c00 */
[----:B--2---:R-:W-:Y:S04]  /*99f70*/  STL.64 [R1+0x2e0], R4 ;  /* 0x0002e00401007387 */ /* 0x004fe80000100a00 */
[----:B------:R-:W-:Y:S04]  /*99f80*/  STL.64 [R1+0x2e8], R6 ;  /* 0x0002e80601007387 */ /* 0x000fe80000100a00 */
[----:B------:R-:W2:Y:S01]  /*99f90*/  LDS.128 R4, [R252] ;  /* 0x00000000fc047984 */ /* 0x000ea20000000c00 */
[----:B------:R-:W-:-:S06]  /*99fa0*/  NOP ;  /* 0x0000000000007918 */ /* 0x000fcc0000000000 */
[----:B------:R1:W-:Y:S04]  /*99fb0*/  STS.128 [R2], R12 ;  /* 0x0000000c02007388 */ /* 0x0003e80000000c00 */
[----:B------:R-:W-:Y:S04]  /*99fc0*/  STS.128 [R2+0x80], R112 ;  /* 0x0000807002007388 */ /* 0x000fe80000000c00 */
[----:B------:R-:W-:Y:S04]  /*99fd0*/  STS.128 [R2+0x100], R8 ;  /* 0x0001000802007388 */ /* 0x000fe80000000c00 */
[----:B------:R-:W-:Y:S01]  /*99fe0*/  STS.128 [R2+0x180], R100 ;  /* 0x0001806402007388 */ /* 0x000fe20000000c00 */
[----:B------:R-:W-:-:S06]  /*99ff0*/  NOP ;  /* 0x0000000000007918 */ /* 0x000fcc0000000000 */
[----:B------:R-:W2:Y:S04]  /*9a000*/  LDS.128 R8, [R0] ;  /* 0x0000000000087984 */ /* 0x000ea80000000c00 */
[----:B---3--:R-:W-:Y:S04]  /*9a010*/  STL.64 [R1+0x3d0], R20 ;  /* 0x0003d01401007387 */ /* 0x008fe80000100a00 */
[----:B------:R-:W-:Y:S04]  /*9a020*/  STL.64 [R1+0x3d8], R22 ;  /* 0x0003d81601007387 */ /* 0x000fe80000100a00 */
[----:B----4-:R-:W-:Y:S01]  /*9a030*/  STL.64 [R1+0x400], R16 ;  /* 0x0004001001007387 */ /* 0x010fe20000100a00 */
[----:B-1----:R-:W-:-:S03]  /*9a040*/  IMAD.MOV.U32 R14, RZ, RZ, R76 ;  /* 0x000000ffff0e7224 */ /* 0x002fc600078e004c */
[----:B------:R-:W-:Y:S01]  /*9a050*/  STL.64 [R1+0x408], R18 ;  /* 0x0004081201007387 */ /* 0x000fe20000100a00 */
[----:B------:R-:W-:-:S03]  /*9a060*/  IMAD.MOV.U32 R15, RZ, RZ, R77 ;  /* 0x000000ffff0f7224 */ /* 0x000fc600078e004d */
[----:B--2---:R1:W-:Y:S01]  /*9a070*/  STL.64 [R1+0x420], R4 ;  /* 0x0004200401007387 */ /* 0x0043e20000100a00 */
[----:B------:R-:W-:Y:S01]  /*9a080*/  IMAD.MOV.U32 R12, RZ, RZ, R80 ;  /* 0x000000ffff0c7224 */ /* 0x000fe200078e0050 */
[----:B------:R-:W-:Y:S02]  /*9a090*/  MOV R13, R81 ;  /* 0x00000051000d7202 */ /* 0x000fe40000000f00 */
[----:B------:R2:W-:Y:S01]  /*9a0a0*/  STL.64 [R1+0x428], R6 ;  /* 0x0004280601007387 */ /* 0x0005e20000100a00 */
[----:B------:R-:W-:Y:S01]  /*9a0b0*/  MOV R76, R82 ;  /* 0x00000052004c7202 */ /* 0x000fe20000000f00 */
[----:B------:R-:W-:Y:S02]  /*9a0c0*/  IMAD.MOV.U32 R77, RZ, RZ, R83 ;  /* 0x000000ffff4d7224 */ /* 0x000fe400078e0053 */
[----:B------:R-:W3:Y:S01]  /*9a0d0*/  LDS.128 R20, [R240] ;  /* 0x00000000f0147984 */ /* 0x000ee20000000c00 */
[----:B-1----:R-:W-:Y:S01]  /*9a0e0*/  IMAD.MOV.U32 R4, RZ, RZ, R92 ;  /* 0x000000ffff047224 */ /* 0x002fe200078e005c */
[----:B------:R-:W-:-:S02]  /*9a0f0*/  MOV R5, R93 ;  /* 0x0000005d00057202 */ /* 0x000fc40000000f00 */
[----:B------:R-:W1:Y:S01]  /*9a100*/  LDS.128 R16, [R3] ;  /* 0x0000000003107984 */ /* 0x000e620000000c00 */
[----:B--2---:R-:W-:Y:S01]  /*9a110*/  IMAD.MOV.U32 R6, RZ, RZ, R88 ;  /* 0x000000ffff067224 */ /* 0x004fe200078e0058 */
[----:B------:R-:W-:Y:S01]  /*9a120*/  MOV R88, R94 ;  /* 0x0000005e00587202 */ /* 0x000fe20000000f00 */
[----:B------:R-:W-:Y:S02]  /*9a130*/  IMAD.MOV.U32 R7, RZ, RZ, R89 ;  /* 0x000000ffff077224 */ /* 0x000fe400078e0059 */
[----:B------:R-:W-:Y:S01]  /*9a140*/  IMAD.MOV.U32 R89, RZ, RZ, R95 ;  /* 0x000000ffff597224 */ /* 0x000fe200078e005f */
[----:B------:R-:W-:Y:S04]  /*9a150*/  STL.64 [R1+0x280], R8 ;  /* 0x0002800801007387 */ /* 0x000fe80000100a00 */
[----:B------:R-:W-:Y:S04]  /*9a160*/  STL.64 [R1+0x288], R10 ;  /* 0x0002880a01007387 */ /* 0x000fe80000100a00 */
[----:B------:R-:W2:Y:S01]  /*9a170*/  LDS.128 R8, [R252] ;  /* 0x00000000fc087984 */ /* 0x000ea20000000c00 */
[----:B------:R-:W-:-:S06]  /*9a180*/  NOP ;  /* 0x0000000000007918 */ /* 0x000fcc0000000000 */
[----:B------:R-:W-:Y:S04]  /*9a190*/  STS.128 [R2], R4 ;  /* 0x0000000402007388 */ /* 0x000fe80000000c00 */
[----:B------:R-:W-:Y:S04]  /*9a1a0*/  STS.128 [R2+0x80], R88 ;  /* 0x0000805802007388 */ /* 0x000fe80000000c00 */
[----:B------:R-:W-:Y:S04]  /*9a1b0*/  STS.128 [R2+0x100], R12 ;  /* 0x0001000c02007388 */ /* 0x000fe80000000c00 */
[----:B------:R-:W-:Y:S01]  /*9a1c0*/  STS.128 [R2+0x180], R76 ;  /* 0x0001804c02007388 */ /* 0x000fe20000000c00 */
[----:B------:R-:W-:-:S06]  /*9a1d0*/  NOP ;  /* 0x0000000000007918 */ /* 0x000fcc0000000000 */
[----:B------:R-:W4:Y:S04]  /*9a1e0*/  LDS.128 R12, [R0] ;  /* 0x00000000000c7984 */ /* 0x000f280000000c00 */
[----:B---3--:R-:W-:Y:S04]  /*9a1f0*/  STL.64 [R1+0x330], R20 ;  /* 0x0003301401007387 */ /* 0x008fe80000100a00 */
[----:B------:R-:W-:Y:S04]  /*9a200*/  STL.64 [R1+0x338], R22 ;  /* 0x0003381601007387 */ /* 0x000fe80000100a00 */
[----:B-1----:R-:W-:Y:S04]  /*9a210*/  STL.64 [R1+0x3e0], R16 ;  /* 0x0003e01001007387 */ /* 0x002fe80000100a00 */
[----:B------:R-:W-:Y:S04]  /*9a220*/  STL.64 [R1+0x3e8], R18 ;  /* 0x0003e81201007387 */ /* 0x000fe80000100a00 */
[----:B--2---:R1:W-:Y:S04]  /*9a230*/  STL.64 [R1+0x410], R8 ;  /* 0x0004100801007387 */ /* 0x0043e80000100a00 */
[----:B------:R-:W2:Y:S04]  /*9a240*/  LDS.128 R20, [R240] ;  /* 0x00000000f0147984 */ /* 0x000ea80000000c00 */
[----:B------:R3:W-:Y:S04]  /*9a250*/  STL.64 [R1+0x418], R10 ;  /* 0x0004180a01007387 */ /* 0x0007e80000100a00 */
[----:B------:R-:W2:Y:S04]  /*9a260*/  LDS.128 R16, [R3] ;  /* 0x0000000003107984 */ /* 0x000ea80000000c00 */
[----:B----4-:R-:W-:Y:S04]  /*9a270*/  STL.64 [R1+0x260], R12 ;  /* 0x0002600c01007387 */ /* 0x010fe80000100a00 */
[----:B------:R-:W-:Y:S04]  /*9a280*/  STL.64 [R1+0x268], R14 ;  /* 0x0002680e01007387 */ /* 0x000fe80000100a00 */
[----:B------:R-:W4:Y:S01]  /*9a290*/  LDS.128 R12, [R252] ;  /* 0x00000000fc0c7984 */ /* 0x000f220000000c00 */
[----:B-1----:R-:W-:Y:S01]  /*9a2a0*/  IMAD.MOV.U32 R8, RZ, RZ, R36 ;  /* 0x000000ffff087224 */ /* 0x002fe200078e0024 */
[----:B------:R-:W-:Y:S01]  /*9a2b0*/  MOV R9, R37 ;  /* 0x0000002500097202 */ /* 0x000fe20000000f00 */
[----:B---3--:R-:W-:-:S02]  /*9a2c0*/  IMAD.MOV.U32 R10, RZ, RZ, R32 ;  /* 0x000000ffff0a7224 */ /* 0x008fc400078e0020 */
[----:B------:R-:W-:Y:S01]  /*9a2d0*/  IMAD.MOV.U32 R11, RZ, RZ, R33 ;  /* 0x000000ffff0b7224 */ /* 0x000fe200078e0021 */
[----:B------:R-:W-:Y:S01]  /*9a2e0*/  MOV R5, R121 ;  /* 0x0000007900057202 */ /* 0x000fe20000000f00 */
[----:B------:R-:W-:Y:S01]  /*9a2f0*/  IMAD.MOV.U32 R4, RZ, RZ, R120 ;  /* 0x000000ffff047224 */ /* 0x000fe200078e0078 */
[----:B------:R-:W-:-:S06]  /*9a300*/  NOP ;  /* 0x0000000000007918 */ /* 0x000fcc0000000000 */
[----:B--2---:R-:W-:Y:S04]  /*9a310*/  STL.64 [R1+0x2a0], R20 ;  /* 0x0002a01401007387 */ /* 0x004fe80000100a00 */
[----:B------:R-:W-:Y:S04]  /*9a320*/  STL.64 [R1+0x2a8], R22 ;  /* 0x0002a81601007387 */ /* 0x000fe80000100a00 */
[----:B------:R1:W-:Y:S04]  /*9a330*/  STL.64 [R1+0x3c0], R16 ;  /* 0x0003c01001007387 */ /* 0x0003e80000100a00 */
[----:B------:R2:W-:Y:S01]  /*9a340*/  STL.64 [R1+0x3c8], R18 ;  /* 0x0003c81201007387 */ /* 0x0005e20000100a00 */
[----:B------:R-:W-:-:S02]  /*9a350*/  IMAD.MOV.U32 R6, RZ, RZ, R124 ;  /* 0x000000ffff067224 */ /* 0x000fc400078e007c */
[----:B------:R-:W-:Y:S01]  /*9a360*/  IMAD.MOV.U32 R7, RZ, RZ, R125 ;  /* 0x000000ffff077224 */ /* 0x000fe200078e007d */
[----:B----4-:R3:W-:Y:S04]  /*9a370*/  STL.64 [R1+0x3f0], R12 ;  /* 0x0003f00c01007387 */ /* 0x0107e80000100a00 */
[----:B------:R2:W-:Y:S04]  /*9a380*/  STL.64 [R1+0x3f8], R14 ;  /* 0x0003f80e01007387 */ /* 0x0005e80000100a00 */
[----:B-1----:R-:W4:Y:S04]  /*9a390*/  LDL.LU R16, [R1+0x250] ;  /* 0x0002500001107983 */ /* 0x002f280000300800 */
[----:B------:R-:W4:Y:S04]  /*9a3a0*/  LDL.LU R17, [R1+0x254] ;  /* 0x0002540001117983 */ /* 0x000f280000300800 */
[----:B--2---:R-:W4:Y:S04]  /*9a3b0*/  LDL.LU R18, [R1+0xe90] ;  /* 0x000e900001127983 */ /* 0x004f280000300800 */
[----:B------:R-:W4:Y:S04]  /*9a3c0*/  LDL.LU R19, [R1+0xe94] ;  /* 0x000e940001137983 */ /* 0x000f280000300800 */
[----:B---3--:R-:W2:Y:S04]  /*9a3d0*/  LDL.LU R12, [R1+0x258] ;  /* 0x00025800010c7983 */ /* 0x008ea80000300800 */
[----:B------:R-:W2:Y:S04]  /*9a3e0*/  LDL.LU R13, [R1+0x25c] ;  /* 0x00025c00010d7983 */ /* 0x000ea80000300800 */
[----:B------:R-:W2:Y:S04]  /*9a3f0*/  LDL.LU R14, [R1+0xe98] ;  /* 0x000e9800010e7983 */ /* 0x000ea80000300800 */
[----:B------:R1:W-:Y:S04]  /*9a400*/  STS.128 [R2], R8 ;  /* 0x0000000802007388 */ /* 0x0003e80000000c00 */
[----:B------:R-:W2:Y:S04]  /*9a410*/  LDL.LU R15, [R1+0xe9c] ;  /* 0x000e9c00010f7983 */ /* 0x000ea80000300800 */
[----:B------:R3:W-:Y:S04]  /*9a420*/  STS.128 [R2+0x100], R4 ;  /* 0x0001000402007388 */ /* 0x0007e80000000c00 */
[----:B-1----:R-:W2:Y:S04]  /*9a430*/  LDL.LU R8, [R1+0x1c0] ;  /* 0x0001c00001087983 */ /* 0x002ea80000300800 */
[----:B------:R-:W2:Y:S04]  /*9a440*/  LDL.LU R9, [R1+0x1c4] ;  /* 0x0001c40001097983 */ /* 0x000ea80000300800 */
[----:B------:R-:W2:Y:S04]  /*9a450*/  LDL.LU R10, [R1+0x1e0] ;  /* 0x0001e000010a7983 */ /* 0x000ea80000300800 */
[----:B------:R-:W2:Y:S04]  /*9a460*/  LDL.LU R11, [R1+0x1e4] ;  /* 0x0001e400010b7983 */ /* 0x000ea80000300800 */
[----:B---3--:R-:W3:Y:S04]  /*9a470*/  LDL.LU R4, [R1+0x1c8] ;  /* 0x0001c80001047983 */ /* 0x008ee80000300800 */
[----:B------:R-:W3:Y:S04]  /*9a480*/  LDL.LU R5, [R1+0x1cc] ;  /* 0x0001cc0001057983 */ /* 0x000ee80000300800 */
[----:B------:R-:W3:Y:S04]  /*9a490*/  LDL.LU R6, [R1+0x1e8] ;  /* 0x0001e80001067983 */ /* 0x000ee80000300800 */
[----:B------:R-:W3:Y:S01]  /*9a4a0*/  LDL.LU R7, [R1+0x1ec] ;  /* 0x0001ec0001077983 */ /* 0x000ee20000300800 */
[----:B------:R-:W-:Y:S01]  /*9a4b0*/  MOV R32, R38 ;  /* 0x0000002600207202 */ /* 0x000fe20000000f00 */
[----:B------:R-:W-:Y:S01]  /*9a4c0*/  IMAD.MOV.U32 R33, RZ, RZ, R39 ;  /* 0x000000ffff217224 */ /* 0x000fe200078e0027 */
[----:B------:R-:W-:Y:S01]  /*9a4d0*/  MOV R124, R122 ;  /* 0x0000007a007c7202 */ /* 0x000fe20000000f00 */
[----:B------:R-:W-:-:S03]  /*9a4e0*/  IMAD.MOV.U32 R125, RZ, RZ, R123 ;  /* 0x000000ffff7d7224 */ /* 0x000fc600078e007b */
[----:B------:R-:W-:Y:S04]  /*9a4f0*/  STS.128 [R2+0x80], R32 ;  /* 0x0000802002007388 */ /* 0x000fe80000000c00 */
[----:B------:R-:W-:Y:S01]  /*9a500*/  STS.128 [R2+0x180], R124 ;  /* 0x0001807c02007388 */ /* 0x000fe20000000c00 */
[----:B------:R-:W-:-:S06]  /*9a510*/  NOP ;  /* 0x0000000000007918 */ /* 0x000fcc0000000000 */
[----:B------:R-:W1:Y:S04]  /*9a520*/  LDS.128 R20, [R0] ;  /* 0x0000000000147984 */ /* 0x000e680000000c00 */
[----:B------:R-:W1:Y:S04]  /*9a530*/  LDS.128 R32, [R240] ;  /* 0x00000000f0207984 */ /* 0x000e680000000c00 */
[----:B------:R-:W1:Y:S04]  /*9a540*/  LDS.128 R24, [R3] ;  /* 0x0000000003187984 */ /* 0x000e680000000c00 */
[----:B-1----:R-:W-:Y:S04]  /*9a550*/  STL.64 [R1+0x190], R20 ;  /* 0x0001901401007387 */ /* 0x002fe80000100a00 */
[----:B------:R-:W-:Y:S04]  /*9a560*/  STL.64 [R1+0x198], R22 ;  /* 0x0001981601007387 */ /* 0x000fe80000100a00 */
[----:B------:R-:W1:Y:S01]  /*9a570*/  LDS.128 R20, [R252] ;  /* 0x00000000fc147984 */ /* 0x000e620000000c00 */
[----:B------:R-:W-:-:S06]  /*9a580*/  NOP ;  /* 0x0000000000007918 */ /* 0x000fcc0000000000 */
[----:B------:R-:W-:Y:S04]  /*9a590*/  STL.64 [R1+0x1c0], R32 ;  /* 0x0001c02001007387 */ /* 0x000fe80000100a00 */
[----:B------:R-:W-:Y:S04]  /*9a5a0*/  STL.64 [R1+0x1c8], R34 ;  /* 0x0001c82201007387 */ /* 0x000fe80000100a00 */
[----:B------:R-:W-:Y:S04]  /*9a5b0*/  STL.64 [R1+0x170], R24 ;  /* 0x0001701801007387 */ /* 0x000fe80000100a00 */
[----:B------:R-:W-:Y:S04]  /*9a5c0*/  STL.64 [R1+0x178], R26 ;  /* 0x0001781a01007387 */ /* 0x000fe80000100a00 */
[----:B-1----:R-:W-:Y:S04]  /*9a5d0*/  STL.64 [R1+0x1e0], R20 ;  /* 0x0001e01401007387 */ /* 0x002fe80000100a00 */
[----:B------:R-:W-:Y:S04]  /*9a5e0*/  STL.64 [R1+0x1e8], R22 ;  /* 0x0001e81601007387 */ /* 0x000fe80000100a00 */
[----:B----4-:R1:W-:Y:S04]  /*9a5f0*/  STS.128 [R2], R16 ;  /* 0x0000001002007388 */ /* 0x0103e80000000c00 */
[----:B-1----:R-:W4:Y:S04]  /*9a600*/  LDL.LU R18, [R1+0x70] ;  /* 0x0000700001127983 */ /* 0x002f280000300800 */
[----:B--2---:R1:W-:Y:S04]  /*9a610*/  STS.128 [R2+0x80], R12 ;  /* 0x0000800c02007388 */ /* 0x0043e80000000c00 */
[----:B------:R-:W4:Y:S04]  /*9a620*/  LDL.LU R19, [R1+0x74] ;  /* 0x0000740001137983 */ /* 0x000f280000300800 */
[----:B-1----:R-:W2:Y:S04]  /*9a630*/  LDL.LU R14, [R1+0x78] ;  /* 0x00007800010e7983 */ /* 0x002ea80000300800 */
[----:B------:R-:W2:Y:S04]  /*9a640*/  LDL.LU R15, [R1+0x7c] ;  /* 0x00007c00010f7983 */ /* 0x000ea80000300800 */
[----:B------:R1:W-:Y:S04]  /*9a650*/  STS.128 [R2+0x100], R8 ;  /* 0x0001000802007388 */ /* 0x0003e80000000c00 */
[----:B-1----:R-:W2:Y:S04]  /*9a660*/  LDL.LU R10, [R1+0x50] ;  /* 0x00005000010a7983 */ /* 0x002ea80000300800 */
[----:B---3--:R1:W-:Y:S01]  /*9a670*/  STS.128 [R2+0x180], R4 ;  /* 0x0001800402007388 */ /* 0x0083e20000000c00 */
[----:B------:R-:W-:-:S06]  /*9a680*/  NOP ;  /* 0x0000000000007918 */ /* 0x000fcc0000000000 */
[----:B------:R-:W2:Y:S04]  /*9a690*/  LDL.LU R11, [R1+0x54] ;  /* 0x00005400010b7983 */ /* 0x000ea80000300800 */
[----:B------:R-:W3:Y:S04]  /*9a6a0*/  LDS.128 R20, [R0] ;  /* 0x0000000000147984 */ /* 0x000ee80000000c00 */
[----:B------:R-:W3:Y:S04]  /*9a6b0*/  LDS.128 R32, [R240] ;  /* 0x00000000f0207984 */ /* 0x000ee80000000c00 */
[----:B-1----:R-:W4:Y:S04]  /*9a6c0*/  LDL.LU R6, [R1+0x58] ;  /* 0x0000580001067983 */ /* 0x002f280000300800 */
[----:B------:R-:W4:Y:S04]  /*9a6d0*/  LDL.LU R7, [R1+0x5c] ;  /* 0x00005c0001077983 */ /* 0x000f280000300800 */
[----:B------:R-:W1:Y:S04]  /*9a6e0*/  LDS.128 R24, [R3] ;  /* 0x0000000003187984 */ /* 0x000e680000000c00 */
[----:B---3--:R-:W-:Y:S04]  /*9a6f0*/  STL.64 [R1+0x450], R20 ;  /* 0x0004501401007387 */ /* 0x008fe80000100a00 */
[----:B------:R-:W-:Y:S04]  /*9a700*/  STL.64 [R1+0x458], R22 ;  /* 0x0004581601007387 */ /* 0x000fe80000100a00 */
[----:B------:R-:W3:Y:S01]  /*9a710*/  LDS.128 R20, [R252] ;  /* 0x00000000fc147984 */ /* 0x000ee20000000c00 */
[----:B------:R-:W-:Y:S01]  /*9a720*/  MOV R8, R96 ;  /* 0x0000006000087202 */ /* 0x000fe20000000f00 */
[----:B------:R-:W-:Y:S01]  /*9a730*/  IMAD.MOV.U32 R9, RZ, RZ, R97 ;  /* 0x000000ffff097224 */ /* 0x000fe200078e0061 */
[----:B------:R-:W-:Y:S01]  /*9a740*/  MOV R5, R99 ;  /* 0x0000006300057202 */ /* 0x000fe20000000f00 */
[----:B------:R-:W-:Y:S01]  /*9a750*/  STL.64 [R1+0x480], R32 ;  /* 0x0004802001007387 */ /* 0x000fe20000100a00 */
[----:B------:R-:W-:Y:S01]  /*9a760*/  IMAD.MOV.U32 R4, RZ, RZ, R98 ;  /* 0x000000ffff047224 */ /* 0x000fe200078e0062 */
[----:B------:R-:W-:-:S06]  /*9a770*/  NOP ;  /* 0x0000000000007918 */ /* 0x000fcc0000000000 */
[----:B------:R-:W-:Y:S04]  /*9a780*/  STL.64 [R1+0x488], R34 ;  /* 0x0004882201007387 */ /* 0x000fe80000100a00 */
[----:B-1----:R-:W-:Y:S04]  /*9a790*/  STL.64 [R1+0x4b0], R24 ;  /* 0x0004b01801007387 */ /* 0x002fe80000100a00 */
[----:B------:R-:W-:Y:S04]  /*9a7a0*/  STL.64 [R1+0x4b8], R26 ;  /* 0x0004b81a01007387 */ /* 0x000fe80000100a00 */
[----:B---3--:R-:W-:Y:S04]  /*9a7b0*/  STL.64 [R1+0x4d0], R20 ;  /* 0x0004d01401007387 */ /* 0x008fe80000100a00 */
[----:B------:R-:W-:Y:S04]  /*9a7c0*/  STL.64 [R1+0x4d8], R22 ;  /* 0x0004d81601007387 */ /* 0x000fe80000100a00 */
[----:B--2---:R1:W-:Y:S04]  /*9a7d0*/  STS.128 [R2+0x100], R8 ;  /* 0x0001000802007388 */ /* 0x0043e80000000c00 */
[----:B-1----:R-:W2:Y:S04]  /*9a7e0*/  LDL.LU R10, [R1+0x10] ;  /* 0x00001000010a7983 */ /* 0x002ea80000300800 */
[----:B----4-:R1:W-:Y:S04]  /*9a7f0*/  STS.128 [R2+0x180], R4 ;  /* 0x0001800402007388 */ /* 0x0103e80000000c00 */
[----:B------:R-:W2:Y:S04]  /*9a800*/  LDL.LU R11, [R1+0x14] ;  /* 0x00001400010b7983 */ /* 0x000ea80000300800 */
[----:B-1----:R-:W3:Y:S04]  /*9a810*/  LDL.LU R6, [R1+0x18] ;  /* 0x0000180001067983 */ /* 0x002ee80000300800 */
[----:B------:R-:W3:Y:S01]  /*9a820*/  LDL.LU R7, [R1+0x1c] ;  /* 0x00001c0001077983 */ /* 0x000ee20000300800 */
[----:B------:R-:W-:Y:S01]  /*9a830*/  IMAD.MOV.U32 R16, RZ, RZ, R108 ;  /* 0x000000ffff107224 */ /* 0x000fe200078e006c */
[----:B------:R-:W-:Y:S01]  /*9a840*/  MOV R17, R109 ;  /* 0x0000006d00117202 */ /* 0x000fe20000000f00 */
[----:B------:R-:W-:-:S02]  /*9a850*/  IMAD.MOV.U32 R12, RZ, RZ, R110 ;  /* 0x000000ffff0c7224 */ /* 0x000fc400078e006e */
[----:B------:R-:W-:Y:S02]  /*9a860*/  IMAD.MOV.U32 R13, RZ, RZ, R111 ;  /* 0x000000ffff0d7224 */ /* 0x000fe400078e006f */
[----:B------:R-:W-:Y:S04]  /*9a870*/  STS.128 [R2], R16 ;  /* 0x0000001002007388 */ /* 0x000fe80000000c00 */
[----:B------:R1:W-:Y:S01]  /*9a880*/  STS.128 [R2+0x80], R12 ;  /* 0x0000800c02007388 */ /* 0x0003e20000000c00 */
[----:B------:R-:W-:-:S06]  /*9a890*/  NOP ;  /* 0x0000000000007918 */ /* 0x000fcc0000000000 */
[----:B------:R-:W4:Y:S01]  /*9a8a0*/  LDS.128 R16, [R0] ;  /* 0x0000000000107984 */ /* 0x000f220000000c00 */
[----:B------:R-:W-:Y:S01]  /*9a8b0*/  IMAD.MOV.U32 R8, RZ, RZ, R84 ;  /* 0x000000ffff087224 */ /* 0x000fe200078e0054 */
[----:B------:R-:W-:Y:S01]  /*9a8c0*/  MOV R4, R86 ;  /* 0x0000005600047202 */ /* 0x000fe20000000f00 */
[----:B------:R-:W-:Y:S01]  /*9a8d0*/  IMAD.MOV.U32 R9, RZ, RZ, R85 ;  /* 0x000000ffff097224 */ /* 0x000fe200078e0055 */
[----:B------:R-:W4:Y:S01]  /*9a8e0*/  LDS.128 R24, [R240] ;  /* 0x00000000f0187984 */ /* 0x000f220000000c00 */
[----:B------:R-:W-:-:S03]  /*9a8f0*/  IMAD.MOV.U32 R5, RZ, RZ, R87 ;  /* 0x000000ffff057224 */ /* 0x000fc600078e0057 */
[----:B------:R-:W4:Y:S01]  /*9a900*/  LDS.128 R20, [R3] ;  /* 0x0000000003147984 */ /* 0x000f220000000c00 */
[----:B-1----:R-:W-:Y:S01]  /*9a910*/  IMAD.MOV.U32 R14, RZ, RZ, R236 ;  /* 0x000000ffff0e7224 */ /* 0x002fe200078e00ec */
[----:B------:R-:W-:Y:S01]  /*9a920*/  MOV R13, R41 ;  /* 0x00000029000d7202 */ /* 0x000fe20000000f00 */
[----:B------:R-:W-:Y:S01]  /*9a930*/  IMAD.MOV.U32 R15, RZ, RZ, R237 ;  /* 0x000000ffff0f7224 */ /* 0x000fe200078e00ed */
[----:B------:R-:W-:Y:S01]  /*9a940*/  MOV R236, R42 ;  /* 0x0000002a00ec7202 */ /* 0x000fe20000000f00 */
[----:B------:R-:W-:Y:S02]  /*9a950*/  IMAD.MOV.U32 R12, RZ, RZ, R40 ;  /* 0x000000ffff0c7224 */ /* 0x000fe400078e0028 */
[----:B------:R-:W-:Y:S01]  /*9a960*/  IMAD.MOV.U32 R237, RZ, RZ, R43 ;  /* 0x000000ffffed7224 */ /* 0x000fe200078e002b */
[----:B----4-:R-:W-:Y:S04]  /*9a970*/  STL.64 [R1+0x430], R16 ;  /* 0x0004301001007387 */ /* 0x010fe80000100a00 */
[----:B------:R-:W-:Y:S04]  /*9a980*/  STL.64 [R1+0x438], R18 ;  /* 0x0004381201007387 */ /* 0x000fe80000100a00 */
[----:B------:R-:W1:Y:S01]  /*9a990*/  LDS.128 R16, [R252] ;  /* 0x00000000fc107984 */ /* 0x000e620000000c00 */
[----:B------:R-:W-:-:S06]  /*9a9a0*/  NOP ;  /* 0x0000000000007918 */ /* 0x000fcc0000000000 */
[----:B------:R-:W-:Y:S04]  /*9a9b0*/  STS.128 [R2+0x100], R12 ;  /* 0x0001000c02007388 */ /* 0x000fe80000000c00 */
[----:B------:R-:W-:Y:S04]  /*9a9c0*/  STS.128 [R2+0x180], R236 ;  /* 0x000180ec02007388 */ /* 0x000fe80000000c00 */
[----:B------:R-:W-:Y:S04]  /*9a9d0*/  STL.64 [R1+0x460], R24 ;  /* 0x0004601801007387 */ /* 0x000fe80000100a00 */
[----:B------:R-:W-:Y:S04]  /*9a9e0*/  STL.64 [R1+0x468], R26 ;  /* 0x0004681a01007387 */ /* 0x000fe80000100a00 */
[----:B------:R-:W-:Y:S04]  /*9a9f0*/  STL.64 [R1+0x490], R20 ;  /* 0x0004901401007387 */ /* 0x000fe80000100a00 */
[----:B------:R-:W-:Y:S04]  /*9aa00*/  STL.64 [R1+0x498], R22 ;  /* 0x0004981601007387 */ /* 0x000fe80000100a00 */
[----:B-1----:R-:W-:Y:S04]  /*9aa10*/  STL.64 [R1+0x4c0], R16 ;  /* 0x0004c01001007387 */ /* 0x002fe80000100a00 */
[----:B------:R-:W-:Y:S04]  /*9aa20*/  STL.64 [R1+0x4c8], R18 ;  /* 0x0004c81201007387 */ /* 0x000fe80000100a00 */
[----:B--2---:R-:W-:Y:S04]  /*9aa30*/  STS.128 [R2], R8 ;  /* 0x0000000802007388 */ /* 0x004fe80000000c00 */
[----:B---3--:R-:W-:Y:S01]  /*9aa40*/  STS.128 [R2+0x80], R4 ;  /* 0x0000800402007388 */ /* 0x008fe20000000c00 */
[----:B------:R-:W-:-:S06]  /*9aa50*/  NOP ;  /* 0x0000000000007918 */ /* 0x000fcc0000000000 */
[----:B------:R-:W1:Y:S04]  /*9aa60*/  LDS.128 R12, [R0] ;  /* 0x00000000000c7984 */ /* 0x000e680000000c00 */
[----:B------:R-:W2:Y:S04]  /*9aa70*/  LDS.128 R20, [R240] ;  /* 0x00000000f0147984 */ /* 0x000ea80000000c00 */
[----:B------:R-:W3:Y:S04]  /*9aa80*/  LDS.128 R16, [R3] ;  /* 0x0000000003107984 */ /* 0x000ee80000000c00 */
[----:B-1----:R-:W-:Y:S04]  /*9aa90*/  STL.64 [R1+0x250], R12 ;  /* 0x0002500c01007387 */ /* 0x002fe80000100a00 */
[----:B------:R-:W-:Y:S04]  /*9aaa0*/  STL.64 [R1+0x258], R14 ;  /* 0x0002580e01007387 */ /* 0x000fe80000100a00 */
[----:B------:R-:W1:Y:S04]  /*9aab0*/  LDS.128 R12, [R252] ;  /* 0x00000000fc0c7984 */ /* 0x000e680000000c00 */
[----:B--2---:R-:W-:Y:S04]  /*9aac0*/  STL.64 [R1+0x440], R20 ;  /* 0x0004401401007387 */ /* 0x004fe80000100a00 */
[----:B------:R-:W-:Y:S01]  /*9aad0*/  STL.64 [R1+0x448], R22 ;  /* 0x0004481601007387 */ /* 0x000fe20000100a00 */
[----:B------:R-:W-:Y:S01]  /*9aae0*/  IMAD.MOV.U32 R8, RZ, RZ, R28 ;  /* 0x000000ffff087224 */ /* 0x000fe200078e001c */
[----:B------:R-:W-:Y:S01]  /*9aaf0*/  MOV R9, R29 ;  /* 0x0000001d00097202 */ /* 0x000fe20000000f00 */
[----:B------:R-:W-:Y:S01]  /*9ab00*/  IMAD.MOV.U32 R10, RZ, RZ, R220 ;  /* 0x000000ffff0a7224 */ /* 0x000fe200078e00dc */
[----:B---3--:R2:W-:Y:S01]  /*9ab10*/  STL.64 [R1+0x470], R16 ;  /* 0x0004701001007387 */ /* 0x0085e20000100a00 */
[----:B------:R-:W-:Y:S01]  /*9ab20*/  IMAD.MOV.U32 R11, RZ, RZ, R221 ;  /* 0x000000ffff0b7224 */ /* 0x000fe200078e00dd */
[----:B------:R-:W-:Y:S01]  /*9ab30*/  MOV R5, R129 ;  /* 0x0000008100057202 */ /* 0x000fe20000000f00 */
[----:B------:R-:W-:Y:S01]  /*9ab40*/  IMAD.MOV.U32 R4, RZ, RZ, R128 ;  /* 0x000000ffff047224 */ /* 0x000fe200078e0080 */
[----:B------:R3:W-:Y:S01]  /*9ab50*/  STL.64 [R1+0x478], R18 ;  /* 0x0004781201007387 */ /* 0x0007e20000100a00 */
[----:B------:R-:W-:Y:S01]  /*9ab60*/  IMAD.MOV.U32 R6, RZ, RZ, R56 ;  /* 0x000000ffff067224 */ /* 0x000fe200078e0038 */
[----:B------:R-:W-:-:S06]  /*9ab70*/  NOP ;  /* 0x0000000000007918 */ /* 0x000fcc0000000000 */
[----:B------:R-:W-:Y:S01]  /*9ab80*/  IMAD.MOV.U32 R7, RZ, RZ, R57 ;  /* 0x000000ffff077224 */ /* 0x000fe200078e0039 */
[----:B------:R-:W-:Y:S04]  /*9ab90*/  STS.128 [R2], R8 ;  /* 0x0000000802007388 */ /* 0x000fe80000000c00 */
[----:B-1----:R1:W-:Y:S04]  /*9aba0*/  STL.64 [R1+0x4a0], R12 ;  /* 0x0004a00c01007387 */ /* 0x0023e80000100a00 */
[----:B------:R4:W-:Y:S04]  /*9abb0*/  STL.64 [R1+0x4a8], R14 ;  /* 0x0004a80e01007387 */ /* 0x0009e80000100a00 */
[----:B--2---:R-:W2:Y:S04]  /*9abc0*/  LDL.LU R16, [R1+0xeb0] ;  /* 0x000eb00001107983 */ /* 0x004ea80000300800 */
[----:B------:R-:W2:Y:S04]  /*9abd0*/  LDL.LU R17, [R1+0xeb4] ;  /* 0x000eb40001117983 */ /* 0x000ea80000300800 */
[----:B---3--:R-:W2:Y:S04]  /*9abe0*/  LDL.LU R18, [R1+0xf60] ;  /* 0x000f600001127983 */ /* 0x008ea80000300800 */
[----:B------:R-:W2:Y:S04]  /*9abf0*/  LDL.LU R19, [R1+0xf64] ;  /* 0x000f640001137983 */ /* 0x000ea80000300800 */
[----:B-1----:R-:W3:Y:S04]  /*9ac00*/  LDL.LU R12, [R1+0xeb8] ;  /* 0x000eb800010c7983 */ /* 0x002ee80000300800 */
[----:B------:R-:W3:Y:S04]  /*9ac10*/  LDL.LU R13, [R1+0xebc] ;  /* 0x000ebc00010d7983 */ /* 0x000ee80000300800 */
[----:B----4-:R-:W3:Y:S04]  /*9ac20*/  LDL.LU R14, [R1+0xf68] ;  /* 0x000f6800010e7983 */ /* 0x010ee80000300800 */
[----:B------:R-:W3:Y:S04]  /*9ac30*/  LDL.LU R15, [R1+0xf6c] ;  /* 0x000f6c00010f7983 */ /* 0x000ee80000300800 */
[----:B------:R-:W4:Y:S04]  /*9ac40*/  LDL.LU R8, [R1+0x200] ;  /* 0x0002000001087983 */ /* 0x000f280000300800 */
[----:B------:R-:W4:Y:S04]  /*9ac50*/  LDL.LU R9, [R1+0x204] ;  /* 0x0002040001097983 */ /* 0x000f280000300800 */
[----:B------:R-:W4:Y:S04]  /*9ac60*/  LDL.LU R10, [R1+0x220] ;  /* 0x00022000010a7983 */ /* 0x000f280000300800 */
[----:B------:R1:W-:Y:S04]  /*9ac70*/  STS.128 [R2+0x100], R4 ;  /* 0x0001000402007388 */ /* 0x0003e80000000c00 */
[----:B------:R-:W4:Y:S04]  /*9ac80*/  LDL.LU R11, [R1+0x224] ;  /* 0x00022400010b7983 */ /* 0x000f280000300800 */
[----:B-1----:R-:W4:Y:S04]  /*9ac90*/  LDL.LU R4, [R1+0x208] ;  /* 0x0002080001047983 */ /* 0x002f280000300800 */
[----:B------:R-:W4:Y:S04]  /*9aca0*/  LDL.LU R5, [R1+0x20c] ;  /* 0x00020c0001057983 */ /* 0x000f280000300800 */
[----:B------:R-:W4:Y:S04]  /*9acb0*/  LDL.LU R6, [R1+0x228] ;  /* 0x0002280001067983 */ /* 0x000f280000300800 */
[----:B------:R-:W4:Y:S01]  /*9acc0*/  LDL.LU R7, [R1+0x22c] ;  /* 0x00022c0001077983 */ /* 0x000f220000300800 */
        /* <DEDUP_REMOVED lines=20> */
[----:B--2---:R1:W-:Y:S04]  /*9ae10*/  STS.128 [R2], R16 ;  /* 0x0000001002007388 */ /* 0x0043e80000000c00 */
[----:B-1----:R-:W2:Y:S04]  /*9ae20*/  LDL.LU R16, [R1+0x60] ;  /* 0x0000600001107983 */ /* 0x002ea80000300800 */
[----:B------:R-:W2:Y:S04]  /*9ae30*/  LDL.LU R17, [R1+0x64] ;  /* 0x0000640001117983 */ /* 0x000ea80000300800 */
[----:B------:R-:W2:Y:S04]  /*9ae40*/  LDL.LU R18, [R1+0x180] ;  /* 0x0001800001127983 */ /* 0x000ea80000300800 */
[----:B---3--:R1:W-:Y:S04]  /*9ae50*/  STS.128 [R2+0x80], R12 ;  /* 0x0000800c02007388 */ /* 0x0083e80000000c00 */
[----:B------:R-:W2:Y:S04]  /*9ae60*/  LDL.LU R19, [R1+0x184] ;  /* 0x0001840001137983 */ /* 0x000ea80000300800 */
[----:B----4-:R3:W-:Y:S04]  /*9ae70*/  STS.128 [R2+0x100], R8 ;  /* 0x0001000802007388 */ /* 0x0107e80000000c00 */
[----:B-1----:R-:W4:Y:S04]  /*9ae80*/  LDL.LU R12, [R1+0x68] ;  /* 0x00006800010c7983 */ /* 0x002f280000300800 */
[----:B------:R-:W4:Y:S04]  /*9ae90*/  LDL.LU R13, [R1+0x6c] ;  /* 0x00006c00010d7983 */ /* 0x000f280000300800 */
[----:B------:R-:W4:Y:S04]  /*9aea0*/  LDL.LU R14, [R1+0x188] ;  /* 0x00018800010e7983 */ /* 0x000f280000300800 */
[----:B------:R-:W4:Y:S04]  /*9aeb0*/  LDL.LU R15, [R1+0x18c] ;  /* 0x00018c00010f7983 */ /* 0x000f280000300800 */
[----:B---3--:R-:W3:Y:S04]  /*9aec0*/  LDL.LU R8, [R1+0x40] ;  /* 0x0000400001087983 */ /* 0x008ee80000300800 */
[----:B------:R-:W3:Y:S04]  /*9aed0*/  LDL.LU R9, [R1+0x44] ;  /* 0x0000440001097983 */ /* 0x000ee80000300800 */
[----:B------:R-:W3:Y:S04]  /*9aee0*/  LDL.LU R10, [R1+0x30] ;  /* 0x00003000010a7983 */ /* 0x000ee80000300800 */
[----:B------:R1:W-:Y:S01]  /*9aef0*/  STS.128 [R2+0x180], R4 ;  /* 0x0001800402007388 */ /* 0x0003e20000000c00 */
[----:B------:R-:W-:-:S06]  /*9af00*/  NOP ;  /* 0x0000000000007918 */ /* 0x000fcc0000000000 */
[----:B------:R-:W3:Y:S04]  /*9af10*/  LDL.LU R11, [R1+0x34] ;  /* 0x00003400010b7983 */ /* 0x000ee80000300800 */
[----:B------:R-:W1:Y:S04]  /*9af20*/  LDS.128 R20, [R0] ;  /* 0x0000000000147984 */ /* 0x000e680000000c00 */
[----:B------:R-:W1:Y:S04]  /*9af30*/  LDS.128 R28, [R240] ;  /* 0x00000000f01c7984 */ /* 0x000e680000000c00 */
[----:B-1----:R-:W2:Y:S04]  /*9af40*/  LDL.LU R4, [R1+0x48] ;  /* 0x0000480001047983 */ /* 0x002ea80000300800 */
[----:B------:R-:W2:Y:S04]  /*9af50*/  LDL.LU R5, [R1+0x4c] ;  /* 0x00004c0001057983 */ /* 0x000ea80000300800 */
[----:B------:R-:W2:Y:S04]  /*9af60*/  LDL.LU R6, [R1+0x38] ;  /* 0x0000380001067983 */ /* 0x000ea80000300800 */
[----:B------:R-:W2:Y:S04]  /*9af70*/  LDL.LU R7, [R1+0x3c] ;  /* 0x00003c0001077983 */ /* 0x000ea80000300800 */
[----:B------:R-:W1:Y:S04]  /*9af80*/  LDS.128 R24, [R3] ;  /* 0x0000000003187984 */ /* 0x000e680000000c00 */
[----:B------:R-:W-:Y:S04]  /*9af90*/  STL.64 [R1+0x220], R20 ;  /* 0x0002201401007387 */ /* 0x000fe80000100a00 */
[----:B------:R-:W-:Y:S04]  /*9afa0*/  STL.64 [R1+0x228], R22 ;  /* 0x0002281601007387 */ /* 0x000fe80000100a00 */
[----:B------:R-:W1:Y:S01]  /*9afb0*/  LDS.128 R20, [R252] ;  /* 0x00000000fc147984 */ /* 0x000e620000000c00 */
[----:B------:R-:W-:-:S06]  /*9afc0*/  NOP ;  /* 0x0000000000007918 */ /* 0x000fcc0000000000 */
[----:B------:R-:W-:Y:S04]  /*9afd0*/  STL.64 [R1+0x500], R28 ;  /* 0x0005001c01007387 */ /* 0x000fe80000100a00 */
[----:B------:R-:W-:Y:S04]  /*9afe0*/  STL.64 [R1+0x508], R30 ;  /* 0x0005081e01007387 */ /* 0x000fe80000100a00 */
[----:B-1----:R-:W-:Y:S04]  /*9aff0*/  STL.64 [R1+0x530], R24 ;  /* 0x0005301801007387 */ /* 0x002fe80000100a00 */
[----:B------:R-:W-:Y:S04]  /*9b000*/  STL.64 [R1+0x538], R26 ;  /* 0x0005381a01007387 */ /* 0x000fe80000100a00 */
[----:B------:R-:W-:Y:S04]  /*9b010*/  STL.64 [R1+0x550], R20 ;  /* 0x0005501401007387 */ /* 0x000fe80000100a00 */
[----:B------:R-:W-:Y:S04]  /*9b020*/  STL.64 [R1+0x558], R22 ;  /* 0x0005581601007387 */ /* 0x000fe80000100a00 */
[----:B--2---:R1:W-:Y:S04]  /*9b030*/  STS.128 [R2+0x180], R4 ;  /* 0x0001800402007388 */ /* 0x0043e80000000c00 */
[----:B-1----:R-:W2:Y:S01]  /*9b040*/  LDL.LU R4, [R1] ;  /* 0x0000000001047983 */ /* 0x002ea20000300800 */
[----:B------:R-:W-:Y:S01]  /*9b050*/  IMAD.MOV.U32 R6, RZ, RZ, R248 ;  /* 0x000000ffff067224 */ /* 0x000fe200078e00f8 */
[----:B------:R-:W-:-:S02]  /*9b060*/  MOV R7, R249 ;  /* 0x000000f900077202 */ /* 0x000fc40000000f00 */
[----:B------:R-:W2:Y:S04]  /*9b070*/  LDL.LU R5, [R1+0x4] ;  /* 0x0000040001057983 */ /* 0x000ea80000300800 */
[----:B------:R-:W2:Y:S04]  /*9b080*/  LDL.LU R248, [R1+0x8] ;  /* 0x0000080001f87983 */ /* 0x000ea80000300800 */
[----:B------:R-:W2:Y:S04]  /*9b090*/  LDL.LU R249, [R1+0xc] ;  /* 0x00000c0001f97983 */ /* 0x000ea80000300800 */
[----:B------:R-:W-:Y:S04]  /*9b0a0*/  STS.128 [R2], R16 ;  /* 0x0000001002007388 */ /* 0x000fe80000000c00 */
[----:B----4-:R1:W-:Y:S04]  /*9b0b0*/  STS.128 [R2+0x80], R12 ;  /* 0x0000800c02007388 */ /* 0x0103e80000000c00 */
[----:B---3--:R-:W-:Y:S01]  /*9b0c0*/  STS.128 [R2+0x100], R8 ;  /* 0x0001000802007388 */ /* 0x008fe20000000c00 */
[----:B------:R-:W-:-:S06]  /*9b0d0*/  NOP ;  /* 0x0000000000007918 */ /* 0x000fcc0000000000 */
[----:B------:R-:W3:Y:S04]  /*9b0e0*/  LDS.128 R8, [R0] ;  /* 0x0000000000087984 */ /* 0x000ee80000000c00 */
[----:B------:R-:W4:Y:S01]  /*9b0f0*/  LDS.128 R20, [R240] ;  /* 0x00000000f0147984 */ /* 0x000f220000000c00 */
[----:B-1----:R-:W-:Y:S01]  /*9b100*/  MOV R14, R228 ;  /* 0x000000e4000e7202 */ /* 0x002fe20000000f00 */
[----:B------:R-:W-:Y:S01]  /*9b110*/  IMAD.MOV.U32 R15, RZ, RZ, R229 ;  /* 0x000000ffff0f7224 */ /* 0x000fe200078e00e5 */
[----:B------:R-:W-:Y:S01]  /*9b120*/  MOV R229, R235 ;  /* 0x000000eb00e57202 */ /* 0x000fe20000000f00 */
[----:B------:R-:W-:Y:S01]  /*9b130*/  IMAD.MOV.U32 R12, RZ, RZ, R232 ;  /* 0x000000ffff0c7224 */ /* 0x000fe200078e00e8 */
[----:B------:R-:W1:Y:S01]  /*9b140*/  LDS.128 R16, [R3] ;  /* 0x0000000003107984 */ /* 0x000e620000000c00 */
[----:B------:R-:W-:-:S02]  /*9b150*/  IMAD.MOV.U32 R13, RZ, RZ, R233 ;  /* 0x000000ffff0d7224 */ /* 0x000fc400078e00e9 */
[----:B------:R-:W-:Y:S01]  /*9b160*/  IMAD.MOV.U32 R228, RZ, RZ, R234 ;  /* 0x000000ffffe47224 */ /* 0x000fe200078e00ea */
[----:B---3--:R-:W-:Y:S04]  /*9b170*/  STL.64 [R1+0x60], R8 ;  /* 0x0000600801007387 */ /* 0x008fe80000100a00 */
[----:B------:R-:W-:Y:S04]  /*9b180*/  STL.64 [R1+0x68], R10 ;  /* 0x0000680a01007387 */ /* 0x000fe80000100a00 */
[----:B------:R-:W3:Y:S01]  /*9b190*/  LDS.128 R8, [R252] ;  /* 0x00000000fc087984 */ /* 0x000ee20000000c00 */
[----:B------:R-:W-:-:S06]  /*9b1a0*/  NOP ;  /* 0x0000000000007918 */ /* 0x000fcc0000000000 */
[----:B------:R-:W-:Y:S04]  /*9b1b0*/  STS.128 [R2+0x100], R12 ;  /* 0x0001000c02007388 */ /* 0x000fe80000000c00 */
[----:B------:R-:W-:Y:S04]  /*9b1c0*/  STS.128 [R2+0x180], R228 ;  /* 0x000180e402007388 */ /* 0x000fe80000000c00 */
[----:B----4-:R-:W-:Y:S04]  /*9b1d0*/  STL.64 [R1+0x4e0], R20 ;  /* 0x0004e01401007387 */ /* 0x010fe80000100a00 */
[----:B------:R-:W-:Y:S04]  /*9b1e0*/  STL.64 [R1+0x4e8], R22 ;  /* 0x0004e81601007387 */ /* 0x000fe80000100a00 */
[----:B-1----:R-:W-:Y:S04]  /*9b1f0*/  STL.64 [R1+0x510], R16 ;  /* 0x0005101001007387 */ /* 0x002fe80000100a00 */
[----:B------:R-:W-:Y:S04]  /*9b200*/  STL.64 [R1+0x518], R18 ;  /* 0x0005181201007387 */ /* 0x000fe80000100a00 */
[----:B---3--:R1:W-:Y:S04]  /*9b210*/  STL.64 [R1+0x540], R8 ;  /* 0x0005400801007387 */ /* 0x0083e80000100a00 */
[----:B------:R3:W-:Y:S01]  /*9b220*/  STL.64 [R1+0x548], R10 ;  /* 0x0005480a01007387 */ /* 0x0007e20000100a00 */
[----:B-1----:R-:W-:-:S02]  /*9b230*/  IMAD.MOV.U32 R8, RZ, RZ, R216 ;  /* 0x000000ffff087224 */ /* 0x002fc400078e00d8 */
[----:B------:R-:W-:Y:S01]  /*9b240*/  IMAD.MOV.U32 R9, RZ, RZ, R217 ;  /* 0x000000ffff097224 */ /* 0x000fe200078e00d9 */
[----:B---3--:R-:W-:Y:S01]  /*9b250*/  MOV R10, R212 ;  /* 0x000000d4000a7202 */ /* 0x008fe20000000f00 */
[----:B------:R-:W-:Y:S01]  /*9b260*/  IMAD.MOV.U32 R11, RZ, RZ, R213 ;  /* 0x000000ffff0b7224 */ /* 0x000fe200078e00d5 */
[----:B--2---:R-:W-:Y:S04]  /*9b270*/  STS.128 [R2], R4 ;  /* 0x0000000402007388 */ /* 0x004fe80000000c00 */
[----:B------:R-:W-:Y:S01]  /*9b280*/  STS.128 [R2+0x80], R248 ;  /* 0x000080f802007388 */ /* 0x000fe20000000c00 */
[----:B------:R-:W-:-:S06]  /*9b290*/  NOP ;  /* 0x0000000000007918 */ /* 0x000fcc0000000000 */
[----:B------:R-:W1:Y:S04]  /*9b2a0*/  LDS.128 R12, [R0] ;  /* 0x00000000000c7984 */ /* 0x000e680000000c00 */
[----:B------:R-:W2:Y:S04]  /*9b2b0*/  LDS.128 R20, [R240] ;  /* 0x00000000f0147984 */ /* 0x000ea80000000c00 */
[----:B------:R-:W3:Y:S04]  /*9b2c0*/  LDS.128 R16, [R3] ;  /* 0x0000000003107984 */ /* 0x000ee80000000c00 */
[----:B-1----:R-:W-:Y:S04]  /*9b2d0*/  STL.64 [R1+0x40], R12 ;  /* 0x0000400c01007387 */ /* 0x002fe80000100a00 */
[----:B------:R-:W-:Y:S04]  /*9b2e0*/  STL.64 [R1+0x48], R14 ;  /* 0x0000480e01007387 */ /* 0x000fe80000100a00 */
[----:B------:R-:W1:Y:S01]  /*9b2f0*/  LDS.128 R12, [R252] ;  /* 0x00000000fc0c7984 */ /* 0x000e620000000c00 */
[----:B------:R-:W-:-:S06]  /*9b300*/  NOP ;  /* 0x0000000000007918 */ /* 0x000fcc0000000000 */
[----:B--2---:R-:W-:Y:S04]  /*9b310*/  STL.64 [R1+0x180], R20 ;  /* 0x0001801401007387 */ /* 0x004fe80000100a00 */
[----:B------:R-:W-:Y:S04]  /*9b320*/  STL.64 [R1+0x188], R22 ;  /* 0x0001881601007387 */ /* 0x000fe80000100a00 */
[----:B---3--:R2:W-:Y:S04]  /*9b330*/  STL.64 [R1+0x4f0], R16 ;  /* 0x0004f01001007387 */ /* 0x0085e80000100a00 */
[----:B------:R3:W-:Y:S04]  /*9b340*/  STL.64 [R1+0x4f8], R18 ;  /* 0x0004f81201007387 */ /* 0x0007e80000100a00 */
        /* <DEDUP_REMOVED lines=23> */
[----:B------:R-:W-:Y:S04]  /*9b4c0*/  STS.128 [R2+0x80], R212 ;  /* 0x000080d402007388 */ /* 0x000fe80000000c00 */
[----:B------:R1:W-:Y:S04]  /*9b4d0*/  STS.128 [R2+0x100], R4 ;  /* 0x0001000402007388 */ /* 0x0003e80000000c00 */
[----:B------:R-:W-:Y:S01]  /*9b4e0*/  STS.128 [R2+0x180], R48 ;  /* 0x0001803002007388 */ /* 0x000fe20000000c00 */
[----:B------:R-:W-:-:S06]  /*9b4f0*/  NOP ;  /* 0x0000000000007918 */ /* 0x000fcc0000000000 */
[----:B------:R-:W1:Y:S04]  /*9b500*/  LDS.128 R24, [R0] ;  /* 0x0000000000187984 */ /* 0x000e680000000c00 */
[----:B------:R-:W1:Y:S04]  /*9b510*/  LDS.128 R248, [R3] ;  /* 0x0000000003f87984 */ /* 0x000e680000000c00 */
[----:B------:R-:W1:Y:S04]  /*9b520*/  LDS.128 R20, [R240] ;  /* 0x00000000f0147984 */ /* 0x000e680000000c00 */
[----:B-1----:R-:W4:Y:S04]  /*9b530*/  LDL.LU R4, [R1+0x248] ;  /* 0x0002480001047983 */ /* 0x002f280000300800 */
[----:B------:R-:W4:Y:S04]  /*9b540*/  LDL.LU R5, [R1+0x24c] ;  /* 0x00024c0001057983 */ /* 0x000f280000300800 */
[----:B------:R-:W4:Y:S04]  /*9b550*/  LDL.LU R6, [R1+0xe78] ;  /* 0x000e780001067983 */ /* 0x000f280000300800 */
[----:B------:R-:W4:Y:S04]  /*9b560*/  LDL.LU R7, [R1+0xe7c] ;  /* 0x000e7c0001077983 */ /* 0x000f280000300800 */
[----:B------:R-:W-:Y:S04]  /*9b570*/  STL.64 [R1], R24 ;  /* 0x0000001801007387 */ /* 0x000fe80000100a00 */
[----:B------:R-:W-:Y:S04]  /*9b580*/  STL.64 [R1+0x8], R26 ;  /* 0x0000081a01007387 */ /* 0x000fe80000100a00 */
[----:B------:R-:W-:Y:S04]  /*9b590*/  STL [R1+0x3ab0], R248 ;  /* 0x003ab0f801007387 */ /* 0x000fe80000100800 */
[----:B------:R-:W-:Y:S04]  /*9b5a0*/  STL.64 [R1+0x30], R20 ;  /* 0x0000301401007387 */ /* 0x000fe80000100a00 */
[----:B------:R-:W-:Y:S04]  /*9b5b0*/  STL.64 [R1+0x38], R22 ;  /* 0x0000381601007387 */ /* 0x000fe80000100a00 */
[----:B------:R-:W1:Y:S01]  /*9b5c0*/  LDS.128 R20, [R252] ;  /* 0x00000000fc147984 */ /* 0x000e620000000c00 */
[----:B------:R-:W-:-:S06]  /*9b5d0*/  NOP ;  /* 0x0000000000007918 */ /* 0x000fcc0000000000 */
[----:B------:R-:W-:Y:S04]  /*9b5e0*/  STL [R1+0x3aac], R249 ;  /* 0x003aacf901007387 */ /* 0x000fe80000100800 */
[----:B------:R1:W-:Y:S04]  /*9b5f0*/  STL [R1+0x3aa8], R250 ;  /* 0x003aa8fa01007387 */ /* 0x0003e80000100800 */
[----:B------:R-:W-:Y:S01]  /*9b600*/  STL [R1+0x3aa4], R251 ;  /* 0x003aa4fb01007387 */ /* 0x000fe20000100800 */
[----:B-1----:R-:W-:-:S03]  /*9b610*/  IMAD.MOV.U32 R250, RZ, RZ, R21 ;  /* 0x000000fffffa7224 */ /* 0x002fc600078e0015 */
[----:B------:R-:W-:Y:S04]  /*9b620*/  STL [R1+0x240], R20 ;  /* 0x0002401401007387 */ /* 0x000fe80000100800 */
[----:B------:R-:W-:Y:S04]  /*9b630*/  STL.64 [R1+0x248], R22 ;  /* 0x0002481601007387 */ /* 0x000fe80000100a00 */
[----:B------:R-:W-:Y:S04]  /*9b640*/  STL [R1+0x3ab4], R250 ;  /* 0x003ab4fa01007387 */ /* 0x000fe80000100800 */
        /* <DEDUP_REMOVED lines=14> */
[----:B------:R-:W3:Y:S04]  /*9b730*/  LDL.LU R11, [R1+0x164] ;  /* 0x00016400010b7983 */ /* 0x000ee80000300800 */
[----:B------:R1:W-:Y:S01]  /*9b740*/  STS.128 [R2+0x180], R4 ;  /* 0x0001800402007388 */ /* 0x0003e20000000c00 */
[----:B------:R-:W-:-:S06]  /*9b750*/  NOP ;  /* 0x0000000000007918 */ /* 0x000fcc0000000000 */
[----:B------:R-:W1:Y:S04]  /*9b760*/  LDS.128 R20, [R0] ;  /* 0x0000000000147984 */ /* 0x000e680000000c00 */
[----:B------:R-:W1:Y:S04]  /*9b770*/  LDS.128 R28, [R240] ;  /* 0x00000000f01c7984 */ /* 0x000e680000000c00 */
[----:B------:R-:W1:Y:S04]  /*9b780*/  LDS.128 R24, [R3] ;  /* 0x0000000003187984 */ /* 0x000e680000000c00 */
[----:B-1----:R-:W3:Y:S04]  /*9b790*/  LDL.LU R4, [R1+0x28] ;  /* 0x0000280001047983 */ /* 0x002ee80000300800 */
[----:B------:R-:W3:Y:S04]  /*9b7a0*/  LDL.LU R5, [R1+0x2c] ;  /* 0x00002c0001057983 */ /* 0x000ee80000300800 */
[----:B------:R-:W3:Y:S04]  /*9b7b0*/  LDL.LU R6, [R1+0x168] ;  /* 0x0001680001067983 */ /* 0x000ee80000300800 */
[----:B------:R-:W3:Y:S04]  /*9b7c0*/  LDL.LU R7, [R1+0x16c] ;  /* 0x00016c0001077983 */ /* 0x000ee80000300800 */
[----:B------:R-:W-:Y:S04]  /*9b7d0*/  STL.64 [R1+0x1b0], R20 ;  /* 0x0001b01401007387 */ /* 0x000fe80000100a00 */
        /* <DEDUP_REMOVED lines=12> */
[----:B----4-:R1:W-:Y:S04]  /*9b8a0*/  STS.128 [R2+0x80], R12 ;  /* 0x0000800c02007388 */ /* 0x0103e80000000c00 */
[----:B-1----:R-:W4:Y:S04]  /*9b8b0*/  LDL.LU R14, [R1+0x138] ;  /* 0x00013800010e7983 */ /* 0x002f280000300800 */
[----:B------:R-:W4:Y:S04]  /*9b8c0*/  LDL.LU R15, [R1+0x13c] ;  /* 0x00013c00010f7983 */ /* 0x000f280000300800 */
[----:B---3--:R1:W-:Y:S04]  /*9b8d0*/  STS.128 [R2+0x100], R8 ;  /* 0x0001000802007388 */ /* 0x0083e80000000c00 */
[----:B-1----:R-:W3:Y:S04]  /*9b8e0*/  LDL.LU R10, [R1+0xf0] ;  /* 0x0000f000010a7983 */ /* 0x002ee80000300800 */
[----:B------:R-:W3:Y:S04]  /*9b8f0*/  LDL.LU R11, [R1+0xf4] ;  /* 0x0000f400010b7983 */ /* 0x000ee80000300800 */
[----:B------:R1:W-:Y:S01]  /*9b900*/  STS.128 [R2+0x180], R4 ;  /* 0x0001800402007388 */ /* 0x0003e20000000c00 */
[----:B------:R-:W-:-:S06]  /*9b910*/  NOP ;  /* 0x0000000000007918 */ /* 0x000fcc0000000000 */
[----:B------:R-:W1:Y:S04]  /*9b920*/  LDS.128 R20, [R0] ;  /* 0x0000000000147984 */ /* 0x000e680000000c00 */
[----:B------:R-:W1:Y:S04]  /*9b930*/  LDS.128 R28, [R240] ;  /* 0x00000000f01c7984 */ /* 0x000e680000000c00 */
[----:B------:R-:W1:Y:S04]  /*9b940*/  LDS.128 R24, [R3] ;  /* 0x0000000003187984 */ /* 0x000e680000000c00 */
[----:B-1----:R-:W2:Y:S04]  /*9b950*/  LDL.LU R6, [R1+0xf8] ;  /* 0x0000f80001067983 */ /* 0x002ea80000300800 */
[----:B------:R-:W2:Y:S04]  /*9b960*/  LDL.LU R7, [R1+0xfc] ;  /* 0x0000fc0001077983 */ /* 0x000ea80000300800 */
[----:B------:R-:W-:Y:S04]  /*9b970*/  STL.64 [R1+0x130], R20 ;  /* 0x0001301401007387 */ /* 0x000fe80000100a00 */
[----:B------:R-:W-:Y:S04]  /*9b980*/  STL.64 [R1+0x138], R22 ;  /* 0x0001381601007387 */ /* 0x000fe80000100a00 */
[----:B------:R-:W1:Y:S01]  /*9b990*/  LDS.128 R20, [R252] ;  /* 0x00000000fc147984 */ /* 0x000e620000000c00 */
[----:B------:R-:W-:-:S02]  /*9b9a0*/  IMAD.MOV.U32 R12, RZ, RZ, R246 ;  /* 0x000000ffff0c7224 */ /* 0x000fc400078e00f6 */
[----:B------:R-:W-:Y:S01]  /*9b9b0*/  IMAD.MOV.U32 R13, RZ, RZ, R247 ;  /* 0x000000ffff0d7224 */ /* 0x000fe200078e00f7 */
[----:B------:R-:W-:Y:S01]  /*9b9c0*/  STL.64 [R1+0x1d0], R28 ;  /* 0x0001d01c01007387 */ /* 0x000fe20000100a00 */
[----:B------:R-:W-:-:S06]  /*9b9d0*/  NOP ;  /* 0x0000000000007918 */ /* 0x000fcc0000000000 */
[----:B------:R-:W-:Y:S04]  /*9b9e0*/  STL.64 [R1+0x1d8], R30 ;  /* 0x0001d81e01007387 */ /* 0x000fe80000100a00 */
[----:B------:R-:W-:Y:S01]  /*9b9f0*/  STL.64 [R1+0x590], R24 ;  /* 0x0005901801007387 */ /* 0x000fe20000100a00 */
[----:B------:R-:W-:-:S03]  /*9ba00*/  MOV R8, R224 ;  /* 0x000000e000087202 */ /* 0x000fc60000000f00 */
[----:B------:R-:W-:Y:S01]  /*9ba10*/  STL.64 [R1+0x598], R26 ;  /* 0x0005981a01007387 */ /* 0x000fe20000100a00 */
[----:B------:R-:W-:-:S03]  /*9ba20*/  IMAD.MOV.U32 R9, RZ, RZ, R225 ;  /* 0x000000ffff097224 */ /* 0x000fc600078e00e1 */
[----:B-1----:R-:W-:Y:S04]  /*9ba30*/  STL.64 [R1+0x5c0], R20 ;  /* 0x0005c01401007387 */ /* 0x002fe80000100a00 */
[----:B------:R-:W-:Y:S04]  /*9ba40*/  STL.64 [R1+0x5c8], R22 ;  /* 0x0005c81601007387 */ /* 0x000fe80000100a00 */
[----:B----4-:R1:W-:Y:S04]  /*9ba50*/  STS.128 [R2+0x80], R12 ;  /* 0x0000800c02007388 */ /* 0x0103e80000000c00 */
[----:B-1----:R-:W4:Y:S04]  /*9ba60*/  LDL.LU R14, [R1+0xb0] ;  /* 0x0000b000010e7983 */ /* 0x002f280000300800 */
[----:B------:R-:W4:Y:S04]  /*9ba70*/  LDL.LU R15, [R1+0xb4] ;  /* 0x0000b400010f7983 */ /* 0x000f280000300800 */
[----:B---3--:R1:W-:Y:S04]  /*9ba80*/  STS.128 [R2+0x100], R8 ;  /* 0x0001000802007388 */ /* 0x0083e80000000c00 */
[----:B-1----:R-:W4:Y:S04]  /*9ba90*/  LDL.LU R10, [R1+0xb8] ;  /* 0x0000b800010a7983 */ /* 0x002f280000300800 */
[----:B------:R-:W4:Y:S01]  /*9baa0*/  LDL.LU R11, [R1+0xbc] ;  /* 0x0000bc00010b7983 */ /* 0x000f220000300800 */
[----:B------:R-:W-:Y:S01]  /*9bab0*/  IMAD.MOV.U32 R16, RZ, RZ, R244 ;  /* 0x000000ffff107224 */ /* 0x000fe200078e00f4 */
[----:B------:R-:W-:Y:S01]  /*9bac0*/  MOV R17, R245 ;  /* 0x000000f500117202 */ /* 0x000fe20000000f00 */
[----:B------:R-:W-:Y:S01]  /*9bad0*/  IMAD.MOV.U32 R4, RZ, RZ, R226 ;  /* 0x000000ffff047224 */ /* 0x000fe200078e00e2 */
[----:B------:R-:W-:-:S03]  /*9bae0*/  MOV R5, R227 ;  /* 0x000000e300057202 */ /* 0x000fc60000000f00 */
[----:B--2---:R-:W-:Y:S04]  /*9baf0*/  STS.128 [R2], R16 ;  /* 0x0000001002007388 */ /* 0x004fe80000000c00 */
[----:B------:R-:W-:Y:S01]  /*9bb00*/  STS.128 [R2+0x180], R4 ;  /* 0x0001800402007388 */ /* 0x000fe20000000c00 */
[----:B------:R-:W-:-:S06]  /*9bb10*/  NOP ;  /* 0x0000000000007918 */ /* 0x000fcc0000000000 */
[----:B------:R-:W1:Y:S04]  /*9bb20*/  LDS.128 R16, [R0] ;  /* 0x0000000000107984 */ /* 0x000e680000000c00 */
[----:B------:R-:W2:Y:S04]  /*9bb30*/  LDS.128 R24, [R240] ;  /* 0x00000000f0187984 */ /* 0x000ea80000000c00 */
[----:B------:R-:W2:Y:S04]  /*9bb40*/  LDS.128 R20, [R3] ;  /* 0x0000000003147984 */ /* 0x000ea80000000c00 */
[----:B-1----:R-:W-:Y:S04]  /*9bb50*/  STL.64 [R1+0xf0], R16 ;  /* 0x0000f01001007387 */ /* 0x002fe80000100a00 */
[----:B------:R-:W-:Y:S04]  /*9bb60*/  STL.64 [R1+0xf8], R18 ;  /* 0x0000f81201007387 */ /* 0x000fe80000100a00 */
[----:B------:R-:W1:Y:S04]  /*9bb70*/  LDS.128 R16, [R252] ;  /* 0x00000000fc107984 */ /* 0x000e680000000c00 */
[----:B--2---:R-:W-:Y:S01]  /*9bb80*/  STL.64 [R1+0x160], R24 ;  /* 0x0001601801007387 */ /* 0x004fe20000100a00 */
[----:B------:R-:W-:-:S03]  /*9bb90*/  IMAD.MOV.U32 R12, RZ, RZ, R204 ;  /* 0x000000ffff0c7224 */ /* 0x000fc600078e00cc */
[----:B------:R-:W-:Y:S01]  /*9bba0*/  STL.64 [R1+0x168], R26 ;  /* 0x0001681a01007387 */ /* 0x000fe20000100a00 */
[----:B------:R-:W-:Y:S01]  /*9bbb0*/  IMAD.MOV.U32 R13, RZ, RZ, R205 ;  /* 0x000000ffff0d7224 */ /* 0x000fe200078e00cd */
[----:B------:R-:W-:-:S06]  /*9bbc0*/  NOP ;  /* 0x0000000000007918 */ /* 0x000fcc0000000000 */
[----:B------:R-:W-:Y:S04]  /*9bbd0*/  STL.64 [R1+0x560], R20 ;  /* 0x0005601401007387 */ /* 0x000fe80000100a00 */
[----:B------:R-:W-:Y:S01]  /*9bbe0*/  STL.64 [R1+0x568], R22 ;  /* 0x0005681601007387 */ /* 0x000fe20000100a00 */
[----:B------:R-:W-:Y:S01]  /*9bbf0*/  MOV R8, R206 ;  /* 0x000000ce00087202 */ /* 0x000fe20000000f00 */
[----:B------:R-:W-:Y:S02]  /*9bc00*/  IMAD.MOV.U32 R9, RZ, RZ, R207 ;  /* 0x000000ffff097224 */ /* 0x000fe400078e00cf */
[----:B-1----:R1:W-:Y:S04]  /*9bc10*/  STL.64 [R1+0x5a0], R16 ;  /* 0x0005a01001007387 */ /* 0x0023e80000100a00 */
[----:B------:R2:W-:Y:S04]  /*9bc20*/  STL.64 [R1+0x5a8], R18 ;  /* 0x0005a81201007387 */ /* 0x0005e80000100a00 */
[----:B-1----:R-:W3:Y:S04]  /*9bc30*/  LDL.LU R16, [R1+0x1180] ;  /* 0x0011800001107983 */ /* 0x002ee80000300800 */
[----:B------:R-:W3:Y:S04]  /*9bc40*/  LDL.LU R17, [R1+0x1184] ;  /* 0x0011840001117983 */ /* 0x000ee80000300800 */
[----:B--2---:R-:W3:Y:S04]  /*9bc50*/  LDL.LU R18, [R1+0x12e0] ;  /* 0x0012e00001127983 */ /* 0x004ee80000300800 */
[----:B------:R-:W3:Y:S04]  /*9bc60*/  LDL.LU R19, [R1+0x12e4] ;  /* 0x0012e40001137983 */ /* 0x000ee80000300800 */
[----:B----4-:R1:W-:Y:S04]  /*9bc70*/  STS.128 [R2], R12 ;  /* 0x0000000c02007388 */ /* 0x0103e80000000c00 */
[----:B-1----:R-:W2:Y:S04]  /*9bc80*/  LDL.LU R12, [R1+0x1188] ;  /* 0x00118800010c7983 */ /* 0x002ea80000300800 */
[----:B------:R-:W2:Y:S04]  /*9bc90*/  LDL.LU R13, [R1+0x118c] ;  /* 0x00118c00010d7983 */ /* 0x000ea80000300800 */
[----:B------:R-:W2:Y:S04]  /*9bca0*/  LDL.LU R14, [R1+0x12e8] ;  /* 0x0012e800010e7983 */ /* 0x000ea80000300800 */
[----:B------:R-:W2:Y:S04]  /*9bcb0*/  LDL.LU R15, [R1+0x12ec] ;  /* 0x0012ec00010f7983 */ /* 0x000ea80000300800 */
[----:B------:R1:W-:Y:S04]  /*9bcc0*/  STS.128 [R2+0x80], R8 ;  /* 0x0000800802007388 */ /* 0x0003e80000000c00 */
[----:B-1----:R-:W4:Y:S04]  /*9bcd0*/  LDL.LU R8, [R1+0xea0] ;  /* 0x000ea00001087983 */ /* 0x002f280000300800 */
[----:B------:R-:W4:Y:S04]  /*9bce0*/  LDL.LU R9, [R1+0xea4] ;  /* 0x000ea40001097983 */ /* 0x000f280000300800 */
[----:B------:R-:W4:Y:S04]  /*9bcf0*/  LDL.LU R10, [R1+0xf50] ;  /* 0x000f5000010a7983 */ /* 0x000f280000300800 */
[----:B------:R-:W4:Y:S01]  /*9bd00*/  LDL.LU R11, [R1+0xf54] ;  /* 0x000f5400010b7983 */ /* 0x000f220000300800 */
[----:B------:R-:W-:Y:S01]  /*9bd10*/  IMAD.MOV.U32 R6, RZ, RZ, R72 ;  /* 0x000000ffff067224 */ /* 0x000fe200078e0048 */
[----:B------:R-:W-:Y:S01]  /*9bd20*/  MOV R5, R45 ;  /* 0x0000002d00057202 */ /* 0x000fe20000000f00 */
[----:B------:R-:W-:Y:S01]  /*9bd30*/  IMAD.MOV.U32 R7, RZ, RZ, R73 ;  /* 0x000000ffff077224 */ /* 0x000fe200078e0049 */
[----:B------:R-:W-:Y:S01]  /*9bd40*/  MOV R72, R46 ;  /* 0x0000002e00487202 */ /* 0x000fe20000000f00 */
[----:B------:R-:W-:-:S02]  /*9bd50*/  IMAD.MOV.U32 R4, RZ, RZ, R44 ;  /* 0x000000ffff047224 */ /* 0x000fc400078e002c */
[----:B------:R-:W-:-:S03]  /*9bd60*/  IMAD.MOV.U32 R73, RZ, RZ, R47 ;  /* 0x000000ffff497224 */ /* 0x000fc600078e002f */
        /* <DEDUP_REMOVED lines=10> */
[----:B------:R-:W-:Y:S04]  /*9be10*/  STL.64 [R1+0x20], R24 ;  /* 0x0000201801007387 */ /* 0x000fe80000100a00 */
[----:B------:R-:W-:Y:S04]  /*9be20*/  STL.64 [R1+0x28], R26 ;  /* 0x0000281a01007387 */ /* 0x000fe80000100a00 */
[----:B------:R-:W-:Y:S04]  /*9be30*/  STL [R1+0x3ab8], R244 ;  /* 0x003ab8f401007387 */ /* 0x000fe80000100800 */
[----:B------:R-:W-:Y:S04]  /*9be40*/  STL.64 [R1+0xb0], R20 ;  /* 0x0000b01401007387 */ /* 0x000fe80000100a00 */
[----:B------:R-:W-:Y:S04]  /*9be50*/  STL.64 [R1+0xb8], R22 ;  /* 0x0000b81601007387 */ /* 0x000fe80000100a00 */
[----:B------:R-:W1:Y:S01]  /*9be60*/  LDS.128 R20, [R252] ;  /* 0x00000000fc147984 */ /* 0x000e620000000c00 */
[----:B------:R-:W-:-:S06]  /*9be70*/  NOP ;  /* 0x0000000000007918 */ /* 0x000fcc0000000000 */
[----:B------:R-:W-:Y:S04]  /*9be80*/  STL [R1+0x3aa0], R245 ;  /* 0x003aa0f501007387 */ /* 0x000fe80000100800 */
[----:B------:R-:W-:Y:S04]  /*9be90*/  STL [R1+0x3a9c], R246 ;  /* 0x003a9cf601007387 */ /* 0x000fe80000100800 */
[----:B------:R1:W-:Y:S04]  /*9bea0*/  STL [R1+0x3a98], R247 ;  /* 0x003a98f701007387 */ /* 0x0003e80000100800 */
[----:B---3--:R3:W-:Y:S01]  /*9beb0*/  STS.128 [R2], R16 ;  /* 0x0000001002007388 */ /* 0x0087e20000000c00 */
[----:B-1----:R-:W-:-:S03]  /*9bec0*/  IMAD.MOV.U32 R247, RZ, RZ, R21 ;  /* 0x000000fffff77224 */ /* 0x002fc600078e0015 */
[----:B------:R-:W-:Y:S04]  /*9bed0*/  STL [R1+0x570], R20 ;  /* 0x0005701401007387 */ /* 0x000fe80000100800 */
[----:B------:R-:W-:Y:S04]  /*9bee0*/  STL.64 [R1+0x578], R22 ;  /* 0x0005781601007387 */ /* 0x000fe80000100a00 */
[----:B------:R-:W-:Y:S04]  /*9bef0*/  STL [R1+0x3abc], R247 ;  /* 0x003abcf701007387 */ /* 0x000fe80000100800 */
[----:B---3--:R-:W3:Y:S04]  /*9bf00*/  LDL.LU R16, [R1+0x1f0] ;  /* 0x0001f00001107983 */ /* 0x008ee80000300800 */
[----:B------:R-:W3:Y:S04]  /*9bf10*/  LDL.LU R17, [R1+0x1f4] ;  /* 0x0001f40001117983 */ /* 0x000ee80000300800 */
[----:B------:R-:W3:Y:S04]  /*9bf20*/  LDL.LU R18, [R1+0x210] ;  /* 0x0002100001127983 */ /* 0x000ee80000300800 */
[----:B------:R-:W3:Y:S04]  /*9bf30*/  LDL.LU R19, [R1+0x214] ;  /* 0x0002140001137983 */ /* 0x000ee80000300800 */
[----:B--2---:R1:W-:Y:S04]  /*9bf40*/  STS.128 [R2+0x80], R12 ;  /* 0x0000800c02007388 */ /* 0x0043e80000000c00 */
[----:B-1----:R-:W2:Y:S04]  /*9bf50*/  LDL.LU R12, [R1+0x1f8] ;  /* 0x0001f800010c7983 */ /* 0x002ea80000300800 */
[----:B------:R-:W2:Y:S04]  /*9bf60*/  LDL.LU R13, [R1+0x1fc] ;  /* 0x0001fc00010d7983 */ /* 0x000ea80000300800 */
[----:B------:R-:W2:Y:S04]  /*9bf70*/  LDL.LU R14, [R1+0x218] ;  /* 0x00021800010e7983 */ /* 0x000ea80000300800 */
[----:B------:R-:W2:Y:S04]  /*9bf80*/  LDL.LU R15, [R1+0x21c] ;  /* 0x00021c00010f7983 */ /* 0x000ea80000300800 */
[----:B----4-:R1:W-:Y:S04]  /*9bf90*/  STS.128 [R2+0x100], R8 ;  /* 0x0001000802007388 */ /* 0x0103e80000000c00 */
[----:B-1----:R-:W4:Y:S04]  /*9bfa0*/  LDL.LU R8, [R1+0x150] ;  /* 0x0001500001087983 */ /* 0x002f280000300800 */
[----:B------:R-:W4:Y:S04]  /*9bfb0*/  LDL.LU R9, [R1+0x154] ;  /* 0x0001540001097983 */ /* 0x000f280000300800 */
[----:B------:R-:W4:Y:S04]  /*9bfc0*/  LDL.LU R10, [R1+0x140] ;  /* 0x00014000010a7983 */ /* 0x000f280000300800 */
[----:B------:R-:W4:Y:S04]  /*9bfd0*/  LDL.LU R11, [R1+0x144] ;  /* 0x00014400010b7983 */ /* 0x000f280000300800 */
[----:B------:R1:W-:Y:S01]  /*9bfe0*/  STS.128 [R2+0x180], R4 ;  /* 0x0001800402007388 */ /* 0x0003e20000000c00 */
        /* <DEDUP_REMOVED lines=18> */
[----:B---3--:R1:W-:Y:S04]  /*9c110*/  STS.128 [R2], R16 ;  /* 0x0000001002007388 */ /* 0x0083e80000000c00 */
[----:B-1----:R-:W3:Y:S04]  /*9c120*/  LDL.LU R16, [R1+0x120] ;  /* 0x0001200001107983 */ /* 0x002ee80000300800 */
        /* <DEDUP_REMOVED lines=32> */
[----:B--2---:R1:W-:Y:S04]  /*9c330*/  STS.128 [R2+0x80], R12 ;  /* 0x0000800c02007388 */ /* 0x0043e80000000c00 */
[----:B-1----:R-:W2:Y:S04]  /*9c340*/  LDL.LU R12, [R1+0xa0] ;  /* 0x0000a000010c7983 */ /* 0x002ea80000300800 */
[----:B------:R-:W2:Y:S04]  /*9c350*/  LDL.LU R13, [R1+0xa4] ;  /* 0x0000a400010d7983 */ /* 0x000ea80000300800 */
[----:B------:R-:W2:Y:S04]  /*9c360*/  LDL.LU R14, [R1+0x90] ;  /* 0x00009000010e7983 */ /* 0x000ea80000300800 */
[----:B------:R-:W2:Y:S04]  /*9c370*/  LDL.LU R15, [R1+0x94] ;  /* 0x00009400010f7983 */ /* 0x000ea80000300800 */
[----:B----4-:R1:W-:Y:S04]  /*9c380*/  STS.128 [R2+0x100], R8 ;  /* 0x0001000802007388 */ /* 0x0103e80000000c00 */
[----:B-1----:R-:W2:Y:S04]  /*9c390*/  LDL.LU R8, [R1+0xa8] ;  /* 0x0000a80001087983 */ /* 0x002ea80000300800 */
[----:B------:R-:W2:Y:S04]  /*9c3a0*/  LDL.LU R9, [R1+0xac] ;  /* 0x0000ac0001097983 */ /* 0x000ea80000300800 */
[----:B------:R-:W2:Y:S04]  /*9c3b0*/  LDL.LU R10, [R1+0x98] ;  /* 0x00009800010a7983 */ /* 0x000ea80000300800 */
[----:B------:R-:W2:Y:S04]  /*9c3c0*/  LDL.LU R11, [R1+0x9c] ;  /* 0x00009c00010b7983 */ /* 0x000ea80000300800 */
[----:B---3--:R-:W-:Y:S04]  /*9c3d0*/  STS.128 [R2], R16 ;  /* 0x0000001002007388 */ /* 0x008fe80000000c00 */
[----:B------:R-:W-:Y:S01]  /*9c3e0*/  STS.128 [R2+0x180], R4 ;  /* 0x0001800402007388 */ /* 0x000fe20000000c00 */
[----:B------:R-:W-:-:S06]  /*9c3f0*/  NOP ;  /* 0x0000000000007918 */ /* 0x000fcc0000000000 */
[----:B------:R-:W1:Y:S04]  /*9c400*/  LDS.128 R16, [R0] ;  /* 0x0000000000107984 */ /* 0x000e680000000c00 */
[----:B------:R-:W3:Y:S04]  /*9c410*/  LDS.128 R24, [R240] ;  /* 0x00000000f0187984 */ /* 0x000ee80000000c00 */
[----:B------:R-:W3:Y:S04]  /*9c420*/  LDS.128 R20, [R3] ;  /* 0x0000000003147984 */ /* 0x000ee80000000c00 */
[----:B-1----:R-:W-:Y:S04]  /*9c430*/  STL.64 [R1+0xe0], R16 ;  /* 0x0000e01001007387 */ /* 0x002fe80000100a00 */
[----:B------:R-:W-:Y:S04]  /*9c440*/  STL.64 [R1+0xe8], R18 ;  /* 0x0000e81201007387 */ /* 0x000fe80000100a00 */
[----:B------:R-:W1:Y:S01]  /*9c450*/  LDS.128 R16, [R252] ;  /* 0x00000000fc107984 */ /* 0x000e620000000c00 */
[----:B------:R-:W-:-:S06]  /*9c460*/  NOP ;  /* 0x0000000000007918 */ /* 0x000fcc0000000000 */
[----:B---3--:R-:W-:Y:S04]  /*9c470*/  STL.64 [R1+0x120], R24 ;  /* 0x0001201801007387 */ /* 0x008fe80000100a00 */
[----:B------:R-:W-:Y:S04]  /*9c480*/  STL.64 [R1+0x128], R26 ;  /* 0x0001281a01007387 */ /* 0x000fe80000100a00 */
[----:B------:R-:W-:Y:S04]  /*9c490*/  STL.64 [R1+0x1f0], R20 ;  /* 0x0001f01401007387 */ /* 0x000fe80000100a00 */
[----:B------:R-:W-:Y:S01]  /*9c4a0*/  STL.64 [R1+0x1f8], R22 ;  /* 0x0001f81601007387 */ /* 0x000fe20000100a00 */
[----:B------:R-:W-:Y:S01]  /*9c4b0*/  MOV R4, R68 ;  /* 0x0000004400047202 */ /* 0x000fe20000000f00 */
[----:B------:R-:W-:Y:S01]  /*9c4c0*/  IMAD.MOV.U32 R5, RZ, RZ, R69 ;  /* 0x000000ffff057224 */ /* 0x000fe200078e0045 */
[----:B------:R-:W-:Y:S01]  /*9c4d0*/  MOV R7, R65 ;  /* 0x0000004100077202 */ /* 0x000fe20000000f00 */
[----:B------:R-:W-:Y:S01]  /*9c4e0*/  IMAD.MOV.U32 R6, RZ, RZ, R64 ;  /* 0x000000ffff067224 */ /* 0x000fe200078e0040 */
[----:B-1----:R1:W-:Y:S04]  /*9c4f0*/  STL.64 [R1+0x600], R16 ;  /* 0x0006001001007387 */ /* 0x0023e80000100a00 */
[----:B------:R3:W-:Y:S04]  /*9c500*/  STL.64 [R1+0x608], R18 ;  /* 0x0006081201007387 */ /* 0x0007e80000100a00 */
[----:B-1----:R-:W4:Y:S04]  /*9c510*/  LDL.LU R16, [R1+0x12f0] ;  /* 0x0012f00001107983 */ /* 0x002f280000300800 */
[----:B------:R-:W4:Y:S04]  /*9c520*/  LDL.LU R17, [R1+0x12f4] ;  /* 0x0012f40001117983 */ /* 0x000f280000300800 */
[----:B---3--:R-:W4:Y:S04]  /*9c530*/  LDL.LU R18, [R1+0x16f0] ;  /* 0x0016f00001127983 */ /* 0x008f280000300800 */
[----:B------:R-:W4:Y:S04]  /*9c540*/  LDL.LU R19, [R1+0x16f4] ;  /* 0x0016f40001137983 */ /* 0x000f280000300800 */
[----:B------:R-:W-:Y:S04]  /*9c550*/  STS.128 [R2+0x100], R4 ;  /* 0x0001000402007388 */ /* 0x000fe80000000c00 */
[----:B--2---:R1:W-:Y:S04]  /*9c560*/  STS.128 [R2], R12 ;  /* 0x0000000c02007388 */ /* 0x0043e80000000c00 */
[----:B-1----:R-:W2:Y:S04]  /*9c570*/  LDL.LU R12, [R1+0x12f8] ;  /* 0x0012f800010c7983 */ /* 0x002ea80000300800 */
[----:B------:R-:W2:Y:S04]  /*9c580*/  LDL.LU R13, [R1+0x12fc] ;  /* 0x0012fc00010d7983 */ /* 0x000ea80000300800 */
[----:B------:R-:W2:Y:S04]  /*9c590*/  LDL.LU R14, [R1+0x16f8] ;  /* 0x0016f800010e7983 */ /* 0x000ea80000300800 */
[----:B------:R-:W2:Y:S04]  /*9c5a0*/  LDL.LU R15, [R1+0x16fc] ;  /* 0x0016fc00010f7983 */ /* 0x000ea80000300800 */
[----:B------:R1:W-:Y:S04]  /*9c5b0*/  STS.128 [R2+0x80], R8 ;  /* 0x0000800802007388 */ /* 0x0003e80000000c00 */
[----:B-1----:R-:W3:Y:S04]  /*9c5c0*/  LDL.LU R8, [R1+0x1000] ;  /* 0x0010000001087983 */ /* 0x002ee80000300800 */
        /* <DEDUP_REMOVED lines=8> */
[----:B------:R-:W-:-:S05]  /*9c650*/  IMAD.MOV.U32 R65, RZ, RZ, R71 ;  /* 0x000000ffff417224 */ /* 0x000fca00078e0047 */
        /* <DEDUP_REMOVED lines=13> */
[----:B----4-:R4:W-:Y:S04]  /*9c730*/  STS.128 [R2], R16 ;  /* 0x0000001002007388 */ /* 0x0109e80000000c00 */
[----:B-1----:R-:W-:Y:S04]  /*9c740*/  STL.64 [R1+0x210], R20 ;  /* 0x0002101401007387 */ /* 0x002fe80000100a00 */
[----:B------:R-:W-:Y:S04]  /*9c750*/  STL.64 [R1+0x218], R22 ;  /* 0x0002181601007387 */ /* 0x000fe80000100a00 */
[----:B----4-:R-:W4:Y:S04]  /*9c760*/  LDL.LU R16, [R1+0x230] ;  /* 0x0002300001107983 */ /* 0x010f280000300800 */
[----:B------:R-:W4:Y:S04]  /*9c770*/  LDL.LU R17, [R1+0x234] ;  /* 0x0002340001117983 */ /* 0x000f280000300800 */
[----:B------:R-:W4:Y:S04]  /*9c780*/  LDL.LU R18, [R1+0x1440] ;  /* 0x0014400001127983 */ /* 0x000f280000300800 */
[----:B------:R-:W4:Y:S04]  /*9c790*/  LDL.LU R19, [R1+0x1444] ;  /* 0x0014440001137983 */ /* 0x000f280000300800 */
[----:B--2---:R1:W-:Y:S04]  /*9c7a0*/  STS.128 [R2+0x80], R12 ;  /* 0x0000800c02007388 */ /* 0x0043e80000000c00 */
[----:B-1----:R-:W2:Y:S04]  /*9c7b0*/  LDL.LU R12, [R1+0x238] ;  /* 0x00023800010c7983 */ /* 0x002ea80000300800 */
[----:B------:R-:W2:Y:S04]  /*9c7c0*/  LDL.LU R13, [R1+0x23c] ;  /* 0x00023c00010d7983 */ /* 0x000ea80000300800 */
[----:B------:R-:W2:Y:S04]  /*9c7d0*/  LDL.LU R14, [R1+0x1448] ;  /* 0x00144800010e7983 */ /* 0x000ea80000300800 */
[----:B------:R-:W2:Y:S04]  /*9c7e0*/  LDL.LU R15, [R1+0x144c] ;  /* 0x00144c00010f7983 */ /* 0x000ea80000300800 */
[----:B---3--:R1:W-:Y:S04]  /*9c7f0*/  STS.128 [R2+0x100], R8 ;  /* 0x0001000802007388 */ /* 0x0083e80000000c00 */
[----:B-1----:R-:W3:Y:S04]  /*9c800*/  LDL.LU R8, [R1+0x1a0] ;  /* 0x0001a00001087983 */ /* 0x002ee80000300800 */
[----:B------:R-:W3:Y:S04]  /*9c810*/  LDL.LU R9, [R1+0x1a4] ;  /* 0x0001a40001097983 */ /* 0x000ee80000300800 */
[----:B------:R-:W3:Y:S04]  /*9c820*/  LDL.LU R10, [R1+0x12d0] ;  /* 0x0012d000010a7983 */ /* 0x000ee80000300800 */
[----:B------:R1:W-:Y:S01]  /*9c830*/  STS.128 [R2+0x180], R4 ;  /* 0x0001800402007388 */ /* 0x0003e20000000c00 */
[----:B------:R-:W-:-:S06]  /*9c840*/  NOP ;  /* 0x0000000000007918 */ /* 0x000fcc0000000000 */
[----:B------:R-:W3:Y:S04]  /*9c850*/  LDL.LU R11, [R1+0x12d4] ;  /* 0x0012d400010b7983 */ /* 0x000ee80000300800 */
[----:B------:R-:W1:Y:S04]  /*9c860*/  LDS.128 R20, [R0] ;  /* 0x0000000000147984 */ /* 0x000e680000000c00 */
[----:B------:R-:W1:Y:S04]  /*9c870*/  LDS.128 R28, [R240] ;  /* 0x00000000f01c7984 */ /* 0x000e680000000c00 */
[----:B-1----:R-:W3:Y:S04]  /*9c880*/  LDL.LU R4, [R1+0x1a8] ;  /* 0x0001a80001047983 */ /* 0x002ee80000300800 */
[----:B------:R-:W3:Y:S04]  /*9c890*/  LDL.LU R5, [R1+0x1ac] ;  /* 0x0001ac0001057983 */ /* 0x000ee80000300800 */
[----:B------:R-:W3:Y:S04]  /*9c8a0*/  LDL.LU R6, [R1+0x12d8] ;  /* 0x0012d80001067983 */ /* 0x000ee80000300800 */
[----:B------:R-:W3:Y:S04]  /*9c8b0*/  LDL.LU R7, [R1+0x12dc] ;  /* 0x0012dc0001077983 */ /* 0x000ee80000300800 */
[----:B------:R-:W1:Y:S04]  /*9c8c0*/  LDS.128 R24, [R3] ;  /* 0x0000000003187984 */ /* 0x000e680000000c00 */
[----:B------:R-:W-:Y:S04]  /*9c8d0*/  STL.64 [R1+0x640], R20 ;  /* 0x0006401401007387 */ /* 0x000fe80000100a00 */
[----:B------:R-:W-:Y:S04]  /*9c8e0*/  STL.64 [R1+0x648], R22 ;  /* 0x0006481601007387 */ /* 0x000fe80000100a00 */
[----:B------:R-:W4:Y:S01]  /*9c8f0*/  LDS.128 R20, [R252] ;  /* 0x00000000fc147984 */ /* 0x000f220000000c00 */
[----:B------:R-:W-:-:S06]  /*9c900*/  NOP ;  /* 0x0000000000007918 */ /* 0x000fcc0000000000 */
[----:B------:R-:W-:Y:S04]  /*9c910*/  STL.64 [R1+0x670], R28 ;  /* 0x0006701c01007387 */ /* 0x000fe80000100a00 */
[----:B------:R-:W-:Y:S04]  /*9c920*/  STL.64 [R1+0x678], R30 ;  /* 0x0006781e01007387 */ /* 0x000fe80000100a00 */
[----:B-1----:R-:W-:Y:S04]  /*9c930*/  STL.64 [R1+0x6a0], R24 ;  /* 0x0006a01801007387 */ /* 0x002fe80000100a00 */
[----:B------:R-:W-:Y:S04]  /*9c940*/  STL.64 [R1+0x6a8], R26 ;  /* 0x0006a81a01007387 */ /* 0x000fe80000100a00 */
[----:B----4-:R-:W-:Y:S04]  /*9c950*/  STL.64 [R1+0x6c0], R20 ;  /* 0x0006c01401007387 */ /* 0x010fe80000100a00 */
[----:B------:R-:W-:Y:S04]  /*9c960*/  STL.64 [R1+0x6c8], R22 ;  /* 0x0006c81601007387 */ /* 0x000fe80000100a00 */
[----:B------:R1:W-:Y:S04]  /*9c970*/  STS.128 [R2], R16 ;  /* 0x0000001002007388 */ /* 0x0003e80000000c00 */
[----:B-1----:R-:W4:Y:S04]  /*9c980*/  LDL.LU R16, [R1+0x100] ;  /* 0x0001000001107983 */ /* 0x002f280000300800 */
        /* <DEDUP_REMOVED lines=59> */
[----:B------:R-:W-:Y:S01]  /*9cd40*/  STL.64 [R1+0x2b8], R26 ;  /* 0x0002b81a01007387 */ /* 0x000fe20000100a00 */
[----:B------:R-:W-:Y:S01]  /*9cd50*/  MOV R8, R60 ;  /* 0x0000003c00087202 */ /* 0x000fe20000000f00 */
[----:B------:R-:W-:Y:S01]  /*9cd60*/  IMAD.MOV.U32 R9, RZ, RZ, R61 ;  /* 0x000000ffff097224 */ /* 0x000fe200078e003d */
[----:B------:R-:W-:Y:S01]  /*9cd70*/  MOV R5, R63 ;  /* 0x0000003f00057202 */ /* 0x000fe20000000f00 */
[----:B------:R-:W-:Y:S01]  /*9cd80*/  IMAD.MOV.U32 R4, RZ, RZ, R62 ;  /* 0x000000ffff047224 */ /* 0x000fe200078e003e */
[----:B-1----:R-:W-:Y:S04]  /*9cd90*/  STL.64 [R1+0x690], R20 ;  /* 0x0006901401007387 */ /* 0x002fe80000100a00 */
[----:B------:R-:W-:Y:S04]  /*9cda0*/  STL.64 [R1+0x698], R22 ;  /* 0x0006981601007387 */ /* 0x000fe80000100a00 */
[----:B----4-:R1:W-:Y:S04]  /*9cdb0*/  STS.128 [R2], R16 ;  /* 0x0000001002007388 */ /* 0x0103e80000000c00 */
        /* <DEDUP_REMOVED lines=66> */
[----:B------:R1:W-:Y:S04]  /*9d1e0*/  STS.128 [R2], R16 ;  /* 0x0000001002007388 */ /* 0x0003e80000000c00 */
[----:B------:R-:W-:Y:S04]  /*9d1f0*/  STL.64 [R1+0x798], R22 ;  /* 0x0007981601007387 */ /* 0x000fe80000100a00 */
        /* <DEDUP_REMOVED lines=31> */
[----:B----4-:R1:W-:Y:S04]  /*9d3f0*/  STS.128 [R2], R16 ;  /* 0x0000001002007388 */ /* 0x0103e80000000c00 */
[----:B------:R-:W-:Y:S04]  /*9d400*/  STL.64 [R1+0x780], R20 ;  /* 0x0007801401007387 */ /* 0x000fe80000100a00 */
        /* <DEDUP_REMOVED lines=650> */
[----:B--2---:R1:W-:Y:S04]  /*9fcb0*/  STS.128 [R2+0x80], R12 ;  /* 0x0000800c02007388 */ /* 0x0043e80000000c00 */
[----:B------:R-:W4:Y:S04]  /*9fcc0*/  LDL.LU R19, [R1+0x10b4] ;  /* 0x0010b40001137983 */ /* 0x000f280000300800 */
        /* <DEDUP_REMOVED lines=81> */
[----:B-1----:R-:W4:Y:S04]  /*a01e0*/  LDL.LU R4, [R1+0x14c8] ;  /* 0x0014c80001047983 */ /* 0x002f280000300800 */
[----:B------:R-:W4:Y:S04]  /*a01f0*/  LDL.LU R5, [R1+0x14cc] ;  /* 0x0014cc0001057983 */ /* 0x000f280000300800 */
[----:B------:R-:W4:Y:S04]  /*a0200*/  LDL.LU R6, [R1+0x14b8] ;  /* 0x0014b80001067983 */ /* 0x000f280000300800 */
[----:B------:R-:W4:Y:S04]  /*a0210*/  LDL.LU R7, [R1+0x14bc] ;  /* 0x0014bc0001077983 */ /* 0x000f280000300800 */
[----:B------:R-:W1:Y:S04]  /*a0220*/  LDS.128 R24, [R3] ;  /* 0x0000000003187984 */ /* 0x000e680000000c00 */
[----:B------:R-:W-:Y:S04]  /*a0230*/  STL.64 [R1+0xb00], R20 ;  /* 0x000b001401007387 */ /* 0x000fe80000100a00 */
[----:B------:R-:W-:Y:S04]  /*a0240*/  STL.64 [R1+0xb08], R22 ;  /* 0x000b081601007387 */ /* 0x000fe80000100a00 */
[----:B------:R-:W2:Y:S01]  /*a0250*/  LDS.128 R20, [R252] ;  /* 0x00000000fc147984 */ /* 0x000ea20000000c00 */
[----:B------:R-:W-:-:S06]  /*a0260*/  NOP ;  /* 0x0000000000007918 */ /* 0x000fcc0000000000 */
[----:B------:R-:W-:Y:S04]  /*a0270*/  STL.64 [R1+0xb10], R28 ;  /* 0x000b101c01007387 */ /* 0x000fe80000100a00 */
[----:B------:R-:W-:Y:S04]  /*a0280*/  STL.64 [R1+0xb18], R30 ;  /* 0x000b181e01007387 */ /* 0x000fe80000100a00 */
[----:B-1----:R-:W-:Y:S04]  /*a0290*/  STL.64 [R1+0xac0], R24 ;  /* 0x000ac01801007387 */ /* 0x002fe80000100a00 */
[----:B------:R-:W-:Y:S04]  /*a02a0*/  STL.64 [R1+0xac8], R26 ;  /* 0x000ac81a01007387 */ /* 0x000fe80000100a00 */
[----:B--2---:R-:W-:Y:S04]  /*a02b0*/  STL.64 [R1+0xc00], R20 ;  /* 0x000c001401007387 */ /* 0x004fe80000100a00 */
[----:B------:R-:W-:Y:S04]  /*a02c0*/  STL.64 [R1+0xc08], R22 ;  /* 0x000c081601007387 */ /* 0x000fe80000100a00 */
[----:B------:R-:W-:Y:S04]  /*a02d0*/  STS.128 [R2+0x80], R12 ;  /* 0x0000800c02007388 */ /* 0x000fe80000000c00 */
[----:B---3--:R-:W-:Y:S04]  /*a02e0*/  STS.128 [R2+0x100], R8 ;  /* 0x0001000802007388 */ /* 0x008fe80000000c00 */
[----:B----4-:R1:W-:Y:S04]  /*a02f0*/  STS.128 [R2+0x180], R4 ;  /* 0x0001800402007388 */ /* 0x0103e80000000c00 */
        /* <DEDUP_REMOVED lines=12> */
[----:B------:R1:W-:Y:S01]  /*a03c0*/  STS.128 [R2], R16 ;  /* 0x0000001002007388 */ /* 0x0003e20000000c00 */
        /* <DEDUP_REMOVED lines=33> */
[----:B------:R-:W-:Y:S01]  /*a05e0*/  STS.128 [R2+0x180], R16 ;  /* 0x0001801002007388 */ /* 0x000fe20000000c00 */
[----:B------:R-:W-:-:S06]  /*a05f0*/  NOP ;  /* 0x0000000000007918 */ /* 0x000fcc0000000000 */
[----:B------:R-:W1:Y:S04]  /*a0600*/  LDS.128 R28, [R0] ;  /* 0x00000000001c7984 */ /* 0x000e680000000c00 */
[----:B------:R-:W3:Y:S04]  /*a0610*/  LDL.LU R32, [R1+0xb28] ;  /* 0x000b280001207983 */ /* 0x000ee80000300800 */
[----:B------:R-:W3:Y:S04]  /*a0620*/  LDL.LU R33, [R1+0xb2c] ;  /* 0x000b2c0001217983 */ /* 0x000ee80000300800 */
[----:B------:R-:W3:Y:S04]  /*a0630*/  LDL.LU R34, [R1+0xb58] ;  /* 0x000b580001227983 */ /* 0x000ee80000300800 */
[----:B------:R-:W-:Y:S04]  /*a0640*/  LDS.128 R24, [R240] ;  /* 0x00000000f0187984 */ /* 0x000fe80000000c00 */
[----:B------:R-:W-:Y:S04]  /*a0650*/  LDS.128 R20, [R3] ;  /* 0x0000000003147984 */ /* 0x000fe80000000c00 */
[----:B------:R-:W-:Y:S01]  /*a0660*/  LDS.128 R16, [R252] ;  /* 0x00000000fc107984 */ /* 0x000fe20000000c00 */
[----:B------:R-:W-:-:S06]  /*a0670*/  NOP ;  /* 0x0000000000007918 */ /* 0x000fcc0000000000 */
[----:B------:R-:W3:Y:S04]  /*a0680*/  LDL.LU R35, [R1+0xb5c] ;  /* 0x000b5c0001237983 */ /* 0x000ee80000300800 */
[----:B-1----:R-:W-:Y:S04]  /*a0690*/  STL [R1+0x3a94], R31 ;  /* 0x003a941f01007387 */ /* 0x002fe80000100800 */
[----:B--2---:R1:W-:Y:S04]  /*a06a0*/  STS.128 [R2], R4 ;  /* 0x0000000402007388 */ /* 0x0043e80000000c00 */
[----:B-1----:R-:W2:Y:S04]  /*a06b0*/  LDL.LU R4, [R1+0xf00] ;  /* 0x000f000001047983 */ /* 0x002ea80000300800 */
[----:B------:R-:W2:Y:S04]  /*a06c0*/  LDL.LU R5, [R1+0xf04] ;  /* 0x000f040001057983 */ /* 0x000ea80000300800 */
[----:B------:R-:W2:Y:S04]  /*a06d0*/  LDL.LU R6, [R1+0xef0] ;  /* 0x000ef00001067983 */ /* 0x000ea80000300800 */
[----:B----4-:R1:W-:Y:S04]  /*a06e0*/  STS.128 [R2+0x80], R8 ;  /* 0x0000800802007388 */ /* 0x0103e80000000c00 */
[----:B------:R-:W2:Y:S04]  /*a06f0*/  LDL.LU R7, [R1+0xef4] ;  /* 0x000ef40001077983 */ /* 0x000ea80000300800 */
[----:B---3--:R3:W-:Y:S04]  /*a0700*/  STS.128 [R2+0x100], R12 ;  /* 0x0001000c02007388 */ /* 0x0087e80000000c00 */
        /* <DEDUP_REMOVED lines=8> */
[----:B------:R-:W3:Y:S04]  /*a0790*/  LDL.LU R48, [R1+0xd28] ;  /* 0x000d280001307983 */ /* 0x000ee80000300800 */
[----:B------:R-:W3:Y:S04]  /*a07a0*/  LDL.LU R49, [R1+0xd2c] ;  /* 0x000d2c0001317983 */ /* 0x000ee80000300800 */
[----:B------:R-:W-:Y:S01]  /*a07b0*/  STS.128 [R2+0x180], R32 ;  /* 0x0001802002007388 */ /* 0x000fe20000000c00 */
[----:B------:R-:W-:-:S06]  /*a07c0*/  NOP ;  /* 0x0000000000007918 */ /* 0x000fcc0000000000 */
[----:B------:R-:W-:Y:S04]  /*a07d0*/  LDS.128 R44, [R0] ;  /* 0x00000000002c7984 */ /* 0x000fe80000000c00 */
[----:B------:R-:W-:Y:S04]  /*a07e0*/  LDS.128 R40, [R240] ;  /* 0x00000000f0287984 */ /* 0x000fe80000000c00 */
[----:B------:R-:W-:Y:S04]  /*a07f0*/  LDS.128 R36, [R3] ;  /* 0x0000000003247984 */ /* 0x000fe80000000c00 */
[----:B------:R-:W-:Y:S01]  /*a0800*/  LDS.128 R32, [R252] ;  /* 0x00000000fc207984 */ /* 0x000fe20000000c00 */
[----:B------:R-:W-:-:S06]  /*a0810*/  NOP ;  /* 0x0000000000007918 */ /* 0x000fcc0000000000 */
[----:B------:R-:W3:Y:S04]  /*a0820*/  LDL.LU R50, [R1+0xd48] ;  /* 0x000d480001327983 */ /* 0x000ee80000300800 */
[----:B------:R-:W3:Y:S04]  /*a0830*/  LDL.LU R51, [R1+0xd4c] ;  /* 0x000d4c0001337983 */ /* 0x000ee80000300800 */
        /* <DEDUP_REMOVED lines=251> */
[----:B------:R-:W3:Y:S04]  /*a17f0*/  LDL.LU R208, [R1+0x11a8] ;  /* 0x0011a80001d07983 */ /* 0x000ee80000300800 */
[----:B------:R-:W3:Y:S04]  /*a1800*/  LDL.LU R209, [R1+0x11ac] ;  /* 0x0011ac0001d17983 */ /* 0x000ee80000300800 */
[----:B------:R-:W3:Y:S04]  /*a1810*/  LDL.LU R210, [R1+0x1198] ;  /* 0x0011980001d27983 */ /* 0x000ee80000300800 */
[----:B------:R-:W1:Y:S04]  /*a1820*/  LDS.128 R200, [R252] ;  /* 0x00000000fcc87984 */ /* 0x000e680000000c00 */
[----:B------:R-:W3:Y:S04]  /*a1830*/  LDL.LU R211, [R1+0x119c] ;  /* 0x00119c0001d37983 */ /* 0x000ee80000300800 */
[----:B------:R-:W-:Y:S04]  /*a1840*/  LDS.128 R204, [R0] ;  /* 0x0000000000cc7984 */ /* 0x000fe80000000c00 */
[----:B------:R-:W-:Y:S04]  /*a1850*/  LDS.128 R196, [R240] ;  /* 0x00000000f0c47984 */ /* 0x000fe80000000c00 */
[----:B------:R-:W-:Y:S01]  /*a1860*/  LDS.128 R192, [R3] ;  /* 0x0000000003c07984 */ /* 0x000fe20000000c00 */
[----:B------:R-:W-:-:S06]  /*a1870*/  NOP ;  /* 0x0000000000007918 */ /* 0x000fcc0000000000 */
[----:B-1----:R-:W-:Y:S04]  /*a1880*/  STL [R1+0x3a88], R203 ;  /* 0x003a88cb01007387 */ /* 0x002fe80000100800 */
[----:B--2---:R1:W-:Y:S04]  /*a1890*/  STS.128 [R2], R4 ;  /* 0x0000000402007388 */ /* 0x0043e80000000c00 */
[----:B-1----:R-:W2:Y:S04]  /*a18a0*/  LDL.LU R4, [R1+0x1040] ;  /* 0x0010400001047983 */ /* 0x002ea80000300800 */
[----:B------:R-:W2:Y:S04]  /*a18b0*/  LDL.LU R5, [R1+0x1044] ;  /* 0x0010440001057983 */ /* 0x000ea80000300800 */
[----:B------:R-:W2:Y:S04]  /*a18c0*/  LDL.LU R6, [R1+0x1020] ;  /* 0x0010200001067983 */ /* 0x000ea80000300800 */
[----:B------:R-:W2:Y:S04]  /*a18d0*/  LDL.LU R7, [R1+0x1024] ;  /* 0x0010240001077983 */ /* 0x000ea80000300800 */
[----:B----4-:R-:W-:Y:S04]  /*a18e0*/  STS.128 [R2+0x80], R8 ;  /* 0x0000800802007388 */ /* 0x010fe80000000c00 */
[----:B---3--:R1:W-:Y:S04]  /*a18f0*/  STS.128 [R2+0x100], R12 ;  /* 0x0001000c02007388 */ /* 0x0083e80000000c00 */
        /* <DEDUP_REMOVED lines=12> */
[----:B------:R-:W-:Y:S01]  /*a19c0*/  STS.128 [R2+0x180], R208 ;  /* 0x000180d002007388 */ /* 0x000fe20000000c00 */
[----:B------:R-:W-:-:S06]  /*a19d0*/  NOP ;  /* 0x0000000000007918 */ /* 0x000fcc0000000000 */
[----:B------:R-:W1:Y:S04]  /*a19e0*/  LDS.128 R220, [R252] ;  /* 0x00000000fcdc7984 */ /* 0x000e680000000c00 */
[----:B------:R-:W2:Y:S04]  /*a19f0*/  LDS.128 R212, [R0] ;  /* 0x0000000000d47984 */ /* 0x000ea80000000c00 */
[----:B------:R-:W-:Y:S04]  /*a1a00*/  LDS.128 R208, [R240] ;  /* 0x00000000f0d07984 */ /* 0x000fe80000000c00 */
[----:B------:R-:W-:Y:S01]  /*a1a10*/  LDS.128 R216, [R3] ;  /* 0x0000000003d87984 */ /* 0x000fe20000000c00 */
[----:B------:R-:W-:-:S06]  /*a1a20*/  NOP ;  /* 0x0000000000007918 */ /* 0x000fcc0000000000 */
[----:B-1----:R-:W-:Y:S04]  /*a1a30*/  STL [R1+0x3a90], R222 ;  /* 0x003a90de01007387 */ /* 0x002fe80000100800 */
[----:B------:R-:W-:Y:S04]  /*a1a40*/  STL [R1+0x3a8c], R223 ;  /* 0x003a8cdf01007387 */ /* 0x000fe80000100800 */
[----:B--2---:R1:W-:Y:S04]  /*a1a50*/  STS.128 [R2], R4 ;  /* 0x0000000402007388 */ /* 0x0043e80000000c00 */
[----:B-1----:R-:W2:Y:S04]  /*a1a60*/  LDL.LU R4, [R1+0xe30] ;  /* 0x000e300001047983 */ /* 0x002ea80000300800 */
[----:B------:R-:W2:Y:S04]  /*a1a70*/  LDL.LU R5, [R1+0xe34] ;  /* 0x000e340001057983 */ /* 0x000ea80000300800 */
[----:B------:R-:W2:Y:S04]  /*a1a80*/  LDL.LU R6, [R1+0xe10] ;  /* 0x000e100001067983 */ /* 0x000ea80000300800 */
[----:B------:R-:W2:Y:S04]  /*a1a90*/  LDL.LU R7, [R1+0xe14] ;  /* 0x000e140001077983 */ /* 0x000ea80000300800 */
[----:B---3--:R1:W-:Y:S04]  /*a1aa0*/  STS.128 [R2+0x80], R12 ;  /* 0x0000800c02007388 */ /* 0x0083e80000000c00 */
[----:B-1----:R-:W3:Y:S04]  /*a1ab0*/  LDL.LU R12, [R1+0xe38] ;  /* 0x000e3800010c7983 */ /* 0x002ee80000300800 */
[----:B------:R-:W3:Y:S04]  /*a1ac0*/  LDL.LU R13, [R1+0xe3c] ;  /* 0x000e3c00010d7983 */ /* 0x000ee80000300800 */
[----:B------:R-:W2:Y:S04]  /*a1ad0*/  LDL.LU R244, [R1+0x1714] ;  /* 0x0017140001f47983 */ /* 0x000ea80000300800 */
[----:B------:R-:W3:Y:S04]  /*a1ae0*/  LDL.LU R14, [R1+0xe18] ;  /* 0x000e1800010e7983 */ /* 0x000ee80000300800 */
[----:B----4-:R1:W-:Y:S04]  /*a1af0*/  STS.128 [R2+0x100], R8 ;  /* 0x0001000802007388 */ /* 0x0103e80000000c00 */
[----:B------:R-:W3:Y:S04]  /*a1b00*/  LDL.LU R15, [R1+0xe1c] ;  /* 0x000e1c00010f7983 */ /* 0x000ee80000300800 */
[----:B------:R4:W-:Y:S01]  /*a1b10*/  STS.128 [R2+0x180], R224 ;  /* 0x000180e002007388 */ /* 0x0009e20000000c00 */
[----:B------:R-:W-:-:S06]  /*a1b20*/  NOP ;  /* 0x0000000000007918 */ /* 0x000fcc0000000000 */
[----:B------:R-:W-:Y:S04]  /*a1b30*/  LDS.128 R232, [R240] ;  /* 0x00000000f0e87984 */ /* 0x000fe80000000c00 */
[----:B-1----:R-:W2:Y:S04]  /*a1b40*/  LDL.LU R8, [R1+0xdd0] ;  /* 0x000dd00001087983 */ /* 0x002ea80000300800 */
        /* <DEDUP_REMOVED lines=10> */
[----:B------:R-:W1:Y:S04]  /*a1bf0*/  LDS.128 R228, [R0] ;  /* 0x0000000000e47984 */ /* 0x000e680000000c00 */
[----:B------:R-:W-:Y:S04]  /*a1c00*/  LDS.128 R236, [R3] ;  /* 0x0000000003ec7984 */ /* 0x000fe80000000c00 */
[----:B------:R-:W-:Y:S01]  /*a1c10*/  LDS.128 R240, [R252] ;  /* 0x00000000fcf07984 */ /* 0x000fe20000000c00 */
[----:B------:R-:W-:-:S06]  /*a1c20*/  NOP ;  /* 0x0000000000007918 */ /* 0x000fcc0000000000 */
[----:B------:R-:W4:Y:S04]  /*a1c30*/  LDL.LU R31, [R1+0x280] ;  /* 0x00028000011f7983 */ /* 0x000f280000300800 */
[----:B------:R-:W4:Y:S04]  /*a1c40*/  LDL.LU R247, [R1+0x260] ;  /* 0x0002600001f77983 */ /* 0x000f280000300800 */
[----:B---3--:R3:W-:Y:S04]  /*a1c50*/  STS.128 [R2+0x80], R12 ;  /* 0x0000800c02007388 */ /* 0x0087e80000000c00 */
[----:B---3--:R-:W3:Y:S01]  /*a1c60*/  LDL.LU R15, [R1+0x2e0] ;  /* 0x0002e000010f7983 */ /* 0x008ee20000300800 */
[C---:B--2---:R-:W-:Y:S01]  /*a1c70*/  ISETP.GE.AND P0, PT, R244.reuse, c[0x0][0x17c], PT ;  /* 0x00005f00f4007a0c */ /* 0x044fe20003f06270 */
[----:B------:R-:W-:Y:S01]  /*a1c80*/  IMAD R13, R244, c[0x0][0x198], RZ ;  /* 0x00006600f40d7a24 */ /* 0x000fe200078e02ff */
[----:B----4-:R-:W-:Y:S01]  /*a1c90*/  ISETP.GE.AND P2, PT, R222, c[0x0][0x178], PT ;  /* 0x00005e00de007a0c */ /* 0x010fe20003f46270 */
[----:B------:R2:W-:Y:S01]  /*a1ca0*/  STS.128 [R2+0x180], R224 ;  /* 0x000180e002007388 */ /* 0x0005e20000000c00 */
[----:B------:R-:W-:-:S02]  /*a1cb0*/  ISETP.GE.AND P4, PT, R223, c[0x0][0x178], PT ;  /* 0x00005e00df007a0c */ /* 0x000fc40003f86270 */
[C---:B------:R-:W-:Y:S01]  /*a1cc0*/  ISETP.LT.AND P2, PT, R244.reuse, c[0x0][0x17c], !P2 ;  /* 0x00005f00f4007a0c */ /* 0x040fe20005741270 */
[----:B--2---:R-:W2:Y:S01]  /*a1cd0*/  LDL.LU R227, [R1+0x171c] ;  /* 0x00171c0001e37983 */ /* 0x004ea20000300800 */
[----:B------:R-:W-:-:S03]  /*a1ce0*/  ISETP.LT.AND P4, PT, R244, c[0x0][0x17c], !P4 ;  /* 0x00005f00f4007a0c */ /* 0x000fc60006781270 */
[----:B------:R-:W4:Y:S04]  /*a1cf0*/  LDL.LU R244, [R1+0x190] ;  /* 0x0001900001f47983 */ /* 0x000f280000300800 */
[----:B------:R-:W4:Y:S04]  /*a1d00*/  LDL.LU R251, [R1+0x2e4] ;  /* 0x0002e40001fb7983 */ /* 0x000f280000300800 */
[----:B------:R-:W4:Y:S04]  /*a1d10*/  LDL.LU R249, [R1+0x284] ;  /* 0x0002840001f97983 */ /* 0x000f280000300800 */
[----:B------:R-:W4:Y:S04]  /*a1d20*/  LDL.LU R250, [R1+0x264] ;  /* 0x0002640001fa7983 */ /* 0x000f280000300800 */
[----:B------:R-:W4:Y:S01]  /*a1d30*/  LDL.LU R248, [R1+0x194] ;  /* 0x0001940001f87983 */ /* 0x000f220000300800 */
[----:B------:R-:W-:-:S03]  /*a1d40*/  IMAD R3, R223, c[0x0][0x194], RZ ;  /* 0x00006500df037a24 */ /* 0x000fc600078e02ff */
[----:B------:R1:W-:Y:S01]  /*a1d50*/  STS.128 [R2], R4 ;  /* 0x0000000402007388 */ /* 0x0003e20000000c00 */
[----:B------:R-:W-:-:S03]  /*a1d60*/  IMAD.MOV.U32 R12, RZ, RZ, c[0x0][0x194] ;  /* 0x00006500ff0c7624 */ /* 0x000fc600078e00ff */
[----:B------:R1:W-:Y:S01]  /*a1d70*/  STS.128 [R2+0x100], R8 ;  /* 0x0001000802007388 */ /* 0x0003e20000000c00 */
[----:B------:R-:W-:-:S03]  /*a1d80*/  IADD3 R225, R13, c[0x0][0x198], RZ ;  /* 0x000066000de17a10 */ /* 0x000fc60007ffe0ff */
[----:B------:R-:W4:Y:S04]  /*a1d90*/  LDL.LU R246, [R1+0x3d0] ;  /* 0x0003d00001f67983 */ /* 0x000f280000300800 */
[----:B------:R-:W4:Y:S01]  /*a1da0*/  LDL.LU R245, [R1+0x2a0] ;  /* 0x0002a00001f57983 */ /* 0x000f220000300800 */
[----:B-1----:R-:W-:Y:S01]  /*a1db0*/  IMAD R5, R222, c[0x0][0x194], RZ ;  /* 0x00006500de057a24 */ /* 0x002fe200078e02ff */
[----:B------:R-:W-:Y:S02]  /*a1dc0*/  LEA R4, P6, R3, c[0x0][0x170], 0x2 ;  /* 0x00005c0003047a11 */ /* 0x000fe400078c10ff */
[----:B------:R-:W4:Y:S01]  /*a1dd0*/  LDL.LU R226, [R1+0x3694] ;  /* 0x0036940001e27983 */ /* 0x000f220000300800 */
[----:B------:R-:W-:Y:S01]  /*a1de0*/  IMAD R2, R12, 0x40, R5 ;  /* 0x000000400c027824 */ /* 0x000fe200078e0205 */
[----:B------:R-:W-:-:S04]  /*a1df0*/  LEA R6, P5, R5, c[0x0][0x170], 0x2 ;  /* 0x00005c0005067a11 */ /* 0x000fc800078a10ff */
[----:B------:R-:W-:Y:S02]  /*a1e00*/  LEA.HI.X.SX32 R7, R5, c[0x0][0x174], 0x2, P5 ;  /* 0x00005d0005077a11 */ /* 0x000fe400028f16ff */
[----:B------:R-:W-:Y:S02]  /*a1e10*/  LEA.HI.X.SX32 R5, R3, c[0x0][0x174], 0x2, P6 ;  /* 0x00005d0003057a11 */ /* 0x000fe400030f16ff */
[----:B------:R-:W-:Y:S02]  /*a1e20*/  LEA R10, P6, R2, c[0x0][0x170], 0x2 ;  /* 0x00005c00020a7a11 */ /* 0x000fe400078c10ff */
[----:B------:R-:W-:Y:S02]  /*a1e30*/  LEA R12, R12, R2, 0x5 ;  /* 0x000000020c0c7211 */ /* 0x000fe400078e28ff */
[----:B------:R-:W-:Y:S01]  /*a1e40*/  LEA.HI.X.SX32 R11, R2, c[0x0][0x174], 0x2, P6 ;  /* 0x00005d00020b7a11 */ /* 0x000fe200030f16ff */
[----:B------:R-:W-:Y:S01]  /*a1e50*/  IMAD.WIDE R2, R13, 0x4, R6 ;  /* 0x000000040d027825 */ /* 0x000fe200078e0206 */
[----:B------:R-:W-:Y:S01]  /*a1e60*/  ISETP.LT.AND P5, PT, R203, c[0x0][0x178], !P0 ;  /* 0x00005e00cb007a0c */ /* 0x000fe200047a1270 */
[----:B------:R-:W-:-:S06]  /*a1e70*/  NOP ;  /* 0x0000000000007918 */ /* 0x000fcc0000000000 */
[----:B------:R-:W-:Y:S01]  /*a1e80*/  IMAD.WIDE R8, R13, 0x4, R4 ;  /* 0x000000040d087825 */ /* 0x000fe200078e0204 */
[----:B------:R-:W-:Y:S01]  /*a1e90*/  IADD3 R224, R225, c[0x0][0x198], RZ ;  /* 0x00006600e1e07a10 */ /* 0x000fe20007ffe0ff */
[----:B---3--:R-:W-:Y:S04]  /*a1ea0*/  @P2 STG.E [R2.64], R15 ;  /* 0x0000000f02002986 */ /* 0x008fe8000c101904 */
[----:B------:R1:W-:Y:S01]  /*a1eb0*/  @P4 STG.E [R8.64], R31 ;  /* 0x0000001f08004986 */ /* 0x0003e2000c101904 */
[----:B------:R-:W-:Y:S02]  /*a1ec0*/  ISETP.LT.AND P2, PT, R222, c[0x0][0x178], !P1 ;  /* 0x00005e00de007a0c */ /* 0x000fe40004f41270 */
[C---:B-1----:R-:W-:Y:S01]  /*a1ed0*/  LEA R8, P4, R12.reuse, c[0x0][0x170], 0x2 ;  /* 0x00005c000c087a11 */ /* 0x042fe200078810ff */
[----:B------:R-:W-:Y:S01]  /*a1ee0*/  IMAD.WIDE R2, R13, 0x4, R10 ;  /* 0x000000040d027825 */ /* 0x000fe200078e020a */
[----:B------:R-:W3:Y:S02]  /*a1ef0*/  LDL.LU R31, [R1+0x3698] ;  /* 0x00369800011f7983 */ /* 0x000ee40000300800 */
[----:B------:R-:W-:-:S02]  /*a1f00*/  LEA.HI.X.SX32 R9, R12, c[0x0][0x174], 0x2, P4 ;  /* 0x00005d000c097a11 */ /* 0x000fc400020f16ff */
[----:B------:R-:W-:Y:S01]  /*a1f10*/  ISETP.LT.AND P4, PT, R223, c[0x0][0x178], !P1 ;  /* 0x00005e00df007a0c */ /* 0x000fe20004f81270 */
[----:B------:R1:W-:Y:S01]  /*a1f20*/  @P5 STG.E [R2.64], R247 ;  /* 0x000000f702005986 */ /* 0x0003e2000c101904 */
[----:B------:R-:W-:-:S04]  /*a1f30*/  IMAD.WIDE R14, R225, 0x4, R4 ;  /* 0x00000004e10e7825 */ /* 0x000fc800078e0204 */
[----:B-1----:R-:W-:-:S04]  /*a1f40*/  IMAD.WIDE R2, R13, 0x4, R8 ;  /* 0x000000040d027825 */ /* 0x002fc800078e0208 */
[----:B------:R-:W-:Y:S01]  /*a1f50*/  IMAD.WIDE R12, R225, 0x4, R6 ;  /* 0x00000004e10c7825 */ /* 0x000fe200078e0206 */
[C---:B--2---:R-:W-:Y:S02]  /*a1f60*/  ISETP.LT.AND P0, PT, R227.reuse, c[0x0][0x178], !P0 ;  /* 0x00005e00e3007a0c */ /* 0x044fe40004701270 */
[----:B------:R-:W-:Y:S02]  /*a1f70*/  ISETP.LT.AND P5, PT, R227, c[0x0][0x178], !P1 ;  /* 0x00005e00e3007a0c */ /* 0x000fe40004fa1270 */
[----:B------:R-:W-:-:S09]  /*a1f80*/  ISETP.LT.AND P1, PT, R203, c[0x0][0x178], !P1 ;  /* 0x00005e00cb007a0c */ /* 0x000fd20004f21270 */
[----:B----4-:R1:W-:Y:S04]  /*a1f90*/  @P0 STG.E [R2.64], R244 ;  /* 0x000000f402000986 */ /* 0x0103e8000c101904 */
[----:B------:R2:W-:Y:S04]  /*a1fa0*/  @P2 STG.E [R12.64], R251 ;  /* 0x000000fb0c002986 */ /* 0x0005e8000c101904 */
[----:B------:R4:W-:Y:S04]  /*a1fb0*/  @P4 STG.E [R14.64], R249 ;  /* 0x000000f90e004986 */ /* 0x0009e8000c101904 */
[----:B-1----:R-:W3:Y:S01]  /*a1fc0*/  LDL.LU R244, [R1+0x1c0] ;  /* 0x0001c00001f47983 */ /* 0x002ee20000300800 */
[----:B------:R-:W-:-:S03]  /*a1fd0*/  IMAD.WIDE R2, R225, 0x4, R10 ;  /* 0x00000004e1027825 */ /* 0x000fc600078e020a */
[----:B--2---:R-:W2:Y:S01]  /*a1fe0*/  LDL.LU R251, [R1+0x3d4] ;  /* 0x0003d40001fb7983 */ /* 0x004ea20000300800 */
[----:B------:R-:W-:-:S03]  /*a1ff0*/  IMAD.WIDE R12, R225, 0x4, R8 ;  /* 0x00000004e10c7825 */ /* 0x000fc600078e0208 */
[----:B----4-:R-:W4:Y:S04]  /*a2000*/  LDL.LU R249, [R1+0x334] ;  /* 0x0003340001f97983 */ /* 0x010f280000300800 */
[----:B------:R-:W2:Y:S04]  /*a2010*/  LDL.LU R225, [R1+0x330] ;  /* 0x0003300001e17983 */ /* 0x000ea80000300800 */
[----:B------:R1:W-:Y:S04]  /*a2020*/  @P1 STG.E [R2.64], R250 ;  /* 0x000000fa02001986 */ /* 0x0003e8000c101904 */
[----:B------:R1:W-:Y:S04]  /*a2030*/  @P5 STG.E [R12.64], R248 ;  /* 0x000000f80c005986 */ /* 0x0003e8000c101904 */
[----:B-1----:R-:W4:Y:S04]  /*a2040*/  LDL.LU R250, [R1+0x2a4] ;  /* 0x0002a40001fa7983 */ /* 0x002f280000300800 */
[----:B------:R-:W4:Y:S01]  /*a2050*/  LDL.LU R248, [R1+0x1c4] ;  /* 0x0001c40001f87983 */ /* 0x000f220000300800 */
[----:B------:R-:W-:-:S02]  /*a2060*/  ISETP.LT.AND P6, PT, R222, c[0x0][0x178], !P3 ;  /* 0x00005e00de007a0c */ /* 0x000fc40005fc1270 */
[----:B------:R-:W-:Y:S02]  /*a2070*/  ISETP.LT.AND P0, PT, R223, c[0x0][0x178], !P3 ;  /* 0x00005e00df007a0c */ /* 0x000fe40005f01270 */
[----:B------:R-:W-:Y:S01]  /*a2080*/  ISETP.LT.AND P4, PT, R203, c[0x0][0x178], !P3 ;  /* 0x00005e00cb007a0c */ /* 0x000fe20005f81270 */
[----:B------:R-:W-:Y:S01]  /*a2090*/  IMAD.WIDE R14, R224, 0x4, R6 ;  /* 0x00000004e00e7825 */ /* 0x000fe200078e0206 */
[----:B------:R-:W-:Y:S02]  /*a20a0*/  ISETP.GE.AND P2, PT, R226, c[0x0][0x17c], PT ;  /* 0x00005f00e2007a0c */ /* 0x000fe40003f46270 */
[----:B------:R-:W4:Y:S01]  /*a20b0*/  LDL.LU R226, [R1+0x369c] ;  /* 0x00369c0001e27983 */ /* 0x000f220000300800 */
[----:B------:R-:W-:Y:S01]  /*a20c0*/  IMAD.WIDE R12, R224, 0x4, R4 ;  /* 0x00000004e00c7825 */ /* 0x000fe200078e0204 */
[----:B------:R-:W-:-:S03]  /*a20d0*/  ISETP.LT.AND P3, PT, R227, c[0x0][0x178], !P3 ;  /* 0x00005e00e3007a0c */ /* 0x000fc60005f61270 */
[----:B------:R1:W-:Y:S01]  /*a20e0*/  @P6 STG.E [R14.64], R246 ;  /* 0x000000f60e006986 */ /* 0x0003e2000c101904 */
[----:B------:R-:W-:Y:S02]  /*a20f0*/  ISETP.LT.AND P5, PT, R222, c[0x0][0x178], !P2 ;  /* 0x00005e00de007a0c */ /* 0x000fe400057a1270 */
[C---:B------:R-:W-:Y:S01]  /*a2100*/  IADD3 R3, R224.reuse, c[0x0][0x198], RZ ;  /* 0x00006600e0037a10 */ /* 0x040fe20007ffe0ff */
[----:B------:R-:W4:Y:S01]  /*a2110*/  LDL.LU R2, [R1+0x36a0] ;  /* 0x0036a00001027983 */ /* 0x000f220000300800 */
[----:B------:R-:W-:Y:S01]  /*a2120*/  ISETP.LT.AND P6, PT, R223, c[0x0][0x178], !P2 ;  /* 0x00005e00df007a0c */ /* 0x000fe200057c1270 */
[----:B-1----:R-:W-:Y:S01]  /*a2130*/  IMAD.WIDE R14, R224, 0x4, R10 ;  /* 0x00000004e00e7825 */ /* 0x002fe200078e020a */
[----:B---3--:R-:W-:Y:S02]  /*a2140*/  ISETP.GE.AND P1, PT, R31, c[0x0][0x17c], PT ;  /* 0x00005f001f007a0c */ /* 0x008fe40003f26270 */
[----:B------:R-:W3:Y:S04]  /*a2150*/  LDL.LU R31, [R1+0x400] ;  /* 0x00040000011f7983 */ /* 0x000ee80000300800 */
[----:B------:R-:W3:Y:S04]  /*a2160*/  LDL.LU R247, [R1+0x3e0] ;  /* 0x0003e00001f77983 */ /* 0x000ee80000300800 */
[----:B------:R-:W3:Y:S04]  /*a2170*/  LDL.LU R246, [R1+0x3c0] ;  /* 0x0003c00001f67983 */ /* 0x000ee80000300800 */
[----:B--2---:R1:W-:Y:S04]  /*a2180*/  @P0 STG.E [R12.64], R225 ;  /* 0x000000e10c000986 */ /* 0x0043e8000c101904 */
[----:B------:R2:W-:Y:S01]  /*a2190*/  @P4 STG.E [R14.64], R245 ;  /* 0x000000f50e004986 */ /* 0x0005e2000c101904 */
[----:B------:R-:W-:-:S02]  /*a21a0*/  ISETP.LT.AND P4, PT, R203, c[0x0][0x178], !P2 ;  /* 0x00005e00cb007a0c */ /* 0x000fc40005781270 */
[----:B------:R-:W-:Y:S01]  /*a21b0*/  ISETP.LT.AND P2, PT, R227, c[0x0][0x178], !P2 ;  /* 0x00005e00e3007a0c */ /* 0x000fe20005741270 */
[----:B-1----:R-:W-:-:S04]  /*a21c0*/  IMAD.WIDE R12, R224, 0x4, R8 ;  /* 0x00000004e00c7825 */ /* 0x002fc800078e0208 */
[C---:B--2---:R-:W-:Y:S01]  /*a21d0*/  IMAD.WIDE R14, R3.reuse, 0x4, R6 ;  /* 0x00000004030e7825 */ /* 0x044fe200078e0206 */
[----:B------:R1:W-:Y:S03]  /*a21e0*/  @P3 STG.E [R12.64], R244 ;  /* 0x000000f40c003986 */ /* 0x0003e6000c101904 */
[C---:B------:R-:W-:Y:S01]  /*a21f0*/  IMAD.WIDE R224, R3.reuse, 0x4, R4 ;  /* 0x0000000403e07825 */ /* 0x040fe200078e0204 */
[----:B------:R2:W-:Y:S04]  /*a2200*/  @P5 STG.E [R14.64], R251 ;  /* 0x000000fb0e005986 */ /* 0x0005e8000c101904 */
[----:B------:R-:W3:Y:S01]  /*a2210*/  LDL.LU R245, [R1+0x170] ;  /* 0x0001700001f57983 */ /* 0x000ee20000300800 */
[----:B-1----:R-:W-:-:S03]  /*a2220*/  IMAD.WIDE R12, R3, 0x4, R10 ;  /* 0x00000004030c7825 */ /* 0x002fc600078e020a */
[----:B----4-:R1:W-:Y:S01]  /*a2230*/  @P6 STG.E [R224.64], R249 ;  /* 0x000000f9e0006986 */ /* 0x0103e2000c101904 */
[----:B--2---:R-:W-:-:S03]  /*a2240*/  IMAD.WIDE R14, R3, 0x4, R8 ;  /* 0x00000004030e7825 */ /* 0x004fc600078e0208 */
[----:B------:R-:W2:Y:S04]  /*a2250*/  LDL.LU R251, [R1+0x404] ;  /* 0x0004040001fb7983 */ /* 0x000ea80000300800 */
[----:B------:R4:W-:Y:S04]  /*a2260*/  @P4 STG.E [R12.64], R250 ;  /* 0x000000fa0c004986 */ /* 0x0009e8000c101904 */
[----:B-1----:R-:W2:Y:S04]  /*a2270*/  LDL.LU R249, [R1+0x3e4] ;  /* 0x0003e40001f97983 */ /* 0x002ea80000300800 */
[----:B------:R1:W-:Y:S04]  /*a2280*/  @P2 STG.E [R14.64], R248 ;  /* 0x000000f80e002986 */ /* 0x0003e8000c101904 */
[----:B----4-:R-:W4:Y:S04]  /*a2290*/  LDL.LU R250, [R1+0x3c4] ;  /* 0x0003c40001fa7983 */ /* 0x010f280000300800 */
[----:B-1----:R-:W4:Y:S04]  /*a22a0*/  LDL.LU R248, [R1+0x174] ;  /* 0x0001740001f87983 */ /* 0x002f280000300800 */
[----:B------:R-:W4:Y:S01]  /*a22b0*/  LDL.LU R244, [R1+0x420] ;  /* 0x0004200001f47983 */ /* 0x000f220000300800 */
[----:B------:R-:W-:-:S02]  /*a22c0*/  ISETP.LT.AND P3, PT, R222, c[0x0][0x178], !P1 ;  /* 0x00005e00de007a0c */ /* 0x000fc40004f61270 */
[----:B------:R-:W-:Y:S02]  /*a22d0*/  ISETP.LT.AND P5, PT, R223, c[0x0][0x178], !P1 ;  /* 0x00005e00df007a0c */ /* 0x000fe40004fa1270 */
[----:B------:R-:W-:Y:S02]  /*a22e0*/  IADD3 R3, R3, c[0x0][0x198], RZ ;  /* 0x0000660003037a10 */ /* 0x000fe40007ffe0ff */
[----:B------:R-:W-:Y:S02]  /*a22f0*/  ISETP.LT.AND P6, PT, R203, c[0x0][0x178], !P1 ;  /* 0x00005e00cb007a0c */ /* 0x000fe40004fc1270 */
[----:B------:R-:W-:Y:S01]  /*a2300*/  ISETP.GE.AND P0, PT, R226, c[0x0][0x17c], PT ;  /* 0x00005f00e2007a0c */ /* 0x000fe20003f06270 */
[----:B------:R-:W-:Y:S01]  /*a2310*/  IMAD.WIDE R224, R3, 0x4, R6 ;  /* 0x0000000403e07825 */ /* 0x000fe200078e0206 */
[----:B------:R-:W-:-:S03]  /*a2320*/  ISETP.LT.AND P1, PT, R227, c[0x0][0x178], !P1 ;  /* 0x00005e00e3007a0c */ /* 0x000fc60004f21270 */
[----:B------:R-:W-:Y:S01]  /*a2330*/  IMAD.WIDE R12, R3, 0x4, R4 ;  /* 0x00000004030c7825 */ /* 0x000fe200078e0204 */
[----:B------:R-:W-:-:S03]  /*a2340*/  ISETP.LT.AND P2, PT, R222, c[0x0][0x178], !P0 ;  /* 0x00005e00de007a0c */ /* 0x000fc60004741270 */
[C---:B------:R-:W-:Y:S01]  /*a2350*/  IMAD.WIDE R14, R3.reuse, 0x4, R10 ;  /* 0x00000004030e7825 */ /* 0x040fe200078e020a */
[----:B------:R-:W-:Y:S02]  /*a2360*/  ISETP.GE.AND P4, PT, R2, c[0x0][0x17c], PT ;  /* 0x00005f0002007a0c */ /* 0x000fe40003f86270 */
[----:B------:R-:W-:-:S04]  /*a2370*/  IADD3 R2, R3, c[0x0][0x198], RZ ;  /* 0x0000660003027a10 */ /* 0x000fc80007ffe0ff */
[----:B------:R-:W-:Y:S01]  /*a2380*/  IADD3 R226, R2, c[0x0][0x198], RZ ;  /* 0x0000660002e27a10 */ /* 0x000fe20007ffe0ff */
[----:B---3--:R-:W-:Y:S01]  /*a2390*/  @P3 STG.E [R224.64], R31 ;  /* 0x0000001fe0003986 */ /* 0x008fe2000c101904 */
[----:B------:R-:W-:-:S03]  /*a23a0*/  ISETP.LT.AND P3, PT, R223, c[0x0][0x178], !P0 ;  /* 0x00005e00df007a0c */ /* 0x000fc60004761270 */
[----:B------:R1:W-:Y:S01]  /*a23b0*/  @P5 STG.E [R12.64], R247 ;  /* 0x000000f70c005986 */ /* 0x0003e2000c101904 */
[----:B------:R-:W-:Y:S02]  /*a23c0*/  ISETP.LT.AND P5, PT, R227, c[0x0][0x178], !P0 ;  /* 0x00005e00e3007a0c */ /* 0x000fe400047a1270 */
[----:B------:R-:W-:Y:S01]  /*a23d0*/  ISETP.LT.AND P0, PT, R203, c[0x0][0x178], !P0 ;  /* 0x00005e00cb007a0c */ /* 0x000fe20004701270 */
[----:B------:R3:W-:Y:S01]  /*a23e0*/  @P6 STG.E [R14.64], R246 ;  /* 0x000000f60e006986 */ /* 0x0007e2000c101904 */
[----:B------:R-:W-:Y:S01]  /*a23f0*/  ISETP.LT.AND P6, PT, R222, c[0x0][0x178], !P4 ;  /* 0x00005e00de007a0c */ /* 0x000fe200067c1270 */
[----:B-1----:R-:W-:-:S04]  /*a2400*/  IMAD.WIDE R12, R3, 0x4, R8 ;  /* 0x00000004030c7825 */ /* 0x002fc800078e0208 */
[C---:B---3--:R-:W-:Y:S01]  /*a2410*/  IMAD.WIDE R14, R2.reuse, 0x4, R6 ;  /* 0x00000004020e7825 */ /* 0x048fe200078e0206 */
[----:B------:R-:W3:Y:S03]  /*a2420*/  LDL.LU R246, [R1+0x36a4] ;  /* 0x0036a40001f67983 */ /* 0x000ee60000300800 */
[C---:B------:R-:W-:Y:S01]  /*a2430*/  IMAD.WIDE R224, R2.reuse, 0x4, R4 ;  /* 0x0000000402e07825 */ /* 0x040fe200078e0204 */
[----:B------:R-:W3:Y:S04]  /*a2440*/  LDL.LU R31, [R1+0x36a8] ;  /* 0x0036a800011f7983 */ /* 0x000ee80000300800 */
[----:B------:R1:W-:Y:S04]  /*a2450*/  @P1 STG.E [R12.64], R245 ;  /* 0x000000f50c001986 */ /* 0x0003e8000c101904 */
[----:B--2---:R2:W-:Y:S01]  /*a2460*/  @P2 STG.E [R14.64], R251 ;  /* 0x000000fb0e002986 */ /* 0x0045e2000c101904 */
[----:B-1----:R-:W-:-:S03]  /*a2470*/  IMAD.WIDE R12, R2, 0x4, R10 ;  /* 0x00000004020c7825 */ /* 0x002fc600078e020a */
[----:B------:R-:W3:Y:S01]  /*a2480*/  LDL.LU R245, [R1+0x1e0] ;  /* 0x0001e00001f57983 */ /* 0x000ee20000300800 */
[----:B------:R-:W-:-:S03]  /*a2490*/  IMAD.WIDE R2, R2, 0x4, R8 ;  /* 0x0000000402027825 */ /* 0x000fc600078e0208 */
[----:B------:R1:W-:Y:S01]  /*a24a0*/  @P3 STG.E [R224.64], R249 ;  /* 0x000000f9e0003986 */ /* 0x0003e2000c101904 */
[----:B--2---:R-:W-:-:S03]  /*a24b0*/  IMAD.WIDE R14, R226, 0x4, R6 ;  /* 0x00000004e20e7825 */ /* 0x004fc600078e0206 */
[----:B------:R-:W2:Y:S04]  /*a24c0*/  LDL.LU R251, [R1+0x424] ;  /* 0x0004240001fb7983 */ /* 0x000ea80000300800 */
[----:B----4-:R4:W-:Y:S04]  /*a24d0*/  @P0 STG.E [R12.64], R250 ;  /* 0x000000fa0c000986 */ /* 0x0109e8000c101904 */
[----:B-1----:R-:W2:Y:S04]  /*a24e0*/  LDL.LU R249, [R1+0x414] ;  /* 0x0004140001f97983 */ /* 0x002ea80000300800 */
[----:B------:R1:W-:Y:S04]  /*a24f0*/  @P5 STG.E [R2.64], R248 ;  /* 0x000000f802005986 */ /* 0x0003e8000c101904 */
[----:B----4-:R-:W4:Y:S04]  /*a2500*/  LDL.LU R250, [R1+0x3f4] ;  /* 0x0003f40001fa7983 */ /* 0x010f280000300800 */
[----:B------:R1:W-:Y:S04]  /*a2510*/  @P6 STG.E [R14.64], R244 ;  /* 0x000000f40e006986 */ /* 0x0003e8000c101904 */
[----:B-1----:R-:W2:Y:S04]  /*a2520*/  LDL.LU R248, [R1+0x1e4] ;  /* 0x0001e40001f87983 */ /* 0x002ea80000300800 */
[----:B------:R-:W2:Y:S04]  /*a2530*/  LDL.LU R14, [R1+0x410] ;  /* 0x00041000010e7983 */ /* 0x000ea80000300800 */
[----:B------:R-:W4:Y:S04]  /*a2540*/  LDL.LU R15, [R1+0x3f0] ;  /* 0x0003f000010f7983 */ /* 0x000f280000300800 */
[----:B------:R-:W4:Y:S04]  /*a2550*/  LDL.LU R225, [R1+0x36ac] ;  /* 0x0036ac0001e17983 */ /* 0x000f280000300800 */
[----:B------:R-:W4:Y:S01]  /*a2560*/  LDL.LU R244, [R1+0x36b0] ;  /* 0x0036b00001f47983 */ /* 0x000f220000300800 */
[----:B------:R-:W-:-:S02]  /*a2570*/  ISETP.LT.AND P1, PT, R223, c[0x0][0x178], !P4 ;  /* 0x00005e00df007a0c */ /* 0x000fc40006721270 */
[----:B------:R-:W-:Y:S01]  /*a2580*/  ISETP.LT.AND P3, PT, R203, c[0x0][0x178], !P4 ;  /* 0x00005e00cb007a0c */ /* 0x000fe20006761270 */
[----:B------:R-:W-:Y:S01]  /*a2590*/  IMAD.WIDE R12, R226, 0x4, R4 ;  /* 0x00000004e20c7825 */ /* 0x000fe200078e0204 */
[----:B------:R-:W-:-:S03]  /*a25a0*/  ISETP.LT.AND P4, PT, R227, c[0x0][0x178], !P4 ;  /* 0x00005e00e3007a0c */ /* 0x000fc60006781270 */
[C---:B------:R-:W-:Y:S01]  /*a25b0*/  IMAD.WIDE R2, R226.reuse, 0x4, R10 ;  /* 0x00000004e2027825 */ /* 0x040fe200078e020a */
[----:B------:R-:W-:Y:S02]  /*a25c0*/  IADD3 R224, R226, c[0x0][0x198], RZ ;  /* 0x00006600e2e07a10 */ /* 0x000fe40007ffe0ff */
[----:B---3--:R-:W-:-:S04]  /*a25d0*/  ISETP.GE.AND P2, PT, R246, c[0x0][0x17c], PT ;  /* 0x00005f00f6007a0c */ /* 0x008fc80003f46270 */
[----:B------:R-:W-:Y:S02]  /*a25e0*/  ISETP.LT.AND P5, PT, R222, c[0x0][0x178], !P2 ;  /* 0x00005e00de007a0c */ /* 0x000fe400057a1270 */
[----:B------:R-:W-:Y:S02]  /*a25f0*/  ISETP.GE.AND P0, PT, R31, c[0x0][0x17c], PT ;  /* 0x00005f001f007a0c */ /* 0x000fe40003f06270 */
[----:B------:R-:W-:Y:S01]  /*a2600*/  ISETP.LT.AND P6, PT, R223, c[0x0][0x178], !P2 ;  /* 0x00005e00df007a0c */ /* 0x000fe200057c1270 */
[----:B------:R-:W3:Y:S04]  /*a2610*/  LDL.LU R31, [R1+0x2e8] ;  /* 0x0002e800011f7983 */ /* 0x000ee80000300800 */
[----:B------:R-:W3:Y:S04]  /*a2620*/  LDL.LU R247, [R1+0x288] ;  /* 0x0002880001f77983 */ /* 0x000ee80000300800 */
[----:B------:R-:W3:Y:S04]  /*a2630*/  LDL.LU R246, [R1+0x268] ;  /* 0x0002680001f67983 */ /* 0x000ee80000300800 */
[----:B--2---:R1:W-:Y:S04]  /*a2640*/  @P1 STG.E [R12.64], R14 ;  /* 0x0000000e0c001986 */ /* 0x0043e8000c101904 */
[----:B----4-:R2:W-:Y:S01]  /*a2650*/  @P3 STG.E [R2.64], R15 ;  /* 0x0000000f02003986 */ /* 0x0105e2000c101904 */
[----:B------:R-:W-:-:S02]  /*a2660*/  ISETP.LT.AND P3, PT, R203, c[0x0][0x178], !P2 ;  /* 0x00005e00cb007a0c */ /* 0x000fc40005761270 */
[----:B------:R-:W-:Y:S01]  /*a2670*/  ISETP.LT.AND P2, PT, R227, c[0x0][0x178], !P2 ;  /* 0x00005e00e3007a0c */ /* 0x000fe20005741270 */
[----:B-1----:R-:W-:-:S04]  /*a2680*/  IMAD.WIDE R12, R224, 0x4, R6 ;  /* 0x00000004e00c7825 */ /* 0x002fc800078e0206 */
[----:B--2---:R-:W-:-:S04]  /*a2690*/  IMAD.WIDE R2, R226, 0x4, R8 ;  /* 0x00000004e2027825 */ /* 0x004fc800078e0208 */
[C---:B------:R-:W-:Y:S01]  /*a26a0*/  IMAD.WIDE R14, R224.reuse, 0x4, R4 ;  /* 0x00000004e00e7825 */ /* 0x040fe200078e0204 */
[----:B------:R1:W-:Y:S04]  /*a26b0*/  @P4 STG.E [R2.64], R245 ;  /* 0x000000f502004986 */ /* 0x0003e8000c101904 */
[----:B------:R2:W-:Y:S04]  /*a26c0*/  @P5 STG.E [R12.64], R251 ;  /* 0x000000fb0c005986 */ /* 0x0005e8000c101904 */
[----:B------:R4:W-:Y:S04]  /*a26d0*/  @P6 STG.E [R14.64], R249 ;  /* 0x000000f90e006986 */ /* 0x0009e8000c101904 */
[----:B-1----:R-:W3:Y:S01]  /*a26e0*/  LDL.LU R245, [R1+0x198] ;  /* 0x0001980001f57983 */ /* 0x002ee20000300800 */
[----:B------:R-:W-:-:S03]  /*a26f0*/  IMAD.WIDE R2, R224, 0x4, R8 ;  /* 0x00000004e0027825 */ /* 0x000fc600078e0208 */
[----:B--2---:R-:W2:Y:S01]  /*a2700*/  LDL.LU R251, [R1+0x2ec] ;  /* 0x0002ec0001fb7983 */ /* 0x004ea20000300800 */
[----:B------:R-:W-:-:S03]  /*a2710*/  IMAD.WIDE R12, R224, 0x4, R10 ;  /* 0x00000004e00c7825 */ /* 0x000fc600078e020a */
[----:B----4-:R-:W2:Y:S04]  /*a2720*/  LDL.LU R249, [R1+0x28c] ;  /* 0x00028c0001f97983 */ /* 0x010ea80000300800 */
[----:B------:R1:W-:Y:S01]  /*a2730*/  @P3 STG.E [R12.64], R250 ;  /* 0x000000fa0c003986 */ /* 0x0003e2000c101904 */
[----:B------:R-:W-:-:S03]  /*a2740*/  ISETP.GE.AND P3, PT, R244, c[0x0][0x17c], PT ;  /* 0x00005f00f4007a0c */ /* 0x000fc60003f66270 */
[----:B------:R1:W-:Y:S04]  /*a2750*/  @P2 STG.E [R2.64], R248 ;  /* 0x000000f802002986 */ /* 0x0003e8000c101904 */
[----:B-1----:R-:W2:Y:S04]  /*a2760*/  LDL.LU R250, [R1+0x26c] ;  /* 0x00026c0001fa7983 */ /* 0x002ea80000300800 */
[----:B------:R-:W2:Y:S04]  /*a2770*/  LDL.LU R248, [R1+0x19c] ;  /* 0x00019c0001f87983 */ /* 0x000ea80000300800 */
[----:B------:R-:W2:Y:S01]  /*a2780*/  LDL.LU R244, [R1+0x3d8] ;  /* 0x0003d80001f47983 */ /* 0x000ea20000300800 */
[----:B------:R-:W-:-:S02]  /*a2790*/  ISETP.LT.AND P4, PT, R222, c[0x0][0x178], !P0 ;  /* 0x00005e00de007a0c */ /* 0x000fc40004781270 */
[----:B------:R-:W-:Y:S01]  /*a27a0*/  ISETP.GE.AND P1, PT, R225, c[0x0][0x17c], PT ;  /* 0x00005f00e1007a0c */ /* 0x000fe20003f26270 */
[----:B------:R-:W2:Y:S01]  /*a27b0*/  LDL.LU R226, [R1+0x36b4] ;  /* 0x0036b40001e27983 */ /* 0x000ea20000300800 */
[----:B------:R-:W-:Y:S02]  /*a27c0*/  ISETP.LT.AND P5, PT, R223, c[0x0][0x178], !P0 ;  /* 0x00005e00df007a0c */ /* 0x000fe400047a1270 */
[----:B------:R-:W-:Y:S02]  /*a27d0*/  IADD3 R225, R224, c[0x0][0x198], RZ ;  /* 0x00006600e0e17a10 */ /* 0x000fe40007ffe0ff */
[----:B------:R-:W-:-:S03]  /*a27e0*/  ISETP.LT.AND P6, PT, R203, c[0x0][0x178], !P0 ;  /* 0x00005e00cb007a0c */ /* 0x000fc600047c1270 */
[----:B------:R-:W-:Y:S01]  /*a27f0*/  IMAD.WIDE R14, R225, 0x4, R6 ;  /* 0x00000004e10e7825 */ /* 0x000fe200078e0206 */
[----:B------:R-:W-:-:S03]  /*a2800*/  ISETP.LT.AND P0, PT, R227, c[0x0][0x178], !P0 ;  /* 0x00005e00e3007a0c */ /* 0x000fc60004701270 */
[----:B------:R-:W-:Y:S01]  /*a2810*/  IMAD.WIDE R2, R225, 0x4, R4 ;  /* 0x00000004e1027825 */ /* 0x000fe200078e0204 */
[----:B------:R-:W-:-:S03]  /*a2820*/  ISETP.LT.AND P2, PT, R222, c[0x0][0x178], !P1 ;  /* 0x00005e00de007a0c */ /* 0x000fc60004f41270 */
[C---:B------:R-:W-:Y:S01]  /*a2830*/  IMAD.WIDE R12, R225.reuse, 0x4, R10 ;  /* 0x00000004e10c7825 */ /* 0x040fe200078e020a */
[----:B------:R-:W-:Y:S01]  /*a2840*/  IADD3 R224, R225, c[0x0][0x198], RZ ;  /* 0x00006600e1e07a10 */ /* 0x000fe20007ffe0ff */
[----:B---3--:R1:W-:Y:S01]  /*a2850*/  @P4 STG.E [R14.64], R31 ;  /* 0x0000001f0e004986 */ /* 0x0083e2000c101904 */
[----:B------:R-:W-:-:S03]  /*a2860*/  ISETP.LT.AND P4, PT, R223, c[0x0][0x178], !P1 ;  /* 0x00005e00df007a0c */ /* 0x000fc60004f81270 */
[----:B------:R3:W-:Y:S01]  /*a2870*/  @P5 STG.E [R2.64], R247 ;  /* 0x000000f702005986 */ /* 0x0007e2000c101904 */
[----:B------:R-:W-:Y:S02]  /*a2880*/  ISETP.LT.AND P5, PT, R227, c[0x0][0x178], !P1 ;  /* 0x00005e00e3007a0c */ /* 0x000fe40004fa1270 */
[----:B------:R-:W-:Y:S01]  /*a2890*/  ISETP.LT.AND P1, PT, R203, c[0x0][0x178], !P1 ;  /* 0x00005e00cb007a0c */ /* 0x000fe20004f21270 */
[----:B------:R3:W-:Y:S01]  /*a28a0*/  @P6 STG.E [R12.64], R246 ;  /* 0x000000f60c006986 */ /* 0x0007e2000c101904 */
[----:B------:R-:W-:Y:S01]  /*a28b0*/  ISETP.LT.AND P6, PT, R222, c[0x0][0x178], !P3 ;  /* 0x00005e00de007a0c */ /* 0x000fe20005fc1270 */
[C---:B-1----:R-:W-:Y:S02]  /*a28c0*/  IMAD.WIDE R14, R224.reuse, 0x4, R4 ;  /* 0x00000004e00e7825 */ /* 0x042fe400078e0204 */
[----:B------:R-:W2:Y:S02]  /*a28d0*/  LDL.LU R31, [R1+0x36b8] ;  /* 0x0036b800011f7983 */ /* 0x000ea40000300800 */
[----:B---3--:R-:W-:Y:S01]  /*a28e0*/  IMAD.WIDE R2, R225, 0x4, R8 ;  /* 0x00000004e1027825 */ /* 0x008fe200078e0208 */
[----:B------:R-:W-:-:S03]  /*a28f0*/  IADD3 R225, R224, c[0x0][0x198], RZ ;  /* 0x00006600e0e17a10 */ /* 0x000fc60007ffe0ff */
[C---:B------:R-:W-:Y:S01]  /*a2900*/  IMAD.WIDE R12, R224.reuse, 0x4, R6 ;  /* 0x00000004e00c7825 */ /* 0x040fe200078e0206 */
[----:B------:R1:W-:Y:S04]  /*a2910*/  @P0 STG.E [R2.64], R245 ;  /* 0x000000f502000986 */ /* 0x0003e8000c101904 */
[----:B--2---:R2:W-:Y:S04]  /*a2920*/  @P2 STG.E [R12.64], R251 ;  /* 0x000000fb0c002986 */ /* 0x0045e8000c101904 */
[----:B------:R3:W-:Y:S01]  /*a2930*/  @P4 STG.E [R14.64], R249 ;  /* 0x000000f90e004986 */ /* 0x0007e2000c101904 */
[----:B-1----:R-:W-:-:S03]  /*a2940*/  IMAD.WIDE R2, R224, 0x4, R10 ;  /* 0x00000004e0027825 */ /* 0x002fc600078e020a */
[----:B------:R-:W4:Y:S01]  /*a2950*/  LDL.LU R245, [R1+0x1c8] ;  /* 0x0001c80001f57983 */ /* 0x000f220000300800 */
[----:B--2---:R-:W-:-:S03]  /*a2960*/  IMAD.WIDE R12, R224, 0x4, R8 ;  /* 0x00000004e00c7825 */ /* 0x004fc600078e0208 */
[----:B------:R-:W2:Y:S01]  /*a2970*/  LDL.LU R251, [R1+0x3dc] ;  /* 0x0003dc0001fb7983 */ /* 0x000ea20000300800 */
[----:B---3--:R-:W-:-:S03]  /*a2980*/  IMAD.WIDE R14, R225, 0x4, R6 ;  /* 0x00000004e10e7825 */ /* 0x008fc600078e0206 */
[----:B------:R-:W3:Y:S04]  /*a2990*/  LDL.LU R249, [R1+0x33c] ;  /* 0x00033c0001f97983 */ /* 0x000ee80000300800 */
[----:B------:R1:W-:Y:S04]  /*a29a0*/  @P1 STG.E [R2.64], R250 ;  /* 0x000000fa02001986 */ /* 0x0003e8000c101904 */
[----:B------:R1:W-:Y:S04]  /*a29b0*/  @P5 STG.E [R12.64], R248 ;  /* 0x000000f80c005986 */ /* 0x0003e8000c101904 */
[----:B------:R1:W-:Y:S04]  /*a29c0*/  @P6 STG.E [R14.64], R244 ;  /* 0x000000f40e006986 */ /* 0x0003e8000c101904 */
[----:B-1----:R-:W2:Y:S04]  /*a29d0*/  LDL.LU R250, [R1+0x2ac] ;  /* 0x0002ac0001fa7983 */ /* 0x002ea80000300800 */
[----:B------:R-:W2:Y:S04]  /*a29e0*/  LDL.LU R248, [R1+0x1cc] ;  /* 0x0001cc0001f87983 */ /* 0x000ea80000300800 */
[----:B------:R-:W2:Y:S04]  /*a29f0*/  LDL.LU R14, [R1+0x338] ;  /* 0x00033800010e7983 */ /* 0x000ea80000300800 */
[----:B------:R-:W3:Y:S04]  /*a2a00*/  LDL.LU R15, [R1+0x2a8] ;  /* 0x0002a800010f7983 */ /* 0x000ee80000300800 */
[----:B------:R-:W4:Y:S04]  /*a2a10*/  LDL.LU R247, [R1+0x36bc] ;  /* 0x0036bc0001f77983 */ /* 0x000f280000300800 */
[----:B------:R-:W4:Y:S01]  /*a2a20*/  LDL.LU R244, [R1+0x36c0] ;  /* 0x0036c00001f47983 */ /* 0x000f220000300800 */
[----:B------:R-:W-:-:S02]  /*a2a30*/  ISETP.LT.AND P0, PT, R223, c[0x0][0x178], !P3 ;  /* 0x00005e00df007a0c */ /* 0x000fc40005f01270 */
[----:B------:R-:W-:Y:S02]  /*a2a40*/  ISETP.LT.AND P4, PT, R203, c[0x0][0x178], !P3 ;  /* 0x00005e00cb007a0c */ /* 0x000fe40005f81270 */
[----:B------:R-:W-:Y:S01]  /*a2a50*/  ISETP.GE.AND P2, PT, R226, c[0x0][0x17c], PT ;  /* 0x00005f00e2007a0c */ /* 0x000fe20003f46270 */
[----:B------:R-:W-:Y:S01]  /*a2a60*/  IMAD.WIDE R12, R225, 0x4, R4 ;  /* 0x00000004e10c7825 */ /* 0x000fe200078e0204 */
[----:B------:R-:W-:Y:S01]  /*a2a70*/  ISETP.LT.AND P3, PT, R227, c[0x0][0x178], !P3 ;  /* 0x00005e00e3007a0c */ /* 0x000fe20005f61270 */
[----:B------:R-:W4:Y:S01]  /*a2a80*/  LDL.LU R226, [R1+0x408] ;  /* 0x0004080001e27983 */ /* 0x000f220000300800 */
[----:B------:R-:W-:Y:S01]  /*a2a90*/  ISETP.LT.AND P5, PT, R222, c[0x0][0x178], !P2 ;  /* 0x00005e00de007a0c */ /* 0x000fe200057a1270 */
[----:B------:R-:W-:Y:S01]  /*a2aa0*/  IMAD.WIDE R2, R225, 0x4, R10 ;  /* 0x00000004e1027825 */ /* 0x000fe200078e020a */
[----:B------:R-:W-:Y:S02]  /*a2ab0*/  ISETP.LT.AND P6, PT, R223, c[0x0][0x178], !P2 ;  /* 0x00005e00df007a0c */ /* 0x000fe400057c1270 */
[----:B------:R-:W-:-:S02]  /*a2ac0*/  IADD3 R224, R225, c[0x0][0x198], RZ ;  /* 0x00006600e1e07a10 */ /* 0x000fc40007ffe0ff */
[----:B------:R-:W-:Y:S02]  /*a2ad0*/  ISETP.GE.AND P1, PT, R31, c[0x0][0x17c], PT ;  /* 0x00005f001f007a0c */ /* 0x000fe40003f26270 */
[----:B------:R-:W4:Y:S04]  /*a2ae0*/  LDL.LU R31, [R1+0x3e8] ;  /* 0x0003e800011f7983 */ /* 0x000f280000300800 */
[----:B------:R-:W4:Y:S04]  /*a2af0*/  LDL.LU R246, [R1+0x3c8] ;  /* 0x0003c80001f67983 */ /* 0x000f280000300800 */
[----:B--2---:R1:W-:Y:S04]  /*a2b00*/  @P0 STG.E [R12.64], R14 ;  /* 0x0000000e0c000986 */ /* 0x0043e8000c101904 */
[----:B---3--:R2:W-:Y:S01]  /*a2b10*/  @P4 STG.E [R2.64], R15 ;  /* 0x0000000f02004986 */ /* 0x0085e2000c101904 */
[----:B------:R-:W-:Y:S01]  /*a2b20*/  ISETP.LT.AND P4, PT, R203, c[0x0][0x178], !P2 ;  /* 0x00005e00cb007a0c */ /* 0x000fe20005781270 */
[----:B-1----:R-:W-:-:S04]  /*a2b30*/  IMAD.WIDE R12, R224, 0x4, R6 ;  /* 0x00000004e00c7825 */ /* 0x002fc800078e0206 */
[----:B--2---:R-:W-:-:S04]  /*a2b40*/  IMAD.WIDE R2, R225, 0x4, R8 ;  /* 0x00000004e1027825 */ /* 0x004fc800078e0208 */
[----:B------:R-:W-:Y:S01]  /*a2b50*/  IMAD.WIDE R14, R224, 0x4, R4 ;  /* 0x00000004e00e7825 */ /* 0x000fe200078e0204 */
[----:B----4-:R1:W-:Y:S01]  /*a2b60*/  @P3 STG.E [R2.64], R245 ;  /* 0x000000f502003986 */ /* 0x0103e2000c101904 */
[----:B------:R-:W-:-:S03]  /*a2b70*/  ISETP.LT.AND P2, PT, R227, c[0x0][0x178], !P2 ;  /* 0x00005e00e3007a0c */ /* 0x000fc60005741270 */
[----:B------:R2:W-:Y:S04]  /*a2b80*/  @P5 STG.E [R12.64], R251 ;  /* 0x000000fb0c005986 */ /* 0x0005e8000c101904 */
[----:B------:R3:W-:Y:S04]  /*a2b90*/  @P6 STG.E [R14.64], R249 ;  /* 0x000000f90e006986 */ /* 0x0007e8000c101904 */
[----:B-1----:R-:W4:Y:S04]  /*a2ba0*/  LDL.LU R245, [R1+0x178] ;  /* 0x0001780001f57983 */ /* 0x002f280000300800 */
[----:B--2---:R-:W2:Y:S04]  /*a2bb0*/  LDL.LU R251, [R1+0x40c] ;  /* 0x00040c0001fb7983 */ /* 0x004ea80000300800 */
[----:B---3--:R-:W3:Y:S01]  /*a2bc0*/  LDL.LU R249, [R1+0x3ec] ;  /* 0x0003ec0001f97983 */ /* 0x008ee20000300800 */
[----:B------:R-:W-:-:S04]  /*a2bd0*/  IMAD.WIDE R2, R224, 0x4, R10 ;  /* 0x00000004e0027825 */ /* 0x000fc800078e020a */
[----:B------:R-:W-:Y:S01]  /*a2be0*/  IMAD.WIDE R12, R224, 0x4, R8 ;  /* 0x00000004e00c7825 */ /* 0x000fe200078e0208 */
[----:B------:R1:W-:Y:S01]  /*a2bf0*/  @P4 STG.E [R2.64], R250 ;  /* 0x000000fa02004986 */ /* 0x0003e2000c101904 */
[----:B------:R-:W-:-:S03]  /*a2c00*/  ISETP.GE.AND P4, PT, R244, c[0x0][0x17c], PT ;  /* 0x00005f00f4007a0c */ /* 0x000fc60003f86270 */
[----:B------:R1:W-:Y:S04]  /*a2c10*/  @P2 STG.E [R12.64], R248 ;  /* 0x000000f80c002986 */ /* 0x0003e8000c101904 */
[----:B-1----:R-:W3:Y:S04]  /*a2c20*/  LDL.LU R250, [R1+0x3cc] ;  /* 0x0003cc0001fa7983 */ /* 0x002ee80000300800 */
[----:B------:R-:W3:Y:S04]  /*a2c30*/  LDL.LU R248, [R1+0x17c] ;  /* 0x00017c0001f87983 */ /* 0x000ee80000300800 */
[----:B------:R-:W3:Y:S01]  /*a2c40*/  LDL.LU R244, [R1+0x428] ;  /* 0x0004280001f47983 */ /* 0x000ee20000300800 */
[----:B------:R-:W-:-:S02]  /*a2c50*/  ISETP.LT.AND P3, PT, R222, c[0x0][0x178], !P1 ;  /* 0x00005e00de007a0c */ /* 0x000fc40004f61270 */
[----:B------:R-:W-:Y:S02]  /*a2c60*/  IADD3 R224, R224, c[0x0][0x198], RZ ;  /* 0x00006600e0e07a10 */ /* 0x000fe40007ffe0ff */
[----:B------:R-:W-:Y:S02]  /*a2c70*/  ISETP.LT.AND P5, PT, R223, c[0x0][0x178], !P1 ;  /* 0x00005e00df007a0c */ /* 0x000fe40004fa1270 */
[----:B------:R-:W-:Y:S01]  /*a2c80*/  ISETP.LT.AND P6, PT, R203, c[0x0][0x178], !P1 ;  /* 0x00005e00cb007a0c */ /* 0x000fe20004fc1270 */
[C---:B------:R-:W-:Y:S01]  /*a2c90*/  IMAD.WIDE R2, R224.reuse, 0x4, R6 ;  /* 0x00000004e0027825 */ /* 0x040fe200078e0206 */
[----:B------:R-:W-:Y:S02]  /*a2ca0*/  ISETP.GE.AND P0, PT, R247, c[0x0][0x17c], PT ;  /* 0x00005f00f7007a0c */ /* 0x000fe40003f06270 */
[----:B------:R-:W-:Y:S01]  /*a2cb0*/  ISETP.LT.AND P1, PT, R227, c[0x0][0x178], !P1 ;  /* 0x00005e00e3007a0c */ /* 0x000fe20004f21270 */
[----:B------:R-:W-:Y:S01]  /*a2cc0*/  IMAD.WIDE R12, R224, 0x4, R4 ;  /* 0x00000004e00c7825 */ /* 0x000fe200078e0204 */
[----:B------:R-:W-:Y:S01]  /*a2cd0*/  ISETP.LT.AND P2, PT, R222, c[0x0][0x178], !P0 ;  /* 0x00005e00de007a0c */ /* 0x000fe20004741270 */
[----:B------:R1:W-:Y:S01]  /*a2ce0*/  @P3 STG.E [R2.64], R226 ;  /* 0x000000e202003986 */ /* 0x0003e2000c101904 */
[----:B------:R-:W-:Y:S01]  /*a2cf0*/  ISETP.LT.AND P3, PT, R223, c[0x0][0x178], !P0 ;  /* 0x00005e00df007a0c */ /* 0x000fe20004761270 */
[C---:B------:R-:W-:Y:S01]  /*a2d00*/  IMAD.WIDE R14, R224.reuse, 0x4, R10 ;  /* 0x00000004e00e7825 */ /* 0x040fe200078e020a */
[C---:B------:R-:W-:Y:S01]  /*a2d10*/  IADD3 R225, R224.reuse, c[0x0][0x198], RZ ;  /* 0x00006600e0e17a10 */ /* 0x040fe20007ffe0ff */
[----:B------:R-:W3:Y:S04]  /*a2d20*/  LDL.LU R247, [R1+0x418] ;  /* 0x0004180001f77983 */ /* 0x000ee80000300800 */
[----:B-1----:R-:W3:Y:S01]  /*a2d30*/  LDL.LU R226, [R1+0x36c4] ;  /* 0x0036c40001e27983 */ /* 0x002ee20000300800 */
[----:B------:R-:W-:Y:S01]  /*a2d40*/  IMAD.WIDE R2, R224, 0x4, R8 ;  /* 0x00000004e0027825 */ /* 0x000fe200078e0208 */
[----:B------:R-:W-:-:S02]  /*a2d50*/  IADD3 R224, R225, c[0x0][0x198], RZ ;  /* 0x00006600e1e07a10 */ /* 0x000fc40007ffe0ff */
[----:B------:R1:W-:Y:S04]  /*a2d60*/  @P5 STG.E [R12.64], R31 ;  /* 0x0000001f0c005986 */ /* 0x0003e8000c101904 */
[----:B------:R1:W-:Y:S01]  /*a2d70*/  @P6 STG.E [R14.64], R246 ;  /* 0x000000f60e006986 */ /* 0x0003e2000c101904 */
[----:B------:R-:W-:Y:S01]  /*a2d80*/  ISETP.LT.AND P5, PT, R227, c[0x0][0x178], !P0 ;  /* 0x00005e00e3007a0c */ /* 0x000fe200047a1270 */
[C---:B-1----:R-:W-:Y:S02]  /*a2d90*/  IMAD.WIDE R12, R225.reuse, 0x4, R6 ;  /* 0x00000004e10c7825 */ /* 0x042fe400078e0206 */
[----:B------:R-:W3:Y:S02]  /*a2da0*/  LDL.LU R31, [R1+0x36c8] ;  /* 0x0036c800011f7983 */ /* 0x000ee40000300800 */
[----:B------:R-:W-:Y:S01]  /*a2db0*/  IMAD.WIDE R14, R225, 0x4, R4 ;  /* 0x00000004e10e7825 */ /* 0x000fe200078e0204 */
[----:B------:R-:W-:-:S02]  /*a2dc0*/  ISETP.LT.AND P0, PT, R203, c[0x0][0x178], !P0 ;  /* 0x00005e00cb007a0c */ /* 0x000fc40004701270 */
[----:B------:R-:W-:Y:S01]  /*a2dd0*/  ISETP.LT.AND P6, PT, R222, c[0x0][0x178], !P4 ;  /* 0x00005e00de007a0c */ /* 0x000fe200067c1270 */
[----:B----4-:R1:W-:Y:S04]  /*a2de0*/  @P1 STG.E [R2.64], R245 ;  /* 0x000000f502001986 */ /* 0x0103e8000c101904 */
[----:B--2---:R2:W-:Y:S04]  /*a2df0*/  @P2 STG.E [R12.64], R251 ;  /* 0x000000fb0c002986 */ /* 0x0045e8000c101904 */
[----:B---3--:R3:W-:Y:S04]  /*a2e00*/  @P3 STG.E [R14.64], R249 ;  /* 0x000000f90e003986 */ /* 0x0087e8000c101904 */
[----:B-1----:R-:W4:Y:S01]  /*a2e10*/  LDL.LU R245, [R1+0x1e8] ;  /* 0x0001e80001f57983 */ /* 0x002f220000300800 */
[----:B------:R-:W-:-:S03]  /*a2e20*/  IMAD.WIDE R2, R225, 0x4, R10 ;  /* 0x00000004e1027825 */ /* 0x000fc600078e020a */
[----:B--2---:R-:W2:Y:S01]  /*a2e30*/  LDL.LU R251, [R1+0x42c] ;  /* 0x00042c0001fb7983 */ /* 0x004ea20000300800 */
[----:B------:R-:W-:-:S03]  /*a2e40*/  IMAD.WIDE R12, R225, 0x4, R8 ;  /* 0x00000004e10c7825 */ /* 0x000fc600078e0208 */
[----:B---3--:R-:W3:Y:S04]  /*a2e50*/  LDL.LU R249, [R1+0x41c] ;  /* 0x00041c0001f97983 */ /* 0x008ee80000300800 */
[----:B------:R-:W2:Y:S01]  /*a2e60*/  LDL.LU R225, [R1+0x3f8] ;  /* 0x0003f80001e17983 */ /* 0x000ea20000300800 */
[----:B------:R-:W-:-:S03]  /*a2e70*/  IMAD.WIDE R14, R224, 0x4, R6 ;  /* 0x00000004e00e7825 */ /* 0x000fc600078e0206 */
[----:B------:R1:W-:Y:S04]  /*a2e80*/  @P0 STG.E [R2.64], R250 ;  /* 0x000000fa02000986 */ /* 0x0003e8000c101904 */
[----:B------:R1:W-:Y:S04]  /*a2e90*/  @P5 STG.E [R12.64], R248 ;  /* 0x000000f80c005986 */ /* 0x0003e8000c101904 */
[----:B------:R1:W-:Y:S04]  /*a2ea0*/  @P6 STG.E [R14.64], R244 ;  /* 0x000000f40e006986 */ /* 0x0003e8000c101904 */
[----:B-1----:R-:W3:Y:S04]  /*a2eb0*/  LDL.LU R250, [R1+0x3fc] ;  /* 0x0003fc0001fa7983 */ /* 0x002ee80000300800 */
[----:B------:R-:W3:Y:S04]  /*a2ec0*/  LDL.LU R248, [R1+0x1ec] ;  /* 0x0001ec0001f87983 */ /* 0x000ee80000300800 */
[----:B------:R-:W3:Y:S04]  /*a2ed0*/  LDL.LU R3, [R1+0x36cc] ;  /* 0x0036cc0001037983 */ /* 0x000ee80000300800 */
[----:B------:R-:W3:Y:S01]  /*a2ee0*/  LDL.LU R244, [R1+0x36d0] ;  /* 0x0036d00001f47983 */ /* 0x000ee20000300800 */
[----:B------:R-:W-:-:S02]  /*a2ef0*/  ISETP.LT.AND P1, PT, R223, c[0x0][0x178], !P4 ;  /* 0x00005e00df007a0c */ /* 0x000fc40006721270 */
[----:B------:R-:W-:Y:S01]  /*a2f00*/  ISETP.LT.AND P3, PT, R203, c[0x0][0x178], !P4 ;  /* 0x00005e00cb007a0c */ /* 0x000fe20006761270 */
[----:B------:R-:W-:Y:S01]  /*a2f10*/  IMAD.WIDE R12, R224, 0x4, R4 ;  /* 0x00000004e00c7825 */ /* 0x000fe200078e0204 */
[----:B------:R-:W-:Y:S02]  /*a2f20*/  ISETP.LT.AND P4, PT, R227, c[0x0][0x178], !P4 ;  /* 0x00005e00e3007a0c */ /* 0x000fe40006781270 */
[----:B------:R-:W-:Y:S01]  /*a2f30*/  ISETP.GE.AND P2, PT, R226, c[0x0][0x17c], PT ;  /* 0x00005f00e2007a0c */ /* 0x000fe20003f46270 */
[----:B------:R-:W-:Y:S01]  /*a2f40*/  IMAD.WIDE R14, R224, 0x4, R10 ;  /* 0x00000004e00e7825 */ /* 0x000fe200078e020a */
[----:B------:R-:W3:Y:S02]  /*a2f50*/  LDL.LU R226, [R1+0x450] ;  /* 0x0004500001e27983 */ /* 0x000ee40000300800 */
[----:B------:R-:W-:Y:S02]  /*a2f60*/  ISETP.LT.AND P5, PT, R222, c[0x0][0x178], !P2 ;  /* 0x00005e00de007a0c */ /* 0x000fe400057a1270 */
[----:B------:R-:W-:-:S02]  /*a2f70*/  ISETP.LT.AND P6, PT, R223, c[0x0][0x178], !P2 ;  /* 0x00005e00df007a0c */ /* 0x000fc400057c1270 */
[C---:B------:R-:W-:Y:S01]  /*a2f80*/  IADD3 R2, R224.reuse, c[0x0][0x198], RZ ;  /* 0x00006600e0027a10 */ /* 0x040fe20007ffe0ff */
[----:B------:R1:W-:Y:S02]  /*a2f90*/  @P1 STG.E [R12.64], R247 ;  /* 0x000000f70c001986 */ /* 0x0003e4000c101904 */
[----:B-1----:R-:W-:Y:S01]  /*a2fa0*/  IMAD.WIDE R12, R224, 0x4, R8 ;  /* 0x00000004e00c7825 */ /* 0x002fe200078e0208 */
[----:B------:R-:W-:Y:S02]  /*a2fb0*/  ISETP.GE.AND P0, PT, R31, c[0x0][0x17c], PT ;  /* 0x00005f001f007a0c */ /* 0x000fe40003f06270 */
[----:B------:R-:W3:Y:S04]  /*a2fc0*/  LDL.LU R31, [R1+0x430] ;  /* 0x00043000011f7983 */ /* 0x000ee80000300800 */
[----:B------:R-:W3:Y:S04]  /*a2fd0*/  LDL.LU R246, [R1+0x250] ;  /* 0x0002500001f67983 */ /* 0x000ee80000300800 */
[----:B------:R-:W3:Y:S04]  /*a2fe0*/  LDL.LU R247, [R1+0x3abc] ;  /* 0x003abc0001f77983 */ /* 0x000ee80000300800 */
[----:B--2---:R1:W-:Y:S01]  /*a2ff0*/  @P3 STG.E [R14.64], R225 ;  /* 0x000000e10e003986 */ /* 0x0043e2000c101904 */
[----:B------:R-:W-:-:S02]  /*a3000*/  ISETP.LT.AND P3, PT, R203, c[0x0][0x178], !P2 ;  /* 0x00005e00cb007a0c */ /* 0x000fc40005761270 */
[----:B------:R-:W-:Y:S01]  /*a3010*/  ISETP.LT.AND P2, PT, R227, c[0x0][0x178], !P2 ;  /* 0x00005e00e3007a0c */ /* 0x000fe20005741270 */
[----:B----4-:R2:W-:Y:S01]  /*a3020*/  @P4 STG.E [R12.64], R245 ;  /* 0x000000f50c004986 */ /* 0x0105e2000c101904 */
[----:B-1----:R-:W-:-:S04]  /*a3030*/  IMAD.WIDE R14, R2, 0x4, R6 ;  /* 0x00000004020e7825 */ /* 0x002fc800078e0206 */
[C---:B------:R-:W-:Y:S01]  /*a3040*/  IMAD.WIDE R224, R2.reuse, 0x4, R4 ;  /* 0x0000000402e07825 */ /* 0x040fe200078e0204 */
[----:B------:R1:W-:Y:S04]  /*a3050*/  @P5 STG.E [R14.64], R251 ;  /* 0x000000fb0e005986 */ /* 0x0003e8000c101904 */
[----:B--2---:R-:W2:Y:S01]  /*a3060*/  LDL.LU R245, [R1+0x50] ;  /* 0x0000500001f57983 */ /* 0x004ea20000300800 */
[----:B------:R-:W-:-:S03]  /*a3070*/  IMAD.WIDE R12, R2, 0x4, R10 ;  /* 0x00000004020c7825 */ /* 0x000fc600078e020a */
[----:B---3--:R3:W-:Y:S04]  /*a3080*/  @P6 STG.E [R224.64], R249 ;  /* 0x000000f9e0006986 */ /* 0x0087e8000c101904 */
[----:B-1----:R-:W4:Y:S01]  /*a3090*/  LDL.LU R251, [R1+0x454] ;  /* 0x0004540001fb7983 */ /* 0x002f220000300800 */
[----:B------:R-:W-:-:S03]  /*a30a0*/  IMAD.WIDE R14, R2, 0x4, R8 ;  /* 0x00000004020e7825 */ /* 0x000fc600078e0208 */
[----:B---3--:R-:W3:Y:S04]  /*a30b0*/  LDL.LU R249, [R1+0x434] ;  /* 0x0004340001f97983 */ /* 0x008ee80000300800 */
[----:B------:R1:W-:Y:S01]  /*a30c0*/  @P3 STG.E [R12.64], R250 ;  /* 0x000000fa0c003986 */ /* 0x0003e2000c101904 */
[----:B------:R-:W-:-:S03]  /*a30d0*/  ISETP.GE.AND P3, PT, R244, c[0x0][0x17c], PT ;  /* 0x00005f00f4007a0c */ /* 0x000fc60003f66270 */
[----:B------:R1:W-:Y:S04]  /*a30e0*/  @P2 STG.E [R14.64], R248 ;  /* 0x000000f80e002986 */ /* 0x0003e8000c101904 */
[----:B-1----:R-:W3:Y:S04]  /*a30f0*/  LDL.LU R250, [R1+0x254] ;  /* 0x0002540001fa7983 */ /* 0x002ee80000300800 */
[----:B------:R-:W3:Y:S04]  /*a3100*/  LDL.LU R248, [R1+0x54] ;  /* 0x0000540001f87983 */ /* 0x000ee80000300800 */
[----:B------:R-:W3:Y:S01]  /*a3110*/  LDL.LU R244, [R1+0x480] ;  /* 0x0004800001f47983 */ /* 0x000ee20000300800 */
[----:B------:R-:W-:-:S02]  /*a3120*/  ISETP.LT.AND P4, PT, R222, c[0x0][0x178], !P0 ;  /* 0x00005e00de007a0c */ /* 0x000fc40004781270 */
[----:B------:R-:W-:Y:S02]  /*a3130*/  ISETP.GE.AND P1, PT, R3, c[0x0][0x17c], PT ;  /* 0x00005f0003007a0c */ /* 0x000fe40003f26270 */
[----:B------:R-:W-:Y:S02]  /*a3140*/  IADD3 R3, R2, c[0x0][0x198], RZ ;  /* 0x0000660002037a10 */ /* 0x000fe40007ffe0ff */
[----:B------:R-:W-:Y:S02]  /*a3150*/  ISETP.LT.AND P5, PT, R223, c[0x0][0x178], !P0 ;  /* 0x00005e00df007a0c */ /* 0x000fe400047a1270 */
[----:B------:R-:W-:Y:S01]  /*a3160*/  ISETP.LT.AND P6, PT, R203, c[0x0][0x178], !P0 ;  /* 0x00005e00cb007a0c */ /* 0x000fe200047c1270 */
[----:B------:R-:W-:Y:S01]  /*a3170*/  IMAD.WIDE R224, R3, 0x4, R6 ;  /* 0x0000000403e07825 */ /* 0x000fe200078e0206 */
[----:B------:R-:W-:Y:S02]  /*a3180*/  ISETP.LT.AND P0, PT, R227, c[0x0][0x178], !P0 ;  /* 0x00005e00e3007a0c */ /* 0x000fe40004701270 */
[----:B------:R-:W-:Y:S01]  /*a3190*/  ISETP.LT.AND P2, PT, R222, c[0x0][0x178], !P1 ;  /* 0x00005e00de007a0c */ /* 0x000fe20004f41270 */
[----:B------:R-:W-:Y:S01]  /*a31a0*/  IMAD.WIDE R12, R3, 0x4, R4 ;  /* 0x00000004030c7825 */ /* 0x000fe200078e0204 */
[----:B------:R1:W-:Y:S01]  /*a31b0*/  @P4 STG.E [R224.64], R226 ;  /* 0x000000e2e0004986 */ /* 0x0003e2000c101904 */
[----:B------:R-:W-:-:S02]  /*a31c0*/  ISETP.LT.AND P4, PT, R223, c[0x0][0x178], !P1 ;  /* 0x00005e00df007a0c */ /* 0x000fc40004f81270 */
[C---:B------:R-:W-:Y:S01]  /*a31d0*/  IMAD.WIDE R14, R3.reuse, 0x4, R10 ;  /* 0x00000004030e7825 */ /* 0x040fe200078e020a */
[----:B------:R-:W-:Y:S01]  /*a31e0*/  IADD3 R2, R3, c[0x0][0x198], RZ ;  /* 0x0000660003027a10 */ /* 0x000fe20007ffe0ff */
[----:B------:R1:W-:Y:S01]  /*a31f0*/  @P5 STG.E [R12.64], R31 ;  /* 0x0000001f0c005986 */ /* 0x0003e2000c101904 */
[----:B------:R-:W-:Y:S02]  /*a3200*/  ISETP.LT.AND P5, PT, R227, c[0x0][0x178], !P1 ;  /* 0x00005e00e3007a0c */ /* 0x000fe40004fa1270 */
[----:B------:R-:W-:Y:S01]  /*a3210*/  ISETP.LT.AND P1, PT, R203, c[0x0][0x178], !P1 ;  /* 0x00005e00cb007a0c */ /* 0x000fe20004f21270 */
[----:B------:R1:W-:Y:S01]  /*a3220*/  @P6 STG.E [R14.64], R246 ;  /* 0x000000f60e006986 */ /* 0x0003e2000c101904 */
[----:B------:R-:W-:Y:S01]  /*a3230*/  ISETP.LT.AND P6, PT, R222, c[0x0][0x178], !P3 ;  /* 0x00005e00de007a0c */ /* 0x000fe20005fc1270 */
[C---:B-1----:R-:W-:Y:S02]  /*a3240*/  IMAD.WIDE R224, R2.reuse, 0x4, R6 ;  /* 0x0000000402e07825 */ /* 0x042fe400078e0206 */
[----:B------:R-:W3:Y:S02]  /*a3250*/  LDL.LU R226, [R1+0x36d4] ;  /* 0x0036d40001e27983 */ /* 0x000ee40000300800 */
[----:B------:R-:W-:-:S02]  /*a3260*/  IMAD.WIDE R12, R2, 0x4, R4 ;  /* 0x00000004020c7825 */ /* 0x000fc400078e0204 */
[----:B------:R-:W3:Y:S02]  /*a3270*/  LDL.LU R31, [R1+0x36d8] ;  /* 0x0036d800011f7983 */ /* 0x000ee40000300800 */
[--C-:B------:R-:W-:Y:S01]  /*a3280*/  IMAD.WIDE R14, R3, 0x4, R8.reuse ;  /* 0x00000004030e7825 */ /* 0x100fe200078e0208 */
[C---:B------:R-:W-:Y:S01]  /*a3290*/  IADD3 R3, R2.reuse, c[0x0][0x198], RZ ;  /* 0x0000660002037a10 */ /* 0x040fe20007ffe0ff */
[----:B------:R-:W3:Y:S04]  /*a32a0*/  LDL.LU R246, [R1+0x70] ;  /* 0x0000700001f67983 */ /* 0x000ee80000300800 */
[----:B--2---:R1:W-:Y:S04]  /*a32b0*/  @P0 STG.E [R14.64], R245 ;  /* 0x000000f50e000986 */ /* 0x0043e8000c101904 */
[----:B----4-:R2:W-:Y:S01]  /*a32c0*/  @P2 STG.E [R224.64], R251 ;  /* 0x000000fbe0002986 */ /* 0x0105e2000c101904 */
[----:B-1----:R-:W-:-:S03]  /*a32d0*/  IMAD.WIDE R14, R2, 0x4, R8 ;  /* 0x00000004020e7825 */ /* 0x002fc600078e0208 */
[----:B---3--:R1:W-:Y:S01]  /*a32e0*/  @P4 STG.E [R12.64], R249 ;  /* 0x000000f90c004986 */ /* 0x0083e2000c101904 */
[----:B--2---:R-:W-:-:S03]  /*a32f0*/  IMAD.WIDE R224, R3, 0x4, R6 ;  /* 0x0000000403e07825 */ /* 0x004fc600078e0206 */
[----:B------:R-:W2:Y:S01]  /*a3300*/  LDL.LU R251, [R1+0x484] ;  /* 0x0004840001fb7983 */ /* 0x000ea20000300800 */
[----:B-1----:R-:W-:-:S03]  /*a3310*/  IMAD.WIDE R12, R2, 0x4, R10 ;  /* 0x00000004020c7825 */ /* 0x002fc600078e020a */
[----:B------:R-:W3:Y:S04]  /*a3320*/  LDL.LU R249, [R1+0x464] ;  /* 0x0004640001f97983 */ /* 0x000ee80000300800 */
[----:B------:R1:W-:Y:S04]  /*a3330*/  @P1 STG.E [R12.64], R250 ;  /* 0x000000fa0c001986 */ /* 0x0003e8000c101904 */
[----:B------:R4:W-:Y:S04]  /*a3340*/  @P5 STG.E [R14.64], R248 ;  /* 0x000000f80e005986 */ /* 0x0009e8000c101904 */
[----:B------:R4:W-:Y:S04]  /*a3350*/  @P6 STG.E [R224.64], R244 ;  /* 0x000000f4e0006986 */ /* 0x0009e8000c101904 */
[----:B-1----:R-:W2:Y:S04]  /*a3360*/  LDL.LU R250, [R1+0x444] ;  /* 0x0004440001fa7983 */ /* 0x002ea80000300800 */
[----:B----4-:R-:W4:Y:S04]  /*a3370*/  LDL.LU R248, [R1+0x74] ;  /* 0x0000740001f87983 */ /* 0x010f280000300800 */
[----:B------:R-:W2:Y:S04]  /*a3380*/  LDL.LU R224, [R1+0x460] ;  /* 0x0004600001e07983 */ /* 0x000ea80000300800 */
[----:B------:R-:W3:Y:S04]  /*a3390*/  LDL.LU R225, [R1+0x440] ;  /* 0x0004400001e17983 */ /* 0x000ee80000300800 */
[----:B------:R-:W3:Y:S01]  /*a33a0*/  LDL.LU R244, [R1+0x36e0] ;  /* 0x0036e00001f47983 */ /* 0x000ee20000300800 */
[----:B------:R-:W-:Y:S01]  /*a33b0*/  ISETP.LT.AND P0, PT, R223, c[0x0][0x178], !P3 ;  /* 0x00005e00df007a0c */ /* 0x000fe20005f01270 */
[----:B------:R-:W-:Y:S01]  /*a33c0*/  IMAD.WIDE R12, R3, 0x4, R4 ;  /* 0x00000004030c7825 */ /* 0x000fe200078e0204 */
[----:B------:R-:W-:-:S02]  /*a33d0*/  ISETP.LT.AND P4, PT, R203, c[0x0][0x178], !P3 ;  /* 0x00005e00cb007a0c */ /* 0x000fc40005f81270 */
[----:B------:R-:W-:Y:S02]  /*a33e0*/  ISETP.GE.AND P2, PT, R226, c[0x0][0x17c], PT ;  /* 0x00005f00e2007a0c */ /* 0x000fe40003f46270 */
[----:B------:R-:W3:Y:S01]  /*a33f0*/  LDL.LU R226, [R1+0x4b0] ;  /* 0x0004b00001e27983 */ /* 0x000ee20000300800 */
[----:B------:R-:W-:Y:S01]  /*a3400*/  IMAD.WIDE R14, R3, 0x4, R10 ;  /* 0x00000004030e7825 */ /* 0x000fe200078e020a */
[----:B------:R-:W-:Y:S02]  /*a3410*/  ISETP.GE.AND P1, PT, R31, c[0x0][0x17c], PT ;  /* 0x00005f001f007a0c */ /* 0x000fe40003f26270 */
[----:B------:R-:W4:Y:S01]  /*a3420*/  LDL.LU R31, [R1+0x490] ;  /* 0x00049000011f7983 */ /* 0x000f220000300800 */
[----:B------:R-:W-:-:S03]  /*a3430*/  IADD3 R2, R3, c[0x0][0x198], RZ ;  /* 0x0000660003027a10 */ /* 0x000fc60007ffe0ff */
[----:B------:R-:W4:Y:S01]  /*a3440*/  LDL.LU R245, [R1+0x470] ;  /* 0x0004700001f57983 */ /* 0x000f220000300800 */
[----:B------:R-:W-:Y:S02]  /*a3450*/  ISETP.LT.AND P3, PT, R227, c[0x0][0x178], !P3 ;  /* 0x00005e00e3007a0c */ /* 0x000fe40005f61270 */
[----:B------:R-:W-:Y:S02]  /*a3460*/  ISETP.LT.AND P5, PT, R222, c[0x0][0x178], !P2 ;  /* 0x00005e00de007a0c */ /* 0x000fe400057a1270 */
[----:B------:R-:W-:Y:S01]  /*a3470*/  ISETP.LT.AND P6, PT, R223, c[0x0][0x178], !P2 ;  /* 0x00005e00df007a0c */ /* 0x000fe200057c1270 */
[----:B--2---:R1:W-:Y:S02]  /*a3480*/  @P0 STG.E [R12.64], R224 ;  /* 0x000000e00c000986 */ /* 0x0043e4000c101904 */
[----:B-1----:R-:W-:Y:S02]  /*a3490*/  IMAD.WIDE R12, R3, 0x4, R8 ;  /* 0x00000004030c7825 */ /* 0x002fe400078e0208 */
[----:B------:R-:W2:Y:S04]  /*a34a0*/  LDL.LU R3, [R1+0x36dc] ;  /* 0x0036dc0001037983 */ /* 0x000ea80000300800 */
[----:B---3--:R1:W-:Y:S01]  /*a34b0*/  @P4 STG.E [R14.64], R225 ;  /* 0x000000e10e004986 */ /* 0x0083e2000c101904 */
[----:B------:R-:W-:-:S02]  /*a34c0*/  ISETP.LT.AND P4, PT, R203, c[0x0][0x178], !P2 ;  /* 0x00005e00cb007a0c */ /* 0x000fc40005781270 */
[----:B------:R-:W-:Y:S01]  /*a34d0*/  ISETP.LT.AND P2, PT, R227, c[0x0][0x178], !P2 ;  /* 0x00005e00e3007a0c */ /* 0x000fe20005741270 */
[----:B------:R3:W-:Y:S01]  /*a34e0*/  @P3 STG.E [R12.64], R246 ;  /* 0x000000f60c003986 */ /* 0x0007e2000c101904 */
[----:B-1----:R-:W-:-:S04]  /*a34f0*/  IMAD.WIDE R14, R2, 0x4, R6 ;  /* 0x00000004020e7825 */ /* 0x002fc800078e0206 */
[C---:B------:R-:W-:Y:S01]  /*a3500*/  IMAD.WIDE R224, R2.reuse, 0x4, R4 ;  /* 0x0000000402e07825 */ /* 0x040fe200078e0204 */
[----:B------:R1:W-:Y:S03]  /*a3510*/  @P5 STG.E [R14.64], R251 ;  /* 0x000000fb0e005986 */ /* 0x0003e6000c101904 */
[C---:B---3--:R-:W-:Y:S01]  /*a3520*/  IMAD.WIDE R12, R2.reuse, 0x4, R10 ;  /* 0x00000004020c7825 */ /* 0x048fe200078e020a */
[----:B------:R-:W3:Y:S04]  /*a3530*/  LDL.LU R246, [R1+0x10] ;  /* 0x0000100001f67983 */ /* 0x000ee80000300800 */
[----:B------:R4:W-:Y:S01]  /*a3540*/  @P6 STG.E [R224.64], R249 ;  /* 0x000000f9e0006986 */ /* 0x0009e2000c101904 */
[----:B-1----:R-:W-:-:S03]  /*a3550*/  IMAD.WIDE R14, R2, 0x4, R8 ;  /* 0x00000004020e7825 */ /* 0x002fc600078e0208 */
[----:B------:R-:W3:Y:S04]  /*a3560*/  LDL.LU R251, [R1+0x4b4] ;  /* 0x0004b40001fb7983 */ /* 0x000ee80000300800 */
[----:B------:R1:W-:Y:S01]  /*a3570*/  @P4 STG.E [R12.64], R250 ;  /* 0x000000fa0c004986 */ /* 0x0003e2000c101904 */
[----:B------:R-:W-:-:S03]  /*a3580*/  ISETP.GE.AND P4, PT, R244, c[0x0][0x17c], PT ;  /* 0x00005f00f4007a0c */ /* 0x000fc60003f86270 */
[----:B----4-:R-:W4:Y:S04]  /*a3590*/  LDL.LU R249, [R1+0x494] ;  /* 0x0004940001f97983 */ /* 0x010f280000300800 */
[----:B------:R1:W-:Y:S04]  /*a35a0*/  @P2 STG.E [R14.64], R248 ;  /* 0x000000f80e002986 */ /* 0x0003e8000c101904 */
[----:B-1----:R-:W4:Y:S04]  /*a35b0*/  LDL.LU R250, [R1+0x474] ;  /* 0x0004740001fa7983 */ /* 0x002f280000300800 */
[----:B------:R-:W4:Y:S04]  /*a35c0*/  LDL.LU R248, [R1+0x14] ;  /* 0x0000140001f87983 */ /* 0x000f280000300800 */
[----:B------:R-:W4:Y:S01]  /*a35d0*/  LDL.LU R244, [R1+0x4d0] ;  /* 0x0004d00001f47983 */ /* 0x000f220000300800 */
[----:B------:R-:W-:-:S02]  /*a35e0*/  ISETP.LT.AND P3, PT, R222, c[0x0][0x178], !P1 ;  /* 0x00005e00de007a0c */ /* 0x000fc40004f61270 */
[----:B------:R-:W-:Y:S02]  /*a35f0*/  ISETP.LT.AND P5, PT, R223, c[0x0][0x178], !P1 ;  /* 0x00005e00df007a0c */ /* 0x000fe40004fa1270 */
[----:B------:R-:W-:Y:S02]  /*a3600*/  ISETP.LT.AND P6, PT, R203, c[0x0][0x178], !P1 ;  /* 0x00005e00cb007a0c */ /* 0x000fe40004fc1270 */
[----:B------:R-:W-:Y:S02]  /*a3610*/  ISETP.LT.AND P1, PT, R227, c[0x0][0x178], !P1 ;  /* 0x00005e00e3007a0c */ /* 0x000fe40004f21270 */
[----:B--2---:R-:W-:Y:S02]  /*a3620*/  ISETP.GE.AND P0, PT, R3, c[0x0][0x17c], PT ;  /* 0x00005f0003007a0c */ /* 0x004fe40003f06270 */
[----:B------:R-:W-:-:S05]  /*a3630*/  IADD3 R3, R2, c[0x0][0x198], RZ ;  /* 0x0000660002037a10 */ /* 0x000fca0007ffe0ff */
[----:B------:R-:W-:Y:S01]  /*a3640*/  IMAD.WIDE R224, R3, 0x4, R6 ;  /* 0x0000000403e07825 */ /* 0x000fe200078e0206 */
[----:B------:R-:W-:-:S03]  /*a3650*/  ISETP.LT.AND P2, PT, R222, c[0x0][0x178], !P0 ;  /* 0x00005e00de007a0c */ /* 0x000fc60004741270 */
[C---:B------:R-:W-:Y:S01]  /*a3660*/  IMAD.WIDE R12, R3.reuse, 0x4, R4 ;  /* 0x00000004030c7825 */ /* 0x040fe200078e0204 */
[----:B------:R-:W-:Y:S03]  /*a3670*/  @P3 STG.E [R224.64], R226 ;  /* 0x000000e2e0003986 */ /* 0x000fe6000c101904 */
[----:B------:R-:W-:Y:S01]  /*a3680*/  IMAD.WIDE R14, R3, 0x4, R10 ;  /* 0x00000004030e7825 */ /* 0x000fe200078e020a */
[----:B------:R1:W-:Y:S01]  /*a3690*/  @P5 STG.E [R12.64], R31 ;  /* 0x0000001f0c005986 */ /* 0x0003e2000c101904 */
[----:B------:R-:W-:Y:S02]  /*a36a0*/  ISETP.LT.AND P3, PT, R223, c[0x0][0x178], !P0 ;  /* 0x00005e00df007a0c */ /* 0x000fe40004761270 */
[----:B------:R-:W-:Y:S02]  /*a36b0*/  IADD3 R2, R3, c[0x0][0x198], RZ ;  /* 0x0000660003027a10 */ /* 0x000fe40007ffe0ff */
[----:B------:R-:W-:Y:S01]  /*a36c0*/  ISETP.LT.AND P5, PT, R227, c[0x0][0x178], !P0 ;  /* 0x00005e00e3007a0c */ /* 0x000fe200047a1270 */
[----:B------:R2:W-:Y:S01]  /*a36d0*/  @P6 STG.E [R14.64], R245 ;  /* 0x000000f50e006986 */ /* 0x0005e2000c101904 */
[----:B------:R-:W-:-:S02]  /*a36e0*/  ISETP.LT.AND P0, PT, R203, c[0x0][0x178], !P0 ;  /* 0x00005e00cb007a0c */ /* 0x000fc40004701270 */
[----:B------:R-:W-:Y:S01]  /*a36f0*/  ISETP.LT.AND P6, PT, R222, c[0x0][0x178], !P4 ;  /* 0x00005e00de007a0c */ /* 0x000fe200067c1270 */
[----:B-1----:R-:W-:Y:S01]  /*a3700*/  IMAD.WIDE R12, R3, 0x4, R8 ;  /* 0x00000004030c7825 */ /* 0x002fe200078e0208 */
[----:B------:R-:W-:-:S03]  /*a3710*/  IADD3 R226, R2, c[0x0][0x198], RZ ;  /* 0x0000660002e27a10 */ /* 0x000fc60007ffe0ff */
[C---:B--2---:R-:W-:Y:S01]  /*a3720*/  IMAD.WIDE R14, R2.reuse, 0x4, R6 ;  /* 0x00000004020e7825 */ /* 0x044fe200078e0206 */
[----:B---3--:R1:W-:Y:S03]  /*a3730*/  @P1 STG.E [R12.64], R246 ;  /* 0x000000f60c001986 */ /* 0x0083e6000c101904 */
[C---:B------:R-:W-:Y:S01]  /*a3740*/  IMAD.WIDE R224, R2.reuse, 0x4, R4 ;  /* 0x0000000402e07825 */ /* 0x040fe200078e0204 */
[----:B------:R-:W2:Y:S04]  /*a3750*/  LDL.LU R245, [R1+0x36e4] ;  /* 0x0036e40001f57983 */ /* 0x000ea80000300800 */
[----:B------:R3:W-:Y:S01]  /*a3760*/  @P2 STG.E [R14.64], R251 ;  /* 0x000000fb0e002986 */ /* 0x0007e2000c101904 */
[----:B-1----:R-:W-:-:S03]  /*a3770*/  IMAD.WIDE R12, R2, 0x4, R10 ;  /* 0x00000004020c7825 */ /* 0x002fc600078e020a */
[----:B------:R-:W2:Y:S01]  /*a3780*/  LDL.LU R31, [R1+0x36e8] ;  /* 0x0036e800011f7983 */ /* 0x000ea20000300800 */
[----:B------:R-:W-:-:S03]  /*a3790*/  IMAD.WIDE R2, R2, 0x4, R8 ;  /* 0x0000000402027825 */ /* 0x000fc600078e0208 */
[----:B------:R-:W2:Y:S01]  /*a37a0*/  LDL.LU R246, [R1+0x200] ;  /* 0x0002000001f67983 */ /* 0x000ea20000300800 */
[----:B---3--:R-:W-:-:S03]  /*a37b0*/  IMAD.WIDE R14, R226, 0x4, R6 ;  /* 0x00000004e20e7825 */ /* 0x008fc600078e0206 */
[----:B----4-:R1:W-:Y:S04]  /*a37c0*/  @P3 STG.E [R224.64], R249 ;  /* 0x000000f9e0003986 */ /* 0x0103e8000c101904 */
[----:B------:R-:W3:Y:S04]  /*a37d0*/  LDL.LU R251, [R1+0x4d4] ;  /* 0x0004d40001fb7983 */ /* 0x000ee80000300800 */
[----:B------:R4:W-:Y:S04]  /*a37e0*/  @P0 STG.E [R12.64], R250 ;  /* 0x000000fa0c000986 */ /* 0x0009e8000c101904 */
[----:B-1----:R-:W3:Y:S04]  /*a37f0*/  LDL.LU R249, [R1+0x4c4] ;  /* 0x0004c40001f97983 */ /* 0x002ee80000300800 */
[----:B------:R1:W-:Y:S04]  /*a3800*/  @P5 STG.E [R2.64], R248 ;  /* 0x000000f802005986 */ /* 0x0003e8000c101904 */
[----:B----4-:R-:W4:Y:S04]  /*a3810*/  LDL.LU R250, [R1+0x4a4] ;  /* 0x0004a40001fa7983 */ /* 0x010f280000300800 */
[----:B------:R1:W-:Y:S04]  /*a3820*/  @P6 STG.E [R14.64], R244 ;  /* 0x000000f40e006986 */ /* 0x0003e8000c101904 */
[----:B-1----:R-:W3:Y:S04]  /*a3830*/  LDL.LU R248, [R1+0x204] ;  /* 0x0002040001f87983 */ /* 0x002ee80000300800 */
[----:B------:R-:W3:Y:S04]  /*a3840*/  LDL.LU R14, [R1+0x4c0] ;  /* 0x0004c000010e7983 */ /* 0x000ee80000300800 */
        /* <DEDUP_REMOVED lines=9> */
[----:B--2---:R-:W-:-:S04]  /*a38e0*/  ISETP.GE.AND P2, PT, R245, c[0x0][0x17c], PT ;  /* 0x00005f00f5007a0c */ /* 0x004fc80003f46270 */
[----:B------:R-:W-:Y:S02]  /*a38f0*/  ISETP.LT.AND P5, PT, R222, c[0x0][0x178], !P2 ;  /* 0x00005e00de007a0c */ /* 0x000fe400057a1270 */
[----:B------:R-:W-:Y:S02]  /*a3900*/  ISETP.LT.AND P6, PT, R223, c[0x0][0x178], !P2 ;  /* 0x00005e00df007a0c */ /* 0x000fe400057c1270 */
[----:B------:R-:W-:Y:S02]  /*a3910*/  ISETP.GE.AND P0, PT, R31, c[0x0][0x17c], PT ;  /* 0x00005f001f007a0c */ /* 0x000fe40003f06270 */
[----:B------:R-:W2:Y:S04]  /*a3920*/  LDL.LU R31, [R1+0x438] ;  /* 0x00043800011f7983 */ /* 0x000ea80000300800 */
[----:B------:R-:W2:Y:S04]  /*a3930*/  LDL.LU R245, [R1+0x258] ;  /* 0x0002580001f57983 */ /* 0x000ea80000300800 */
[----:B---3--:R-:W-:Y:S04]  /*a3940*/  @P1 STG.E [R12.64], R14 ;  /* 0x0000000e0c001986 */ /* 0x008fe8000c101904 */
[----:B----4-:R1:W-:Y:S01]  /*a3950*/  @P3 STG.E [R2.64], R15 ;  /* 0x0000000f02003986 */ /* 0x0103e2000c101904 */
[----:B------:R-:W-:-:S02]  /*a3960*/  ISETP.LT.AND P3, PT, R203, c[0x0][0x178], !P2 ;  /* 0x00005e00cb007a0c */ /* 0x000fc40005761270 */
[----:B------:R-:W-:Y:S01]  /*a3970*/  ISETP.LT.AND P2, PT, R227, c[0x0][0x178], !P2 ;  /* 0x00005e00e3007a0c */ /* 0x000fe20005741270 */
[----:B-1----:R-:W-:Y:S02]  /*a3980*/  IMAD.WIDE R2, R226, 0x4, R8 ;  /* 0x00000004e2027825 */ /* 0x002fe400078e0208 */
[----:B------:R-:W3:Y:S02]  /*a3990*/  LDL.LU R226, [R1+0x458] ;  /* 0x0004580001e27983 */ /* 0x000ee40000300800 */
[C---:B------:R-:W-:Y:S02]  /*a39a0*/  IMAD.WIDE R12, R224.reuse, 0x4, R6 ;  /* 0x00000004e00c7825 */ /* 0x040fe400078e0206 */
[----:B------:R1:W-:Y:S02]  /*a39b0*/  @P4 STG.E [R2.64], R246 ;  /* 0x000000f602004986 */ /* 0x0003e4000c101904 */
[C---:B------:R-:W-:Y:S02]  /*a39c0*/  IMAD.WIDE R14, R224.reuse, 0x4, R4 ;  /* 0x00000004e00e7825 */ /* 0x040fe400078e0204 */
[----:B------:R4:W-:Y:S04]  /*a39d0*/  @P5 STG.E [R12.64], R251 ;  /* 0x000000fb0c005986 */ /* 0x0009e8000c101904 */
[----:B------:R4:W-:Y:S04]  /*a39e0*/  @P6 STG.E [R14.64], R249 ;  /* 0x000000f90e006986 */ /* 0x0009e8000c101904 */
[----:B-1----:R-:W2:Y:S01]  /*a39f0*/  LDL.LU R246, [R1+0x58] ;  /* 0x0000580001f67983 */ /* 0x002ea20000300800 */
[----:B------:R-:W-:-:S03]  /*a3a00*/  IMAD.WIDE R2, R224, 0x4, R8 ;  /* 0x00000004e0027825 */ /* 0x000fc600078e0208 */
[----:B----4-:R-:W4:Y:S01]  /*a3a10*/  LDL.LU R251, [R1+0x45c] ;  /* 0x00045c0001fb7983 */ /* 0x010f220000300800 */
[----:B------:R-:W-:-:S03]  /*a3a20*/  IMAD.WIDE R12, R224, 0x4, R10 ;  /* 0x00000004e00c7825 */ /* 0x000fc600078e020a */
[----:B------:R-:W4:Y:S04]  /*a3a30*/  LDL.LU R249, [R1+0x43c] ;  /* 0x00043c0001f97983 */ /* 0x000f280000300800 */
[----:B------:R-:W-:Y:S01]  /*a3a40*/  @P3 STG.E [R12.64], R250 ;  /* 0x000000fa0c003986 */ /* 0x000fe2000c101904 */
[----:B------:R-:W-:-:S03]  /*a3a50*/  ISETP.GE.AND P3, PT, R244, c[0x0][0x17c], PT ;  /* 0x00005f00f4007a0c */ /* 0x000fc60003f66270 */
[----:B------:R1:W-:Y:S04]  /*a3a60*/  @P2 STG.E [R2.64], R248 ;  /* 0x000000f802002986 */ /* 0x0003e8000c101904 */
[----:B------:R-:W4:Y:S04]  /*a3a70*/  LDL.LU R244, [R1+0x25c] ;  /* 0x00025c0001f47983 */ /* 0x000f280000300800 */
[----:B-1----:R-:W4:Y:S04]  /*a3a80*/  LDL.LU R248, [R1+0x5c] ;  /* 0x00005c0001f87983 */ /* 0x002f280000300800 */
[----:B------:R-:W4:Y:S01]  /*a3a90*/  LDL.LU R250, [R1+0x488] ;  /* 0x0004880001fa7983 */ /* 0x000f220000300800 */
[----:B------:R-:W-:-:S02]  /*a3aa0*/  ISETP.LT.AND P4, PT, R222, c[0x0][0x178], !P0 ;  /* 0x00005e00de007a0c */ /* 0x000fc40004781270 */
[----:B------:R-:W-:Y:S02]  /*a3ab0*/  ISETP.GE.AND P1, PT, R225, c[0x0][0x17c], PT ;  /* 0x00005f00e1007a0c */ /* 0x000fe40003f26270 */
        /* <DEDUP_REMOVED lines=11> */
[----:B--2---:R2:W-:Y:S01]  /*a3b70*/  @P5 STG.E [R2.64], R31 ;  /* 0x0000001f02005986 */ /* 0x0045e2000c101904 */
[----:B------:R-:W-:Y:S02]  /*a3b80*/  ISETP.LT.AND P5, PT, R227, c[0x0][0x178], !P1 ;  /* 0x00005e00e3007a0c */ /* 0x000fe40004fa1270 */
[----:B------:R-:W-:Y:S01]  /*a3b90*/  ISETP.LT.AND P1, PT, R203, c[0x0][0x178], !P1 ;  /* 0x00005e00cb007a0c */ /* 0x000fe20004f21270 */
[----:B------:R3:W-:Y:S01]  /*a3ba0*/  @P6 STG.E [R12.64], R245 ;  /* 0x000000f50c006986 */ /* 0x0007e2000c101904 */
[----:B------:R-:W-:Y:S01]  /*a3bb0*/  ISETP.LT.AND P6, PT, R222, c[0x0][0x178], !P3 ;  /* 0x00005e00de007a0c */ /* 0x000fe20005fc1270 */
[----:B-1----:R-:W-:-:S04]  /*a3bc0*/  IMAD.WIDE R14, R224, 0x4, R4 ;  /* 0x00000004e00e7825 */ /* 0x002fc800078e0204 */
[----:B--2---:R-:W-:Y:S01]  /*a3bd0*/  IMAD.WIDE R2, R225, 0x4, R8 ;  /* 0x00000004e1027825 */ /* 0x004fe200078e0208 */
[----:B------:R-:W-:-:S03]  /*a3be0*/  IADD3 R225, R224, c[0x0][0x198], RZ ;  /* 0x00006600e0e17a10 */ /* 0x000fc60007ffe0ff */
[C---:B---3--:R-:W-:Y:S01]  /*a3bf0*/  IMAD.WIDE R12, R224.reuse, 0x4, R6 ;  /* 0x00000004e00c7825 */ /* 0x048fe200078e0206 */
[----:B------:R1:W-:Y:S04]  /*a3c00*/  @P0 STG.E [R2.64], R246 ;  /* 0x000000f602000986 */ /* 0x0003e8000c101904 */
[----:B----4-:R2:W-:Y:S04]  /*a3c10*/  @P2 STG.E [R12.64], R251 ;  /* 0x000000fb0c002986 */ /* 0x0105e8000c101904 */
[----:B------:R-:W3:Y:S01]  /*a3c20*/  LDL.LU R245, [R1+0x36f4] ;  /* 0x0036f40001f57983 */ /* 0x000ee20000300800 */
[----:B-1----:R-:W-:-:S03]  /*a3c30*/  IMAD.WIDE R2, R224, 0x4, R10 ;  /* 0x00000004e0027825 */ /* 0x002fc600078e020a */
[----:B------:R1:W-:Y:S01]  /*a3c40*/  @P4 STG.E [R14.64], R249 ;  /* 0x000000f90e004986 */ /* 0x0003e2000c101904 */
[----:B--2---:R-:W-:-:S03]  /*a3c50*/  IMAD.WIDE R12, R224, 0x4, R8 ;  /* 0x00000004e00c7825 */ /* 0x004fc600078e0208 */
[----:B------:R-:W2:Y:S04]  /*a3c60*/  LDL.LU R31, [R1+0x36f8] ;  /* 0x0036f800011f7983 */ /* 0x000ea80000300800 */
[----:B------:R-:W4:Y:S01]  /*a3c70*/  LDL.LU R226, [R1+0x78] ;  /* 0x0000780001e27983 */ /* 0x000f220000300800 */
[----:B-1----:R-:W-:-:S03]  /*a3c80*/  IMAD.WIDE R14, R225, 0x4, R6 ;  /* 0x00000004e10e7825 */ /* 0x002fc600078e0206 */
[----:B------:R-:W4:Y:S04]  /*a3c90*/  LDL.LU R251, [R1+0x48c] ;  /* 0x00048c0001fb7983 */ /* 0x000f280000300800 */
[----:B------:R-:W4:Y:S04]  /*a3ca0*/  LDL.LU R249, [R1+0x46c] ;  /* 0x00046c0001f97983 */ /* 0x000f280000300800 */
[----:B------:R-:W-:Y:S04]  /*a3cb0*/  @P1 STG.E [R2.64], R244 ;  /* 0x000000f402001986 */ /* 0x000fe8000c101904 */
[----:B------:R1:W-:Y:S04]  /*a3cc0*/  @P5 STG.E [R12.64], R248 ;  /* 0x000000f80c005986 */ /* 0x0003e8000c101904 */
[----:B------:R-:W4:Y:S04]  /*a3cd0*/  LDL.LU R246, [R1+0x44c] ;  /* 0x00044c0001f67983 */ /* 0x000f280000300800 */
[----:B------:R1:W-:Y:S04]  /*a3ce0*/  @P6 STG.E [R14.64], R250 ;  /* 0x000000fa0e006986 */ /* 0x0003e8000c101904 */
[----:B-1----:R-:W4:Y:S04]  /*a3cf0*/  LDL.LU R248, [R1+0x7c] ;  /* 0x00007c0001f87983 */ /* 0x002f280000300800 */
[----:B------:R-:W4:Y:S04]  /*a3d00*/  LDL.LU R14, [R1+0x468] ;  /* 0x00046800010e7983 */ /* 0x000f280000300800 */
[----:B------:R-:W4:Y:S01]  /*a3d10*/  LDL.LU R15, [R1+0x448] ;  /* 0x00044800010f7983 */ /* 0x000f220000300800 */
[----:B------:R-:W-:-:S02]  /*a3d20*/  ISETP.LT.AND P0, PT, R223, c[0x0][0x178], !P3 ;  /* 0x00005e00df007a0c */ /* 0x000fc40005f01270 */
[----:B------:R-:W-:Y:S01]  /*a3d30*/  ISETP.LT.AND P4, PT, R203, c[0x0][0x178], !P3 ;  /* 0x00005e00cb007a0c */ /* 0x000fe20005f81270 */
[C---:B------:R-:W-:Y:S01]  /*a3d40*/  IMAD.WIDE R12, R225.reuse, 0x4, R4 ;  /* 0x00000004e10c7825 */ /* 0x040fe200078e0204 */
[----:B------:R-:W4:Y:S03]  /*a3d50*/  LDL.LU R244, [R1+0x36fc] ;  /* 0x0036fc0001f47983 */ /* 0x000f260000300800 */
[C---:B------:R-:W-:Y:S01]  /*a3d60*/  IMAD.WIDE R2, R225.reuse, 0x4, R10 ;  /* 0x00000004e1027825 */ /* 0x040fe200078e020a */
[----:B------:R-:W-:Y:S02]  /*a3d70*/  IADD3 R224, R225, c[0x0][0x198], RZ ;  /* 0x00006600e1e07a10 */ /* 0x000fe40007ffe0ff */
[----:B---3--:R-:W-:Y:S02]  /*a3d80*/  ISETP.GE.AND P2, PT, R245, c[0x0][0x17c], PT ;  /* 0x00005f00f5007a0c */ /* 0x008fe40003f46270 */
[----:B------:R-:W3:Y:S01]  /*a3d90*/  LDL.LU R245, [R1+0x3700] ;  /* 0x0037000001f57983 */ /* 0x000ee20000300800 */
[----:B--2---:R-:W-:-:S03]  /*a3da0*/  ISETP.GE.AND P1, PT, R31, c[0x0][0x17c], PT ;  /* 0x00005f001f007a0c */ /* 0x004fc60003f26270 */
[----:B------:R-:W2:Y:S04]  /*a3db0*/  LDL.LU R31, [R1+0x498] ;  /* 0x00049800011f7983 */ /* 0x000ea80000300800 */
[----:B------:R-:W2:Y:S04]  /*a3dc0*/  LDL.LU R250, [R1+0x478] ;  /* 0x0004780001fa7983 */ /* 0x000ea80000300800 */
[----:B----4-:R-:W-:Y:S04]  /*a3dd0*/  @P0 STG.E [R12.64], R14 ;  /* 0x0000000e0c000986 */ /* 0x010fe8000c101904 */
[----:B------:R1:W-:Y:S02]  /*a3de0*/  @P4 STG.E [R2.64], R15 ;  /* 0x0000000f02004986 */ /* 0x0003e4000c101904 */
[----:B-1----:R-:W-:-:S02]  /*a3df0*/  IMAD.WIDE R2, R225, 0x4, R8 ;  /* 0x00000004e1027825 */ /* 0x002fc400078e0208 */
[----:B------:R-:W4:Y:S01]  /*a3e00*/  LDL.LU R225, [R1+0x4b8] ;  /* 0x0004b80001e17983 */ /* 0x000f220000300800 */
[----:B------:R-:W-:Y:S02]  /*a3e10*/  ISETP.LT.AND P3, PT, R227, c[0x0][0x178], !P3 ;  /* 0x00005e00e3007a0c */ /* 0x000fe40005f61270 */
[----:B------:R-:W-:Y:S02]  /*a3e20*/  ISETP.LT.AND P5, PT, R222, c[0x0][0x178], !P2 ;  /* 0x00005e00de007a0c */ /* 0x000fe400057a1270 */
[----:B------:R-:W-:Y:S01]  /*a3e30*/  ISETP.LT.AND P6, PT, R223, c[0x0][0x178], !P2 ;  /* 0x00005e00df007a0c */ /* 0x000fe200057c1270 */
[C---:B------:R-:W-:Y:S01]  /*a3e40*/  IMAD.WIDE R12, R224.reuse, 0x4, R6 ;  /* 0x00000004e00c7825 */ /* 0x040fe200078e0206 */
[----:B------:R-:W-:Y:S02]  /*a3e50*/  ISETP.LT.AND P4, PT, R203, c[0x0][0x178], !P2 ;  /* 0x00005e00cb007a0c */ /* 0x000fe40005781270 */
[----:B------:R-:W-:Y:S01]  /*a3e60*/  ISETP.LT.AND P2, PT, R227, c[0x0][0x178], !P2 ;  /* 0x00005e00e3007a0c */ /* 0x000fe20005741270 */
[----:B------:R-:W-:-:S04]  /*a3e70*/  IMAD.WIDE R14, R224, 0x4, R4 ;  /* 0x00000004e00e7825 */ /* 0x000fc800078e0204 */
[----:B------:R1:W-:Y:S01]  /*a3e80*/  @P3 STG.E [R2.64], R226 ;  /* 0x000000e202003986 */ /* 0x0003e2000c101904 */
[----:B------:R-:W-:-:S03]  /*a3e90*/  ISETP.LT.AND P3, PT, R222, c[0x0][0x178], !P1 ;  /* 0x00005e00de007a0c */ /* 0x000fc60004f61270 */
[----:B------:R1:W-:Y:S01]  /*a3ea0*/  @P5 STG.E [R12.64], R251 ;  /* 0x000000fb0c005986 */ /* 0x0003e2000c101904 */
[----:B------:R-:W-:-:S03]  /*a3eb0*/  ISETP.LT.AND P5, PT, R223, c[0x0][0x178], !P1 ;  /* 0x00005e00df007a0c */ /* 0x000fc60004fa1270 */
[----:B------:R1:W-:Y:S01]  /*a3ec0*/  @P6 STG.E [R14.64], R249 ;  /* 0x000000f90e006986 */ /* 0x0003e2000c101904 */
[----:B------:R-:W-:Y:S01]  /*a3ed0*/  ISETP.LT.AND P6, PT, R203, c[0x0][0x178], !P1 ;  /* 0x00005e00cb007a0c */ /* 0x000fe20004fc1270 */
[----:B-1----:R-:W-:-:S04]  /*a3ee0*/  IMAD.WIDE R2, R224, 0x4, R10 ;  /* 0x00000004e0027825 */ /* 0x002fc800078e020a */
[C---:B------:R-:W-:Y:S01]  /*a3ef0*/  IMAD.WIDE R12, R224.reuse, 0x4, R8 ;  /* 0x00000004e00c7825 */ /* 0x040fe200078e0208 */
[----:B------:R-:W-:Y:S01]  /*a3f00*/  IADD3 R224, R224, c[0x0][0x198], RZ ;  /* 0x00006600e0e07a10 */ /* 0x000fe20007ffe0ff */
[----:B------:R1:W-:Y:S01]  /*a3f10*/  @P4 STG.E [R2.64], R246 ;  /* 0x000000f602004986 */ /* 0x0003e2000c101904 */
[----:B------:R-:W-:-:S03]  /*a3f20*/  ISETP.GE.AND P0, PT, R244, c[0x0][0x17c], PT ;  /* 0x00005f00f4007a0c */ /* 0x000fc60003f06270 */
[----:B------:R1:W-:Y:S01]  /*a3f30*/  @P2 STG.E [R12.64], R248 ;  /* 0x000000f80c002986 */ /* 0x0003e2000c101904 */
[----:B------:R-:W-:-:S03]  /*a3f40*/  IMAD.WIDE R14, R224, 0x4, R10 ;  /* 0x00000004e00e7825 */ /* 0x000fc600078e020a */
[----:B------:R-:W2:Y:S01]  /*a3f50*/  LDL.LU R244, [R1+0x3ab8] ;  /* 0x003ab80001f47983 */ /* 0x000ea20000300800 */
[----:B-1----:R-:W-:-:S03]  /*a3f60*/  IMAD.WIDE R2, R224, 0x4, R6 ;  /* 0x00000004e0027825 */ /* 0x002fc600078e0206 */
[----:B------:R-:W2:Y:S01]  /*a3f70*/  LDL.LU R251, [R1+0x18] ;  /* 0x0000180001fb7983 */ /* 0x000ea20000300800 */
[----:B------:R-:W-:-:S03]  /*a3f80*/  IMAD.WIDE R12, R224, 0x4, R4 ;  /* 0x00000004e00c7825 */ /* 0x000fc600078e0204 */
[----:B------:R-:W2:Y:S04]  /*a3f90*/  LDL.LU R249, [R1+0x4bc] ;  /* 0x0004bc0001f97983 */ /* 0x000ea80000300800 */
[----:B------:R-:W2:Y:S04]  /*a3fa0*/  LDL.LU R226, [R1+0x49c] ;  /* 0x00049c0001e27983 */ /* 0x000ea80000300800 */
[----:B------:R-:W2:Y:S01]  /*a3fb0*/  LDL.LU R246, [R1+0x47c] ;  /* 0x00047c0001f67983 */ /* 0x000ea20000300800 */
[----:B---3--:R-:W-:-:S03]  /*a3fc0*/  ISETP.GE.AND P4, PT, R245, c[0x0][0x17c], PT ;  /* 0x00005f00f5007a0c */ /* 0x008fc60003f86270 */
[----:B------:R-:W3:Y:S04]  /*a3fd0*/  LDL.LU R245, [R1+0x1c] ;  /* 0x00001c0001f57983 */ /* 0x000ee80000300800 */
[----:B------:R-:W3:Y:S04]  /*a3fe0*/  LDL.LU R248, [R1+0x4c8] ;  /* 0x0004c80001f87983 */ /* 0x000ee80000300800 */
[----:B----4-:R-:W-:Y:S04]  /*a3ff0*/  @P3 STG.E [R2.64], R225 ;  /* 0x000000e102003986 */ /* 0x010fe8000c101904 */
[----:B--2---:R-:W-:Y:S04]  /*a4000*/  @P5 STG.E [R12.64], R31 ;  /* 0x0000001f0c005986 */ /* 0x004fe8000c101904 */
[----:B------:R1:W-:Y:S04]  /*a4010*/  @P6 STG.E [R14.64], R250 ;  /* 0x000000fa0e006986 */ /* 0x0003e8000c101904 */
[----:B-1----:R-:W2:Y:S01]  /*a4020*/  LDL.LU R250, [R1+0x3704] ;  /* 0x0037040001fa7983 */ /* 0x002ea20000300800 */
[----:B------:R-:W-:-:S02]  /*a4030*/  ISETP.LT.AND P1, PT, R227, c[0x0][0x178], !P1 ;  /* 0x00005e00e3007a0c */ /* 0x000fc40004f21270 */
[----:B------:R-:W-:Y:S02]  /*a4040*/  ISETP.LT.AND P2, PT, R222, c[0x0][0x178], !P0 ;  /* 0x00005e00de007a0c */ /* 0x000fe40004741270 */
[C---:B------:R-:W-:Y:S01]  /*a4050*/  IADD3 R225, R224.reuse, c[0x0][0x198], RZ ;  /* 0x00006600e0e17a10 */ /* 0x040fe20007ffe0ff */
[----:B------:R-:W-:Y:S01]  /*a4060*/  IMAD.WIDE R2, R224, 0x4, R8 ;  /* 0x00000004e0027825 */ /* 0x000fe200078e0208 */
[----:B------:R-:W-:Y:S01]  /*a4070*/  ISETP.LT.AND P3, PT, R223, c[0x0][0x178], !P0 ;  /* 0x00005e00df007a0c */ /* 0x000fe20004761270 */
[----:B------:R-:W4:Y:S01]  /*a4080*/  LDL.LU R31, [R1+0x208] ;  /* 0x00020800011f7983 */ /* 0x000f220000300800 */
[----:B------:R-:W-:Y:S02]  /*a4090*/  ISETP.LT.AND P5, PT, R227, c[0x0][0x178], !P0 ;  /* 0x00005e00e3007a0c */ /* 0x000fe400047a1270 */
[----:B------:R-:W-:Y:S01]  /*a40a0*/  ISETP.LT.AND P0, PT, R203, c[0x0][0x178], !P0 ;  /* 0x00005e00cb007a0c */ /* 0x000fe20004701270 */
[----:B------:R-:W-:-:S04]  /*a40b0*/  IMAD.WIDE R12, R225, 0x4, R6 ;  /* 0x00000004e10c7825 */ /* 0x000fc800078e0206 */
[C---:B------:R-:W-:Y:S01]  /*a40c0*/  IMAD.WIDE R14, R225.reuse, 0x4, R4 ;  /* 0x00000004e10e7825 */ /* 0x040fe200078e0204 */
[C---:B------:R-:W-:Y:S01]  /*a40d0*/  IADD3 R224, R225.reuse, c[0x0][0x198], RZ ;  /* 0x00006600e1e07a10 */ /* 0x040fe20007ffe0ff */
[----:B------:R1:W-:Y:S04]  /*a40e0*/  @P1 STG.E [R2.64], R251 ;  /* 0x000000fb02001986 */ /* 0x0003e8000c101904 */
[----:B------:R1:W-:Y:S04]  /*a40f0*/  @P2 STG.E [R12.64], R249 ;  /* 0x000000f90c002986 */ /* 0x0003e8000c101904 */
[----:B------:R1:W-:Y:S02]  /*a4100*/  @P3 STG.E [R14.64], R226 ;  /* 0x000000e20e003986 */ /* 0x0003e4000c101904 */
[----:B-1----:R-:W-:-:S02]  /*a4110*/  IMAD.WIDE R2, R225, 0x4, R10 ;  /* 0x00000004e1027825 */ /* 0x002fc400078e020a */
[----:B------:R-:W4:Y:S02]  /*a4120*/  LDL.LU R251, [R1+0x4dc] ;  /* 0x0004dc0001fb7983 */ /* 0x000f240000300800 */
[----:B------:R-:W-:Y:S02]  /*a4130*/  IMAD.WIDE R12, R225, 0x4, R8 ;  /* 0x00000004e10c7825 */ /* 0x000fe400078e0208 */
[----:B------:R-:W4:Y:S04]  /*a4140*/  LDL.LU R249, [R1+0x4cc] ;  /* 0x0004cc0001f97983 */ /* 0x000f280000300800 */
[----:B------:R-:W4:Y:S04]  /*a4150*/  LDL.LU R226, [R1+0x3708] ;  /* 0x0037080001e27983 */ /* 0x000f280000300800 */
[----:B------:R-:W4:Y:S04]  /*a4160*/  LDL.LU R225, [R1+0x4a8] ;  /* 0x0004a80001e17983 */ /* 0x000f280000300800 */
[----:B------:R1:W-:Y:S01]  /*a4170*/  @P0 STG.E [R2.64], R246 ;  /* 0x000000f602000986 */ /* 0x0003e2000c101904 */
[----:B--2---:R-:W-:-:S03]  /*a4180*/  ISETP.GE.AND P2, PT, R250, c[0x0][0x17c], PT ;  /* 0x00005f00fa007a0c */ /* 0x004fc60003f46270 */
[----:B------:R-:W2:Y:S04]  /*a4190*/  LDL.LU R250, [R1+0x3ab4] ;  /* 0x003ab40001fa7983 */ /* 0x000ea80000300800 */
[----:B-1----:R-:W2:Y:S04]  /*a41a0*/  LDL.LU R2, [R1+0x4d8] ;  /* 0x0004d80001027983 */ /* 0x002ea80000300800 */
[----:B------:R-:W2:Y:S01]  /*a41b0*/  LDL.LU R3, [R1+0x370c] ;  /* 0x00370c0001037983 */ /* 0x000ea20000300800 */
[----:B------:R-:W-:Y:S02]  /*a41c0*/  ISETP.LT.AND P6, PT, R222, c[0x0][0x178], !P4 ;  /* 0x00005e00de007a0c */ /* 0x000fe400067c1270 */
[----:B------:R-:W-:Y:S01]  /*a41d0*/  ISETP.LT.AND P1, PT, R223, c[0x0][0x178], !P4 ;  /* 0x00005e00df007a0c */ /* 0x000fe20006721270 */
[----:B------:R-:W-:Y:S01]  /*a41e0*/  IMAD.WIDE R14, R224, 0x4, R6 ;  /* 0x00000004e00e7825 */ /* 0x000fe200078e0206 */
[----:B------:R-:W-:Y:S01]  /*a41f0*/  ISETP.LT.AND P3, PT, R203, c[0x0][0x178], !P4 ;  /* 0x00005e00cb007a0c */ /* 0x000fe20006761270 */
[----:B---3--:R1:W-:Y:S01]  /*a4200*/  @P5 STG.E [R12.64], R245 ;  /* 0x000000f50c005986 */ /* 0x0083e2000c101904 */
[----:B------:R-:W-:-:S02]  /*a4210*/  ISETP.LT.AND P4, PT, R227, c[0x0][0x178], !P4 ;  /* 0x00005e00e3007a0c */ /* 0x000fc40006781270 */
[----:B------:R-:W-:Y:S01]  /*a4220*/  ISETP.LT.AND P5, PT, R222, c[0x0][0x178], !P2 ;  /* 0x00005e00de007a0c */ /* 0x000fe200057a1270 */
[----:B------:R-:W3:Y:S01]  /*a4230*/  LDL.LU R246, [R1+0x4ac] ;  /* 0x0004ac0001f67983 */ /* 0x000ee20000300800 */
[----:B-1----:R-:W-:-:S03]  /*a4240*/  IMAD.WIDE R12, R224, 0x4, R4 ;  /* 0x00000004e00c7825 */ /* 0x002fc600078e0204 */
[----:B------:R-:W3:Y:S01]  /*a4250*/  LDL.LU R245, [R1+0x20c] ;  /* 0x00020c0001f57983 */ /* 0x000ee20000300800 */
[----:B----4-:R-:W-:-:S03]  /*a4260*/  ISETP.GE.AND P0, PT, R226, c[0x0][0x17c], PT ;  /* 0x00005f00e2007a0c */ /* 0x010fc60003f06270 */
[----:B------:R-:W4:Y:S04]  /*a4270*/  LDL.LU R226, [R1+0x3710] ;  /* 0x0037100001e27983 */ /* 0x000f280000300800 */
[----:B--2---:R1:W-:Y:S01]  /*a4280*/  @P6 STG.E [R14.64], R2 ;  /* 0x000000020e006986 */ /* 0x0043e2000c101904 */
[----:B------:R-:W-:-:S03]  /*a4290*/  ISETP.LT.AND P6, PT, R223, c[0x0][0x178], !P2 ;  /* 0x00005e00df007a0c */ /* 0x000fc600057c1270 */
[----:B------:R2:W-:Y:S01]  /*a42a0*/  @P1 STG.E [R12.64], R248 ;  /* 0x000000f80c001986 */ /* 0x0005e2000c101904 */
[C---:B-1----:R-:W-:Y:S01]  /*a42b0*/  IMAD.WIDE R14, R224.reuse, 0x4, R10 ;  /* 0x00000004e00e7825 */ /* 0x042fe200078e020a */
[----:B------:R-:W-:-:S03]  /*a42c0*/  IADD3 R2, R224, c[0x0][0x198], RZ ;  /* 0x00006600e0027a10 */ /* 0x000fc60007ffe0ff */
[----:B--2---:R-:W-:Y:S01]  /*a42d0*/  IMAD.WIDE R12, R224, 0x4, R8 ;  /* 0x00000004e00c7825 */ /* 0x004fe200078e0208 */
[----:B------:R1:W-:Y:S01]  /*a42e0*/  @P3 STG.E [R14.64], R225 ;  /* 0x000000e10e003986 */ /* 0x0003e2000c101904 */
[----:B------:R-:W-:-:S03]  /*a42f0*/  ISETP.GE.AND P1, PT, R3, c[0x0][0x17c], PT ;  /* 0x00005f0003007a0c */ /* 0x000fc60003f26270 */
[----:B------:R-:W2:Y:S01]  /*a4300*/  LDL.LU R248, [R1+0x3ab0] ;  /* 0x003ab00001f87983 */ /* 0x000ea20000300800 */
[----:B------:R-:W-:-:S03]  /*a4310*/  IADD3 R3, R2, c[0x0][0x198], RZ ;  /* 0x0000660002037a10 */ /* 0x000fc60007ffe0ff */
[----:B------:R3:W-:Y:S01]  /*a4320*/  @P4 STG.E [R12.64], R31 ;  /* 0x0000001f0c004986 */ /* 0x0007e2000c101904 */
[----:B-1----:R-:W-:-:S04]  /*a4330*/  IMAD.WIDE R14, R2, 0x4, R6 ;  /* 0x00000004020e7825 */ /* 0x002fc800078e0206 */
[C---:B------:R-:W-:Y:S01]  /*a4340*/  IMAD.WIDE R224, R2.reuse, 0x4, R4 ;  /* 0x0000000402e07825 */ /* 0x040fe200078e0204 */
[----:B------:R1:W-:Y:S04]  /*a4350*/  @P5 STG.E [R14.64], R251 ;  /* 0x000000fb0e005986 */ /* 0x0003e8000c101904 */
[----:B---3--:R-:W3:Y:S01]  /*a4360*/  LDL.LU R31, [R1] ;  /* 0x00000000011f7983 */ /* 0x008ee20000300800 */
[----:B------:R-:W-:-:S03]  /*a4370*/  IMAD.WIDE R12, R2, 0x4, R10 ;  /* 0x00000004020c7825 */ /* 0x000fc600078e020a */
[----:B------:R4:W-:Y:S04]  /*a4380*/  @P6 STG.E [R224.64], R249 ;  /* 0x000000f9e0006986 */ /* 0x0009e8000c101904 */
[----:B-1----:R-:W2:Y:S01]  /*a4390*/  LDL.LU R251, [R1+0x224] ;  /* 0x0002240001fb7983 */ /* 0x002ea20000300800 */
[----:B------:R-:W-:-:S03]  /*a43a0*/  IMAD.WIDE R14, R2, 0x4, R8 ;  /* 0x00000004020e7825 */ /* 0x000fc600078e0208 */
[----:B----4-:R-:W4:Y:S04]  /*a43b0*/  LDL.LU R249, [R1+0x64] ;  /* 0x0000640001f97983 */ /* 0x010f280000300800 */
[----:B------:R-:W2:Y:S01]  /*a43c0*/  LDL.LU R2, [R1+0x220] ;  /* 0x0002200001027983 */ /* 0x000ea20000300800 */
[----:B------:R-:W-:Y:S02]  /*a43d0*/  ISETP.LT.AND P3, PT, R203, c[0x0][0x178], !P2 ;  /* 0x00005e00cb007a0c */ /* 0x000fe40005761270 */
[----:B------:R-:W-:Y:S02]  /*a43e0*/  ISETP.LT.AND P2, PT, R227, c[0x0][0x178], !P2 ;  /* 0x00005e00e3007a0c */ /* 0x000fe40005741270 */
[----:B------:R-:W-:Y:S01]  /*a43f0*/  ISETP.LT.AND P4, PT, R222, c[0x0][0x178], !P0 ;  /* 0x00005e00de007a0c */ /* 0x000fe20004781270 */
[----:B------:R-:W-:-:S08]  /*a4400*/  IMAD.WIDE R224, R3, 0x4, R6 ;  /* 0x0000000403e07825 */ /* 0x000fd000078e0206 */
[----:B------:R1:W-:Y:S01]  /*a4410*/  @P3 STG.E [R12.64], R246 ;  /* 0x000000f60c003986 */ /* 0x0003e2000c101904 */
[----:B------:R-:W-:-:S03]  /*a4420*/  ISETP.GE.AND P3, PT, R226, c[0x0][0x17c], PT ;  /* 0x00005f00e2007a0c */ /* 0x000fc60003f66270 */
[----:B------:R-:W3:Y:S04]  /*a4430*/  LDL.LU R226, [R1+0x44] ;  /* 0x0000440001e27983 */ /* 0x000ee80000300800 */
[----:B------:R1:W-:Y:S04]  /*a4440*/  @P2 STG.E [R14.64], R245 ;  /* 0x000000f50e002986 */ /* 0x0003e8000c101904 */
[----:B-1----:R-:W3:Y:S04]  /*a4450*/  LDL.LU R246, [R1+0x4] ;  /* 0x0000040001f67983 */ /* 0x002ee80000300800 */
[----:B------:R-:W3:Y:S04]  /*a4460*/  LDL.LU R245, [R1+0x500] ;  /* 0x0005000001f57983 */ /* 0x000ee80000300800 */
[----:B--2---:R1:W-:Y:S04]  /*a4470*/  @P4 STG.E [R224.64], R2 ;  /* 0x00000002e0004986 */ /* 0x0043e8000c101904 */
[----:B-1----:R-:W2:Y:S04]  /*a4480*/  LDL.LU R224, [R1+0x60] ;  /* 0x0000600001e07983 */ /* 0x002ea80000300800 */
[----:B------:R-:W3:Y:S01]  /*a4490*/  LDL.LU R225, [R1+0x40] ;  /* 0x0000400001e17983 */ /* 0x000ee20000300800 */
[----:B------:R-:W-:-:S02]  /*a44a0*/  ISETP.LT.AND P5, PT, R223, c[0x0][0x178], !P0 ;  /* 0x00005e00df007a0c */ /* 0x000fc400047a1270 */
[----:B------:R-:W-:Y:S01]  /*a44b0*/  ISETP.LT.AND P6, PT, R203, c[0x0][0x178], !P0 ;  /* 0x00005e00cb007a0c */ /* 0x000fe200047c1270 */
[----:B------:R-:W-:Y:S01]  /*a44c0*/  IMAD.WIDE R12, R3, 0x4, R4 ;  /* 0x00000004030c7825 */ /* 0x000fe200078e0204 */
[----:B------:R-:W-:Y:S02]  /*a44d0*/  ISETP.LT.AND P0, PT, R227, c[0x0][0x178], !P0 ;  /* 0x00005e00e3007a0c */ /* 0x000fe40004701270 */
[----:B------:R-:W-:Y:S01]  /*a44e0*/  ISETP.LT.AND P2, PT, R222, c[0x0][0x178], !P1 ;  /* 0x00005e00de007a0c */ /* 0x000fe20004f41270 */
[----:B------:R-:W-:Y:S01]  /*a44f0*/  IMAD.WIDE R14, R3, 0x4, R10 ;  /* 0x00000004030e7825 */ /* 0x000fe200078e020a */
[----:B------:R-:W-:Y:S02]  /*a4500*/  ISETP.LT.AND P4, PT, R223, c[0x0][0x178], !P1 ;  /* 0x00005e00df007a0c */ /* 0x000fe40004f81270 */
[----:B------:R-:W-:-:S03]  /*a4510*/  IADD3 R2, R3, c[0x0][0x198], RZ ;  /* 0x0000660003027a10 */ /* 0x000fc60007ffe0ff */
[----:B--2---:R1:W-:Y:S01]  /*a4520*/  @P5 STG.E [R12.64], R224 ;  /* 0x000000e00c005986 */ /* 0x0043e2000c101904 */
[----:B------:R-:W-:Y:S02]  /*a4530*/  ISETP.LT.AND P5, PT, R227, c[0x0][0x178], !P1 ;  /* 0x00005e00e3007a0c */ /* 0x000fe40004fa1270 */
[----:B------:R-:W-:Y:S01]  /*a4540*/  ISETP.LT.AND P1, PT, R203, c[0x0][0x178], !P1 ;  /* 0x00005e00cb007a0c */ /* 0x000fe20004f21270 */
[----:B---3--:R2:W-:Y:S01]  /*a4550*/  @P6 STG.E [R14.64], R225 ;  /* 0x000000e10e006986 */ /* 0x0085e2000c101904 */
[----:B------:R-:W-:Y:S01]  /*a4560*/  ISETP.LT.AND P6, PT, R222, c[0x0][0x178], !P3 ;  /* 0x00005e00de007a0c */ /* 0x000fe20005fc1270 */
[----:B-1----:R-:W-:-:S04]  /*a4570*/  IMAD.WIDE R12, R2, 0x4, R4 ;  /* 0x00000004020c7825 */ /* 0x002fc800078e0204 */
[----:B--2---:R-:W-:-:S04]  /*a4580*/  IMAD.WIDE R14, R3, 0x4, R8 ;  /* 0x00000004030e7825 */ /* 0x004fc800078e0208 */
[C---:B------:R-:W-:Y:S01]  /*a4590*/  IMAD.WIDE R224, R2.reuse, 0x4, R6 ;  /* 0x0000000402e07825 */ /* 0x040fe200078e0206 */
[----:B------:R1:W-:Y:S01]  /*a45a0*/  @P0 STG.E [R14.64], R31 ;  /* 0x0000001f0e000986 */ /* 0x0003e2000c101904 */
[----:B------:R-:W-:-:S03]  /*a45b0*/  IADD3 R3, R2, c[0x0][0x198], RZ ;  /* 0x0000660002037a10 */ /* 0x000fc60007ffe0ff */
[----:B------:R2:W-:Y:S04]  /*a45c0*/  @P2 STG.E [R224.64], R251 ;  /* 0x000000fbe0002986 */ /* 0x0005e8000c101904 */
[----:B----4-:R3:W-:Y:S01]  /*a45d0*/  @P4 STG.E [R12.64], R249 ;  /* 0x000000f90c004986 */ /* 0x0107e2000c101904 */
[----:B-1----:R-:W-:-:S03]  /*a45e0*/  IMAD.WIDE R14, R2, 0x4, R8 ;  /* 0x00000004020e7825 */ /* 0x002fc600078e0208 */
[----:B------:R-:W4:Y:S01]  /*a45f0*/  LDL.LU R31, [R1+0x3718] ;  /* 0x00371800011f7983 */ /* 0x000f220000300800 */
[----:B--2---:R-:W-:-:S04]  /*a4600*/  IMAD.WIDE R224, R3, 0x4, R6 ;  /* 0x0000000403e07825 */ /* 0x004fc800078e0206 */
[----:B---3--:R-:W-:Y:S01]  /*a4610*/  IMAD.WIDE R12, R2, 0x4, R10 ;  /* 0x00000004020c7825 */ /* 0x008fe200078e020a */
[----:B------:R-:W2:Y:S04]  /*a4620*/  LDL.LU R249, [R1+0x30] ;  /* 0x0000300001f97983 */ /* 0x000ea80000300800 */
[----:B------:R-:W3:Y:S04]  /*a4630*/  LDL.LU R251, [R1+0x504] ;  /* 0x0005040001fb7983 */ /* 0x000ee80000300800 */
[----:B------:R-:W-:Y:S04]  /*a4640*/  @P1 STG.E [R12.64], R226 ;  /* 0x000000e20c001986 */ /* 0x000fe8000c101904 */
[----:B------:R-:W2:Y:S04]  /*a4650*/  LDL.LU R2, [R1+0x3714] ;  /* 0x0037140001027983 */ /* 0x000ea80000300800 */
[----:B------:R1:W-:Y:S04]  /*a4660*/  @P5 STG.E [R14.64], R246 ;  /* 0x000000f60e005986 */ /* 0x0003e8000c101904 */
[----:B------:R1:W-:Y:S04]  /*a4670*/  @P6 STG.E [R224.64], R245 ;  /* 0x000000f5e0006986 */ /* 0x0003e8000c101904 */
[----:B-1----:R-:W3:Y:S04]  /*a4680*/  LDL.LU R246, [R1+0x34] ;  /* 0x0000340001f67983 */ /* 0x002ee80000300800 */
[----:B------:R-:W3:Y:S01]  /*a4690*/  LDL.LU R224, [R1+0x4e0] ;  /* 0x0004e00001e07983 */ /* 0x000ee20000300800 */
[----:B------:R-:W-:Y:S01]  /*a46a0*/  ISETP.LT.AND P0, PT, R223, c[0x0][0x178], !P3 ;  /* 0x00005e00df007a0c */ /* 0x000fe20005f01270 */
[----:B------:R-:W-:-:S02]  /*a46b0*/  IMAD.WIDE R12, R3, 0x4, R4 ;  /* 0x00000004030c7825 */ /* 0x000fc400078e0204 */
[----:B------:R-:W3:Y:S02]  /*a46c0*/  LDL.LU R225, [R1+0x180] ;  /* 0x0001800001e17983 */ /* 0x000ee40000300800 */
[----:B------:R-:W-:Y:S02]  /*a46d0*/  IMAD.WIDE R14, R3, 0x4, R10 ;  /* 0x00000004030e7825 */ /* 0x000fe400078e020a */
[----:B------:R-:W3:Y:S04]  /*a46e0*/  LDL.LU R245, [R1+0x371c] ;  /* 0x00371c0001f57983 */ /* 0x000ee80000300800 */
[----:B------:R-:W3:Y:S01]  /*a46f0*/  LDL.LU R226, [R1+0x510] ;  /* 0x0005100001e27983 */ /* 0x000ee20000300800 */
[----:B----4-:R-:W-:-:S03]  /*a4700*/  ISETP.GE.AND P1, PT, R31, c[0x0][0x17c], PT ;  /* 0x00005f001f007a0c */ /* 0x010fc60003f26270 */
[----:B------:R-:W4:Y:S01]  /*a4710*/  LDL.LU R31, [R1+0x4f0] ;  /* 0x0004f000011f7983 */ /* 0x000f220000300800 */
[----:B--2---:R-:W-:Y:S02]  /*a4720*/  ISETP.GE.AND P2, PT, R2, c[0x0][0x17c], PT ;  /* 0x00005f0002007a0c */ /* 0x004fe40003f46270 */
[C---:B------:R-:W-:Y:S01]  /*a4730*/  IADD3 R2, R3.reuse, c[0x0][0x198], RZ ;  /* 0x0000660003027a10 */ /* 0x040fe20007ffe0ff */
[----:B---3--:R1:W-:Y:S02]  /*a4740*/  @P0 STG.E [R12.64], R224 ;  /* 0x000000e00c000986 */ /* 0x0083e4000c101904 */
[----:B-1----:R-:W-:Y:S02]  /*a4750*/  IMAD.WIDE R12, R3, 0x4, R8 ;  /* 0x00000004030c7825 */ /* 0x002fe400078e0208 */
[----:B------:R-:W2:Y:S01]  /*a4760*/  LDL.LU R3, [R1+0x4e4] ;  /* 0x0004e40001037983 */ /* 0x000ea20000300800 */
[----:B------:R-:W-:Y:S02]  /*a4770*/  ISETP.LT.AND P4, PT, R203, c[0x0][0x178], !P3 ;  /* 0x00005e00cb007a0c */ /* 0x000fe40005f81270 */
[----:B------:R-:W-:-:S02]  /*a4780*/  ISETP.LT.AND P3, PT, R227, c[0x0][0x178], !P3 ;  /* 0x00005e00e3007a0c */ /* 0x000fc40005f61270 */
[----:B------:R-:W-:Y:S02]  /*a4790*/  ISETP.LT.AND P5, PT, R222, c[0x0][0x178], !P2 ;  /* 0x00005e00de007a0c */ /* 0x000fe400057a1270 */
[----:B------:R-:W-:Y:S02]  /*a47a0*/  ISETP.LT.AND P6, PT, R223, c[0x0][0x178], !P2 ;  /* 0x00005e00df007a0c */ /* 0x000fe400057c1270 */
[----:B------:R-:W-:Y:S02]  /*a47b0*/  ISETP.GE.AND P0, PT, R245, c[0x0][0x17c], PT ;  /* 0x00005f00f5007a0c */ /* 0x000fe40003f06270 */
[----:B------:R-:W3:Y:S04]  /*a47c0*/  LDL.LU R245, [R1+0x534] ;  /* 0x0005340001f57983 */ /* 0x000ee80000300800 */
[----:B------:R1:W-:Y:S04]  /*a47d0*/  @P4 STG.E [R14.64], R225 ;  /* 0x000000e10e004986 */ /* 0x0003e8000c101904 */
[----:B------:R1:W-:Y:S02]  /*a47e0*/  @P3 STG.E [R12.64], R249 ;  /* 0x000000f90c003986 */ /* 0x0003e4000c101904 */
[----:B-1----:R-:W-:-:S04]  /*a47f0*/  IMAD.WIDE R14, R2, 0x4, R6 ;  /* 0x00000004020e7825 */ /* 0x002fc800078e0206 */
[C---:B------:R-:W-:Y:S01]  /*a4800*/  IMAD.WIDE R224, R2.reuse, 0x4, R4 ;  /* 0x0000000402e07825 */ /* 0x040fe200078e0204 */
[----:B------:R-:W3:Y:S04]  /*a4810*/  LDL.LU R249, [R1+0x3aac] ;  /* 0x003aac0001f97983 */ /* 0x000ee80000300800 */
[----:B------:R1:W-:Y:S01]  /*a4820*/  @P5 STG.E [R14.64], R251 ;  /* 0x000000fb0e005986 */ /* 0x0003e2000c101904 */
[----:B------:R-:W-:-:S03]  /*a4830*/  IMAD.WIDE R12, R2, 0x4, R10 ;  /* 0x00000004020c7825 */ /* 0x000fc600078e020a */
[----:B-1----:R-:W3:Y:S01]  /*a4840*/  LDL.LU R251, [R1+0x514] ;  /* 0x0005140001fb7983 */ /* 0x002ee20000300800 */
[----:B------:R-:W-:-:S03]  /*a4850*/  IMAD.WIDE R14, R2, 0x4, R8 ;  /* 0x00000004020e7825 */ /* 0x000fc600078e0208 */
[----:B--2---:R1:W-:Y:S04]  /*a4860*/  @P6 STG.E [R224.64], R3 ;  /* 0x00000003e0006986 */ /* 0x0043e8000c101904 */
[----:B-1----:R-:W2:Y:S04]  /*a4870*/  LDL.LU R224, [R1+0x184] ;  /* 0x0001840001e07983 */ /* 0x002ea80000300800 */
[----:B------:R-:W3:Y:S01]  /*a4880*/  LDL.LU R225, [R1+0x3720] ;  /* 0x0037200001e17983 */ /* 0x000ee20000300800 */
[----:B------:R-:W-:-:S03]  /*a4890*/  IADD3 R3, R2, c[0x0][0x198], RZ ;  /* 0x0000660002037a10 */ /* 0x000fc60007ffe0ff */
[----:B------:R-:W4:Y:S01]  /*a48a0*/  LDL.LU R2, [R1+0x530] ;  /* 0x0005300001027983 */ /* 0x000f220000300800 */
[----:B------:R-:W-:Y:S02]  /*a48b0*/  ISETP.LT.AND P4, PT, R203, c[0x0][0x178], !P2 ;  /* 0x00005e00cb007a0c */ /* 0x000fe40005781270 */
[----:B------:R-:W-:Y:S02]  /*a48c0*/  ISETP.LT.AND P2, PT, R227, c[0x0][0x178], !P2 ;  /* 0x00005e00e3007a0c */ /* 0x000fe40005741270 */
[----:B------:R-:W-:Y:S02]  /*a48d0*/  ISETP.LT.AND P3, PT, R222, c[0x0][0x178], !P1 ;  /* 0x00005e00de007a0c */ /* 0x000fe40004f61270 */
[----:B------:R-:W-:Y:S02]  /*a48e0*/  ISETP.LT.AND P5, PT, R223, c[0x0][0x178], !P1 ;  /* 0x00005e00df007a0c */ /* 0x000fe40004fa1270 */
[----:B------:R-:W-:Y:S02]  /*a48f0*/  ISETP.LT.AND P6, PT, R203, c[0x0][0x178], !P1 ;  /* 0x00005e00cb007a0c */ /* 0x000fe40004fc1270 */
[----:B------:R-:W-:-:S03]  /*a4900*/  ISETP.LT.AND P1, PT, R227, c[0x0][0x178], !P1 ;  /* 0x00005e00e3007a0c */ /* 0x000fc60004f21270 */
[----:B--2---:R1:W-:Y:S01]  /*a4910*/  @P4 STG.E [R12.64], R224 ;  /* 0x000000e00c004986 */ /* 0x0043e2000c101904 */
[----:B---3--:R-:W-:-:S03]  /*a4920*/  ISETP.GE.AND P4, PT, R225, c[0x0][0x17c], PT ;  /* 0x00005f00e1007a0c */ /* 0x008fc60003f86270 */
[----:B------:R2:W-:Y:S01]  /*a4930*/  @P2 STG.E [R14.64], R246 ;  /* 0x000000f60e002986 */ /* 0x0005e2000c101904 */
[----:B------:R-:W-:Y:S01]  /*a4940*/  ISETP.LT.AND P2, PT, R222, c[0x0][0x178], !P0 ;  /* 0x00005e00de007a0c */ /* 0x000fe20004741270 */
[----:B-1----:R-:W-:-:S04]  /*a4950*/  IMAD.WIDE R224, R3, 0x4, R6 ;  /* 0x0000000403e07825 */ /* 0x002fc800078e0206 */
[----:B------:R-:W-:Y:S01]  /*a4960*/  IMAD.WIDE R12, R3, 0x4, R4 ;  /* 0x00000004030c7825 */ /* 0x000fe200078e0204 */
[----:B----4-:R1:W-:Y:S01]  /*a4970*/  @P3 STG.E [R224.64], R2 ;  /* 0x00000002e0003986 */ /* 0x0103e2000c101904 */
[----:B------:R-:W-:Y:S02]  /*a4980*/  ISETP.LT.AND P3, PT, R223, c[0x0][0x178], !P0 ;  /* 0x00005e00df007a0c */ /* 0x000fe40004761270 */
[C---:B--2---:R-:W-:Y:S01]  /*a4990*/  IMAD.WIDE R14, R3.reuse, 0x4, R10 ;  /* 0x00000004030e7825 */ /* 0x044fe200078e020a */
[----:B------:R2:W-:Y:S04]  /*a49a0*/  @P5 STG.E [R12.64], R226 ;  /* 0x000000e20c005986 */ /* 0x0005e8000c101904 */
[----:B------:R3:W-:Y:S01]  /*a49b0*/  @P6 STG.E [R14.64], R31 ;  /* 0x0000001f0e006986 */ /* 0x0007e2000c101904 */
[----:B-1----:R-:W-:-:S03]  /*a49c0*/  IADD3 R2, R3, c[0x0][0x198], RZ ;  /* 0x0000660003027a10 */ /* 0x002fc60007ffe0ff */
[----:B------:R-:W4:Y:S01]  /*a49d0*/  LDL.LU R246, [R1+0x4f4] ;  /* 0x0004f40001f67983 */ /* 0x000f220000300800 */
[----:B--2---:R-:W-:-:S04]  /*a49e0*/  IMAD.WIDE R12, R3, 0x4, R8 ;  /* 0x00000004030c7825 */ /* 0x004fc800078e0208 */
[C---:B---3--:R-:W-:Y:S01]  /*a49f0*/  IMAD.WIDE R14, R2.reuse, 0x4, R6 ;  /* 0x00000004020e7825 */ /* 0x048fe200078e0206 */
[----:B------:R-:W-:Y:S03]  /*a4a00*/  @P1 STG.E [R12.64], R248 ;  /* 0x000000f80c001986 */ /* 0x000fe6000c101904 */
[----:B------:R-:W-:Y:S01]  /*a4a10*/  IMAD.WIDE R224, R2, 0x4, R4 ;  /* 0x0000000402e07825 */ /* 0x000fe200078e0204 */
[----:B------:R-:W-:Y:S04]  /*a4a20*/  @P2 STG.E [R14.64], R245 ;  /* 0x000000f50e002986 */ /* 0x000fe8000c101904 */
[----:B------:R1:W-:Y:S04]  /*a4a30*/  @P3 STG.E [R224.64], R251 ;  /* 0x000000fbe0003986 */ /* 0x0003e8000c101904 */
[----:B-1----:R-:W2:Y:S04]  /*a4a40*/  LDL.LU R224, [R1+0x3724] ;  /* 0x0037240001e07983 */ /* 0x002ea80000300800 */
[----:B------:R-:W3:Y:S04]  /*a4a50*/  LDL.LU R225, [R1+0x550] ;  /* 0x0005500001e17983 */ /* 0x000ee80000300800 */
[----:B------:R-:W2:Y:S01]  /*a4a60*/  LDL.LU R245, [R1+0x3728] ;  /* 0x0037280001f57983 */ /* 0x000ea20000300800 */
[----:B------:R-:W-:-:S02]  /*a4a70*/  ISETP.LT.AND P5, PT, R227, c[0x0][0x178], !P0 ;  /* 0x00005e00e3007a0c */ /* 0x000fc400047a1270 */
[----:B------:R-:W-:Y:S02]  /*a4a80*/  ISETP.LT.AND P0, PT, R203, c[0x0][0x178], !P0 ;  /* 0x00005e00cb007a0c */ /* 0x000fe40004701270 */
[----:B------:R-:W-:Y:S02]  /*a4a90*/  ISETP.LT.AND P6, PT, R222, c[0x0][0x178], !P4 ;  /* 0x00005e00de007a0c */ /* 0x000fe400067c1270 */
[C---:B------:R-:W-:Y:S01]  /*a4aa0*/  IADD3 R226, R2.reuse, c[0x0][0x198], RZ ;  /* 0x0000660002e27a10 */ /* 0x040fe20007ffe0ff */
[C---:B------:R-:W-:Y:S01]  /*a4ab0*/  IMAD.WIDE R12, R2.reuse, 0x4, R10 ;  /* 0x00000004020c7825 */ /* 0x040fe200078e020a */
[----:B------:R-:W2:Y:S03]  /*a4ac0*/  LDL.LU R248, [R1+0x240] ;  /* 0x0002400001f87983 */ /* 0x000ea60000300800 */
[----:B------:R-:W-:Y:S01]  /*a4ad0*/  IMAD.WIDE R2, R2, 0x4, R8 ;  /* 0x0000000402027825 */ /* 0x000fe200078e0208 */
[----:B------:R-:W2:Y:S03]  /*a4ae0*/  LDL.LU R31, [R1+0x554] ;  /* 0x00055400011f7983 */ /* 0x000ea60000300800 */
[----:B------:R-:W-:Y:S01]  /*a4af0*/  IMAD.WIDE R14, R226, 0x4, R6 ;  /* 0x00000004e20e7825 */ /* 0x000fe200078e0206 */
[----:B------:R-:W2:Y:S04]  /*a4b00*/  LDL.LU R251, [R1+0x544] ;  /* 0x0005440001fb7983 */ /* 0x000ea80000300800 */
[----:B----4-:R1:W-:Y:S04]  /*a4b10*/  @P0 STG.E [R12.64], R246 ;  /* 0x000000f60c000986 */ /* 0x0103e8000c101904 */
[----:B------:R-:W-:Y:S04]  /*a4b20*/  @P5 STG.E [R2.64], R249 ;  /* 0x000000f902005986 */ /* 0x000fe8000c101904 */
[----:B-1----:R-:W4:Y:S04]  /*a4b30*/  LDL.LU R246, [R1+0x524] ;  /* 0x0005240001f67983 */ /* 0x002f280000300800 */
[----:B---3--:R1:W-:Y:S04]  /*a4b40*/  @P6 STG.E [R14.64], R225 ;  /* 0x000000e10e006986 */ /* 0x0083e8000c101904 */
[----:B-1----:R-:W3:Y:S04]  /*a4b50*/  LDL.LU R14, [R1+0x540] ;  /* 0x00054000010e7983 */ /* 0x002ee80000300800 */
[----:B------:R-:W4:Y:S04]  /*a4b60*/  LDL.LU R15, [R1+0x520] ;  /* 0x00052000010f7983 */ /* 0x000f280000300800 */
[----:B------:R-:W4:Y:S01]  /*a4b70*/  LDL.LU R225, [R1+0x372c] ;  /* 0x00372c0001e17983 */ /* 0x000f220000300800 */
[----:B--2---:R-:W-:-:S03]  /*a4b80*/  ISETP.GE.AND P0, PT, R245, c[0x0][0x17c], PT ;  /* 0x00005f00f5007a0c */ /* 0x004fc60003f06270 */
[----:B------:R-:W2:Y:S01]  /*a4b90*/  LDL.LU R245, [R1+0x3730] ;  /* 0x0037300001f57983 */ /* 0x000ea20000300800 */
[----:B------:R-:W-:Y:S02]  /*a4ba0*/  ISETP.LT.AND P1, PT, R223, c[0x0][0x178], !P4 ;  /* 0x00005e00df007a0c */ /* 0x000fe40006721270 */
[----:B------:R-:W-:Y:S02]  /*a4bb0*/  ISETP.LT.AND P3, PT, R203, c[0x0][0x178], !P4 ;  /* 0x00005e00cb007a0c */ /* 0x000fe40006761270 */
[----:B------:R-:W-:Y:S01]  /*a4bc0*/  ISETP.GE.AND P2, PT, R224, c[0x0][0x17c], PT ;  /* 0x00005f00e0007a0c */ /* 0x000fe20003f46270 */
[----:B------:R-:W-:Y:S01]  /*a4bd0*/  IMAD.WIDE R12, R226, 0x4, R4 ;  /* 0x00000004e20c7825 */ /* 0x000fe200078e0204 */
[----:B------:R-:W-:Y:S01]  /*a4be0*/  ISETP.LT.AND P4, PT, R227, c[0x0][0x178], !P4 ;  /* 0x00005e00e3007a0c */ /* 0x000fe20006781270 */
[----:B------:R-:W2:Y:S01]  /*a4bf0*/  LDL.LU R249, [R1+0x48] ;  /* 0x0000480001f97983 */ /* 0x000ea20000300800 */
[----:B------:R-:W-:Y:S01]  /*a4c00*/  ISETP.LT.AND P5, PT, R222, c[0x0][0x178], !P2 ;  /* 0x00005e00de007a0c */ /* 0x000fe200057a1270 */
[----:B------:R-:W-:Y:S01]  /*a4c10*/  IMAD.WIDE R2, R226, 0x4, R10 ;  /* 0x00000004e2027825 */ /* 0x000fe200078e020a */
[----:B------:R-:W-:-:S02]  /*a4c20*/  ISETP.LT.AND P6, PT, R223, c[0x0][0x178], !P2 ;  /* 0x00005e00df007a0c */ /* 0x000fc400057c1270 */
[----:B------:R-:W-:Y:S01]  /*a4c30*/  IADD3 R224, R226, c[0x0][0x198], RZ ;  /* 0x00006600e2e07a10 */ /* 0x000fe20007ffe0ff */
[----:B---3--:R1:W-:Y:S04]  /*a4c40*/  @P1 STG.E [R12.64], R14 ;  /* 0x0000000e0c001986 */ /* 0x0083e8000c101904 */
[----:B----4-:R3:W-:Y:S01]  /*a4c50*/  @P3 STG.E [R2.64], R15 ;  /* 0x0000000f02003986 */ /* 0x0107e2000c101904 */
[----:B-1----:R-:W-:-:S04]  /*a4c60*/  IMAD.WIDE R12, R224, 0x4, R6 ;  /* 0x00000004e00c7825 */ /* 0x002fc800078e0206 */
[----:B---3--:R-:W-:Y:S02]  /*a4c70*/  IMAD.WIDE R2, R226, 0x4, R8 ;  /* 0x00000004e2027825 */ /* 0x008fe400078e0208 */
[----:B------:R-:W3:Y:S02]  /*a4c80*/  LDL.LU R226, [R1+0x68] ;  /* 0x0000680001e27983 */ /* 0x000ee40000300800 */
[----:B------:R-:W-:Y:S02]  /*a4c90*/  IMAD.WIDE R14, R224, 0x4, R4 ;  /* 0x00000004e00e7825 */ /* 0x000fe400078e0204 */
[----:B------:R1:W-:Y:S01]  /*a4ca0*/  @P4 STG.E [R2.64], R248 ;  /* 0x000000f802004986 */ /* 0x0003e2000c101904 */
[----:B------:R-:W-:-:S03]  /*a4cb0*/  ISETP.GE.AND P1, PT, R225, c[0x0][0x17c], PT ;  /* 0x00005f00e1007a0c */ /* 0x000fc60003f26270 */
[----:B------:R4:W-:Y:S01]  /*a4cc0*/  @P5 STG.E [R12.64], R31 ;  /* 0x0000001f0c005986 */ /* 0x0009e2000c101904 */
[----:B------:R-:W-:-:S03]  /*a4cd0*/  IADD3 R225, R224, c[0x0][0x198], RZ ;  /* 0x00006600e0e17a10 */ /* 0x000fc60007ffe0ff */
[----:B------:R2:W-:Y:S04]  /*a4ce0*/  @P6 STG.E [R14.64], R251 ;  /* 0x000000fb0e006986 */ /* 0x0005e8000c101904 */
[----:B-1----:R-:W3:Y:S01]  /*a4cf0*/  LDL.LU R248, [R1+0x8] ;  /* 0x0000080001f87983 */ /* 0x002ee20000300800 */
[----:B------:R-:W-:-:S03]  /*a4d00*/  IMAD.WIDE R2, R224, 0x4, R8 ;  /* 0x00000004e0027825 */ /* 0x000fc600078e0208 */
[----:B----4-:R-:W4:Y:S01]  /*a4d10*/  LDL.LU R31, [R1+0x22c] ;  /* 0x00022c00011f7983 */ /* 0x010f220000300800 */
[----:B------:R-:W-:-:S03]  /*a4d20*/  IMAD.WIDE R12, R224, 0x4, R10 ;  /* 0x00000004e00c7825 */ /* 0x000fc600078e020a */
[----:B--2---:R-:W2:Y:S04]  /*a4d30*/  LDL.LU R251, [R1+0x6c] ;  /* 0x00006c0001fb7983 */ /* 0x004ea80000300800 */
[----:B------:R-:W2:Y:S01]  /*a4d40*/  LDL.LU R224, [R1+0x228] ;  /* 0x0002280001e07983 */ /* 0x000ea20000300800 */
[----:B------:R-:W-:Y:S02]  /*a4d50*/  ISETP.LT.AND P3, PT, R203, c[0x0][0x178], !P2 ;  /* 0x00005e00cb007a0c */ /* 0x000fe40005761270 */
[----:B------:R-:W-:-:S11]  /*a4d60*/  ISETP.LT.AND P2, PT, R227, c[0x0][0x178], !P2 ;  /* 0x00005e00e3007a0c */ /* 0x000fd60005741270 */
[----:B------:R1:W-:Y:S01]  /*a4d70*/  @P3 STG.E [R12.64], R246 ;  /* 0x000000f60c003986 */ /* 0x0003e2000c101904 */
[----:B------:R-:W-:-:S03]  /*a4d80*/  ISETP.GE.AND P3, PT, R245, c[0x0][0x17c], PT ;  /* 0x00005f00f5007a0c */ /* 0x000fc60003f66270 */
[----:B------:R1:W-:Y:S04]  /*a4d90*/  @P2 STG.E [R2.64], R250 ;  /* 0x000000fa02002986 */ /* 0x0003e8000c101904 */
[----:B-1----:R-:W4:Y:S04]  /*a4da0*/  LDL.LU R246, [R1+0x4c] ;  /* 0x00004c0001f67983 */ /* 0x002f280000300800 */
[----:B------:R-:W4:Y:S04]  /*a4db0*/  LDL.LU R245, [R1+0xc] ;  /* 0x00000c0001f57983 */ /* 0x000f280000300800 */
[----:B------:R-:W4:Y:S01]  /*a4dc0*/  LDL.LU R250, [R1+0x508] ;  /* 0x0005080001fa7983 */ /* 0x000f220000300800 */
[----:B------:R-:W-:-:S02]  /*a4dd0*/  ISETP.LT.AND P4, PT, R222, c[0x0][0x178], !P0 ;  /* 0x00005e00de007a0c */ /* 0x000fc40004781270 */
[----:B------:R-:W-:Y:S02]  /*a4de0*/  ISETP.LT.AND P5, PT, R223, c[0x0][0x178], !P0 ;  /* 0x00005e00df007a0c */ /* 0x000fe400047a1270 */
[----:B------:R-:W-:Y:S01]  /*a4df0*/  ISETP.LT.AND P6, PT, R203, c[0x0][0x178], !P0 ;  /* 0x00005e00cb007a0c */ /* 0x000fe200047c1270 */
[----:B------:R-:W-:Y:S01]  /*a4e00*/  IMAD.WIDE R14, R225, 0x4, R6 ;  /* 0x00000004e10e7825 */ /* 0x000fe200078e0206 */
[----:B------:R-:W-:-:S03]  /*a4e10*/  ISETP.LT.AND P0, PT, R227, c[0x0][0x178], !P0 ;  /* 0x00005e00e3007a0c */ /* 0x000fc60004701270 */
[----:B------:R-:W-:Y:S01]  /*a4e20*/  IMAD.WIDE R2, R225, 0x4, R4 ;  /* 0x00000004e1027825 */ /* 0x000fe200078e0204 */
[----:B------:R-:W-:-:S03]  /*a4e30*/  ISETP.LT.AND P2, PT, R222, c[0x0][0x178], !P1 ;  /* 0x00005e00de007a0c */ /* 0x000fc60004f41270 */
[----:B------:R-:W-:Y:S01]  /*a4e40*/  IMAD.WIDE R12, R225, 0x4, R10 ;  /* 0x00000004e10c7825 */ /* 0x000fe200078e020a */
[----:B--2---:R1:W-:Y:S01]  /*a4e50*/  @P4 STG.E [R14.64], R224 ;  /* 0x000000e00e004986 */ /* 0x0043e2000c101904 */
[----:B------:R-:W-:-:S03]  /*a4e60*/  ISETP.LT.AND P4, PT, R223, c[0x0][0x178], !P1 ;  /* 0x00005e00df007a0c */ /* 0x000fc60004f81270 */
[----:B---3--:R2:W-:Y:S01]  /*a4e70*/  @P5 STG.E [R2.64], R226 ;  /* 0x000000e202005986 */ /* 0x0085e2000c101904 */
[----:B------:R-:W-:Y:S02]  /*a4e80*/  ISETP.LT.AND P5, PT, R227, c[0x0][0x178], !P1 ;  /* 0x00005e00e3007a0c */ /* 0x000fe40004fa1270 */
[----:B------:R-:W-:Y:S01]  /*a4e90*/  ISETP.LT.AND P1, PT, R203, c[0x0][0x178], !P1 ;  /* 0x00005e00cb007a0c */ /* 0x000fe20004f21270 */
[----:B------:R3:W-:Y:S01]  /*a4ea0*/  @P6 STG.E [R12.64], R249 ;  /* 0x000000f90c006986 */ /* 0x0007e2000c101904 */
[C---:B-1----:R-:W-:Y:S02]  /*a4eb0*/  IADD3 R224, R225.reuse, c[0x0][0x198], RZ ;  /* 0x00006600e1e07a10 */ /* 0x042fe40007ffe0ff */
[----:B------:R-:W-:Y:S01]  /*a4ec0*/  ISETP.LT.AND P6, PT, R222, c[0x0][0x178], !P3 ;  /* 0x00005e00de007a0c */ /* 0x000fe20005fc1270 */
[----:B--2---:R-:W-:Y:S01]  /*a4ed0*/  IMAD.WIDE R2, R225, 0x4, R8 ;  /* 0x00000004e1027825 */ /* 0x004fe200078e0208 */
[----:B------:R-:W-:-:S03]  /*a4ee0*/  IADD3 R225, R224, c[0x0][0x198], RZ ;  /* 0x00006600e0e17a10 */ /* 0x000fc60007ffe0ff */
[C---:B---3--:R-:W-:Y:S01]  /*a4ef0*/  IMAD.WIDE R12, R224.reuse, 0x4, R6 ;  /* 0x00000004e00c7825 */ /* 0x048fe200078e0206 */
[----:B------:R-:W2:Y:S03]  /*a4f00*/  LDL.LU R249, [R1+0x3734] ;  /* 0x0037340001f97983 */ /* 0x000ea60000300800 */
[C---:B------:R-:W-:Y:S01]  /*a4f10*/  IMAD.WIDE R14, R224.reuse, 0x4, R4 ;  /* 0x00000004e00e7825 */ /* 0x040fe200078e0204 */
[----:B------:R1:W-:Y:S04]  /*a4f20*/  @P0 STG.E [R2.64], R248 ;  /* 0x000000f802000986 */ /* 0x0003e8000c101904 */
[----:B----4-:R3:W-:Y:S04]  /*a4f30*/  @P2 STG.E [R12.64], R31 ;  /* 0x0000001f0c002986 */ /* 0x0107e8000c101904 */
[----:B------:R4:W-:Y:S01]  /*a4f40*/  @P4 STG.E [R14.64], R251 ;  /* 0x000000fb0e004986 */ /* 0x0009e2000c101904 */
[----:B-1----:R-:W-:-:S03]  /*a4f50*/  IMAD.WIDE R2, R224, 0x4, R10 ;  /* 0x00000004e0027825 */ /* 0x002fc600078e020a */
[----:B------:R-:W2:Y:S01]  /*a4f60*/  LDL.LU R226, [R1+0x3738] ;  /* 0x0037380001e27983 */ /* 0x000ea20000300800 */
[----:B---3--:R-:W-:-:S03]  /*a4f70*/  IMAD.WIDE R12, R224, 0x4, R8 ;  /* 0x00000004e00c7825 */ /* 0x008fc600078e0208 */
[----:B------:R-:W-:Y:S01]  /*a4f80*/  @P1 STG.E [R2.64], R246 ;  /* 0x000000f602001986 */ /* 0x000fe2000c101904 */
[----:B----4-:R-:W-:-:S03]  /*a4f90*/  IMAD.WIDE R14, R225, 0x4, R6 ;  /* 0x00000004e10e7825 */ /* 0x010fc600078e0206 */
[----:B------:R-:W3:Y:S04]  /*a4fa0*/  LDL.LU R251, [R1+0x38] ;  /* 0x0000380001fb7983 */ /* 0x000ee80000300800 */
[----:B------:R-:W4:Y:S04]  /*a4fb0*/  LDL.LU R248, [R1+0x50c] ;  /* 0x00050c0001f87983 */ /* 0x000f280000300800 */
[----:B------:R-:W3:Y:S04]  /*a4fc0*/  LDL.LU R31, [R1+0x4ec] ;  /* 0x0004ec00011f7983 */ /* 0x000ee80000300800 */
[----:B------:R1:W-:Y:S04]  /*a4fd0*/  @P5 STG.E [R12.64], R245 ;  /* 0x000000f50c005986 */ /* 0x0003e8000c101904 */
[----:B------:R1:W-:Y:S04]  /*a4fe0*/  @P6 STG.E [R14.64], R250 ;  /* 0x000000fa0e006986 */ /* 0x0003e8000c101904 */
[----:B-1----:R-:W3:Y:S04]  /*a4ff0*/  LDL.LU R245, [R1+0x3c] ;  /* 0x00003c0001f57983 */ /* 0x002ee80000300800 */
[----:B------:R-:W3:Y:S04]  /*a5000*/  LDL.LU R14, [R1+0x4e8] ;  /* 0x0004e800010e7983 */ /* 0x000ee80000300800 */
[----:B------:R-:W4:Y:S04]  /*a5010*/  LDL.LU R15, [R1+0x188] ;  /* 0x00018800010f7983 */ /* 0x000f280000300800 */
[----:B------:R-:W4:Y:S01]  /*a5020*/  LDL.LU R250, [R1+0x373c] ;  /* 0x00373c0001fa7983 */ /* 0x000f220000300800 */
[----:B------:R-:W-:-:S02]  /*a5030*/  ISETP.LT.AND P0, PT, R223, c[0x0][0x178], !P3 ;  /* 0x00005e00df007a0c */ /* 0x000fc40005f01270 */
[----:B------:R-:W-:Y:S01]  /*a5040*/  ISETP.LT.AND P4, PT, R203, c[0x0][0x178], !P3 ;  /* 0x00005e00cb007a0c */ /* 0x000fe20005f81270 */
[----:B------:R-:W-:Y:S01]  /*a5050*/  IMAD.WIDE R12, R225, 0x4, R4 ;  /* 0x00000004e10c7825 */ /* 0x000fe200078e0204 */
[----:B------:R-:W-:Y:S01]  /*a5060*/  ISETP.LT.AND P3, PT, R227, c[0x0][0x178], !P3 ;  /* 0x00005e00e3007a0c */ /* 0x000fe20005f61270 */
[----:B------:R-:W4:Y:S02]  /*a5070*/  LDL.LU R246, [R1+0x3740] ;  /* 0x0037400001f67983 */ /* 0x000f240000300800 */
        /* <DEDUP_REMOVED lines=8> */
[----:B---3--:R1:W-:Y:S04]  /*a5100*/  @P0 STG.E [R12.64], R14 ;  /* 0x0000000e0c000986 */ /* 0x0083e8000c101904 */
[----:B----4-:R3:W-:Y:S01]  /*a5110*/  @P4 STG.E [R2.64], R15 ;  /* 0x0000000f02004986 */ /* 0x0107e2000c101904 */
[----:B------:R-:W-:Y:S01]  /*a5120*/  ISETP.GE.AND P0, PT, R250, c[0x0][0x17c], PT ;  /* 0x00005f00fa007a0c */ /* 0x000fe20003f06270 */
[----:B-1----:R-:W-:-:S04]  /*a5130*/  IMAD.WIDE R12, R224, 0x4, R6 ;  /* 0x00000004e00c7825 */ /* 0x002fc800078e0206 */
[----:B---3--:R-:W-:Y:S02]  /*a5140*/  IMAD.WIDE R2, R225, 0x4, R8 ;  /* 0x00000004e1027825 */ /* 0x008fe400078e0208 */
[----:B------:R-:W3:Y:S02]  /*a5150*/  LDL.LU R225, [R1+0x538] ;  /* 0x0005380001e17983 */ /* 0x000ee40000300800 */
[C---:B------:R-:W-:Y:S02]  /*a5160*/  IMAD.WIDE R14, R224.reuse, 0x4, R4 ;  /* 0x00000004e00e7825 */ /* 0x040fe400078e0204 */
[----:B------:R1:W-:Y:S04]  /*a5170*/  @P3 STG.E [R2.64], R251 ;  /* 0x000000fb02003986 */ /* 0x0003e8000c101904 */
[----:B------:R-:W4:Y:S04]  /*a5180*/  LDL.LU R250, [R1+0x3aa8] ;  /* 0x003aa80001fa7983 */ /* 0x000f280000300800 */
[----:B------:R-:W-:Y:S04]  /*a5190*/  @P5 STG.E [R12.64], R248 ;  /* 0x000000f80c005986 */ /* 0x000fe8000c101904 */
[----:B-1----:R-:W2:Y:S04]  /*a51a0*/  LDL.LU R251, [R1+0x3aa4] ;  /* 0x003aa40001fb7983 */ /* 0x002ea80000300800 */
[----:B------:R1:W-:Y:S04]  /*a51b0*/  @P6 STG.E [R14.64], R31 ;  /* 0x0000001f0e006986 */ /* 0x0003e8000c101904 */
[----:B-1----:R-:W2:Y:S01]  /*a51c0*/  LDL.LU R15, [R1+0x18c] ;  /* 0x00018c00010f7983 */ /* 0x002ea20000300800 */
[----:B------:R-:W-:Y:S01]  /*a51d0*/  ISETP.LT.AND P4, PT, R203, c[0x0][0x178], !P2 ;  /* 0x00005e00cb007a0c */ /* 0x000fe20005781270 */
[----:B------:R-:W-:-:S02]  /*a51e0*/  IMAD.WIDE R2, R224, 0x4, R10 ;  /* 0x00000004e0027825 */ /* 0x000fc400078e020a */
[----:B------:R-:W3:Y:S04]  /*a51f0*/  LDL.LU R248, [R1+0x53c] ;  /* 0x00053c0001f87983 */ /* 0x000ee80000300800 */
[----:B------:R-:W3:Y:S01]  /*a5200*/  LDL.LU R31, [R1+0x51c] ;  /* 0x00051c00011f7983 */ /* 0x000ee20000300800 */
[----:B------:R-:W-:Y:S02]  /*a5210*/  ISETP.LT.AND P2, PT, R227, c[0x0][0x178], !P2 ;  /* 0x00005e00e3007a0c */ /* 0x000fe40005741270 */
[----:B------:R-:W-:Y:S01]  /*a5220*/  ISETP.LT.AND P3, PT, R222, c[0x0][0x178], !P1 ;  /* 0x00005e00de007a0c */ /* 0x000fe20004f61270 */
[C---:B------:R-:W-:Y:S01]  /*a5230*/  IMAD.WIDE R12, R224.reuse, 0x4, R8 ;  /* 0x00000004e00c7825 */ /* 0x040fe200078e0208 */
[----:B------:R-:W-:Y:S02]  /*a5240*/  ISETP.LT.AND P5, PT, R223, c[0x0][0x178], !P1 ;  /* 0x00005e00df007a0c */ /* 0x000fe40004fa1270 */
[----:B------:R-:W-:-:S02]  /*a5250*/  IADD3 R224, R224, c[0x0][0x198], RZ ;  /* 0x00006600e0e07a10 */ /* 0x000fc40007ffe0ff */
[----:B------:R-:W-:Y:S01]  /*a5260*/  ISETP.LT.AND P6, PT, R203, c[0x0][0x178], !P1 ;  /* 0x00005e00cb007a0c */ /* 0x000fe20004fc1270 */
[----:B--2---:R1:W-:Y:S01]  /*a5270*/  @P4 STG.E [R2.64], R15 ;  /* 0x0000000f02004986 */ /* 0x0043e2000c101904 */
[----:B------:R-:W-:-:S03]  /*a5280*/  ISETP.GE.AND P4, PT, R246, c[0x0][0x17c], PT ;  /* 0x00005f00f6007a0c */ /* 0x000fc60003f86270 */
[----:B------:R-:W2:Y:S01]  /*a5290*/  LDL.LU R246, [R1+0x4fc] ;  /* 0x0004fc0001f67983 */ /* 0x000ea20000300800 */
[----:B------:R-:W-:-:S03]  /*a52a0*/  ISETP.LT.AND P1, PT, R227, c[0x0][0x178], !P1 ;  /* 0x00005e00e3007a0c */ /* 0x000fc60004f21270 */
[----:B------:R3:W-:Y:S01]  /*a52b0*/  @P2 STG.E [R12.64], R245 ;  /* 0x000000f50c002986 */ /* 0x0007e2000c101904 */
[----:B-1----:R-:W-:Y:S01]  /*a52c0*/  IMAD.WIDE R2, R224, 0x4, R6 ;  /* 0x00000004e0027825 */ /* 0x002fe200078e0206 */
[----:B------:R-:W-:-:S03]  /*a52d0*/  ISETP.LT.AND P2, PT, R222, c[0x0][0x178], !P0 ;  /* 0x00005e00de007a0c */ /* 0x000fc60004741270 */
[----:B---3--:R-:W-:Y:S01]  /*a52e0*/  IMAD.WIDE R12, R224, 0x4, R4 ;  /* 0x00000004e00c7825 */ /* 0x008fe200078e0204 */
[----:B------:R1:W-:Y:S01]  /*a52f0*/  @P3 STG.E [R2.64], R225 ;  /* 0x000000e102003986 */ /* 0x0003e2000c101904 */
[----:B------:R-:W-:-:S03]  /*a5300*/  ISETP.LT.AND P3, PT, R223, c[0x0][0x178], !P0 ;  /* 0x00005e00df007a0c */ /* 0x000fc60004761270 */
[----:B------:R3:W-:Y:S01]  /*a5310*/  @P5 STG.E [R12.64], R226 ;  /* 0x000000e20c005986 */ /* 0x0007e2000c101904 */
[----:B------:R-:W-:Y:S01]  /*a5320*/  ISETP.LT.AND P5, PT, R227, c[0x0][0x178], !P0 ;  /* 0x00005e00e3007a0c */ /* 0x000fe200047a1270 */
[C---:B------:R-:W-:Y:S01]  /*a5330*/  IMAD.WIDE R14, R224.reuse, 0x4, R10 ;  /* 0x00000004e00e7825 */ /* 0x040fe200078e020a */
[----:B------:R-:W-:Y:S01]  /*a5340*/  ISETP.LT.AND P0, PT, R203, c[0x0][0x178], !P0 ;  /* 0x00005e00cb007a0c */ /* 0x000fe20004701270 */
[----:B------:R-:W2:Y:S01]  /*a5350*/  LDL.LU R245, [R1+0x548] ;  /* 0x0005480001f57983 */ /* 0x000ea20000300800 */
[C---:B-1----:R-:W-:Y:S01]  /*a5360*/  IADD3 R225, R224.reuse, c[0x0][0x198], RZ ;  /* 0x00006600e0e17a10 */ /* 0x042fe20007ffe0ff */
[----:B------:R-:W-:Y:S02]  /*a5370*/  IMAD.WIDE R2, R224, 0x4, R8 ;  /* 0x00000004e0027825 */ /* 0x000fe400078e0208 */
[----:B------:R1:W-:Y:S02]  /*a5380*/  @P6 STG.E [R14.64], R249 ;  /* 0x000000f90e006986 */ /* 0x0003e4000c101904 */
[----:B---3--:R-:W-:-:S02]  /*a5390*/  IMAD.WIDE R12, R225, 0x4, R6 ;  /* 0x00000004e10c7825 */ /* 0x008fc400078e0206 */
[----:B----4-:R3:W-:Y:S01]  /*a53a0*/  @P1 STG.E [R2.64], R250 ;  /* 0x000000fa02001986 */ /* 0x0107e2000c101904 */
[----:B------:R-:W-:-:S03]  /*a53b0*/  IADD3 R224, R225, c[0x0][0x198], RZ ;  /* 0x00006600e1e07a10 */ /* 0x000fc60007ffe0ff */
[----:B------:R4:W-:Y:S01]  /*a53c0*/  @P2 STG.E [R12.64], R248 ;  /* 0x000000f80c002986 */ /* 0x0009e2000c101904 */
[----:B-1----:R-:W-:-:S03]  /*a53d0*/  IMAD.WIDE R14, R225, 0x4, R4 ;  /* 0x00000004e10e7825 */ /* 0x002fc600078e0204 */
[----:B---3--:R-:W3:Y:S01]  /*a53e0*/  LDL.LU R250, [R1+0x3744] ;  /* 0x0037440001fa7983 */ /* 0x008ee20000300800 */
[----:B------:R-:W-:-:S03]  /*a53f0*/  IMAD.WIDE R2, R225, 0x4, R10 ;  /* 0x00000004e1027825 */ /* 0x000fc600078e020a */
[----:B------:R-:W3:Y:S01]  /*a5400*/  LDL.LU R249, [R1+0x3748] ;  /* 0x0037480001f97983 */ /* 0x000ee20000300800 */
[----:B----4-:R-:W-:-:S03]  /*a5410*/  IMAD.WIDE R12, R225, 0x4, R8 ;  /* 0x00000004e10c7825 */ /* 0x010fc600078e0208 */
[----:B------:R-:W4:Y:S04]  /*a5420*/  LDL.LU R226, [R1+0x248] ;  /* 0x0002480001e27983 */ /* 0x000f280000300800 */
[----:B------:R1:W-:Y:S04]  /*a5430*/  @P3 STG.E [R14.64], R31 ;  /* 0x0000001f0e003986 */ /* 0x0003e8000c101904 */
[----:B------:R-:W4:Y:S04]  /*a5440*/  LDL.LU R248, [R1+0x55c] ;  /* 0x00055c0001f87983 */ /* 0x000f280000300800 */
[----:B-1----:R-:W4:Y:S04]  /*a5450*/  LDL.LU R31, [R1+0x54c] ;  /* 0x00054c00011f7983 */ /* 0x002f280000300800 */
[----:B------:R-:W4:Y:S04]  /*a5460*/  LDL.LU R225, [R1+0x528] ;  /* 0x0005280001e17983 */ /* 0x000f280000300800 */
[----:B--2---:R1:W-:Y:S04]  /*a5470*/  @P0 STG.E [R2.64], R246 ;  /* 0x000000f602000986 */ /* 0x0043e8000c101904 */
[----:B-1----:R-:W2:Y:S01]  /*a5480*/  LDL.LU R3, [R1+0x558] ;  /* 0x0005580001037983 */ /* 0x002ea20000300800 */
[----:B------:R-:W-:Y:S01]  /*a5490*/  ISETP.LT.AND P6, PT, R222, c[0x0][0x178], !P4 ;  /* 0x00005e00de007a0c */ /* 0x000fe200067c1270 */
[----:B------:R-:W-:-:S02]  /*a54a0*/  IMAD.WIDE R14, R224, 0x4, R6 ;  /* 0x00000004e00e7825 */ /* 0x000fc400078e0206 */
[----:B------:R-:W-:Y:S01]  /*a54b0*/  @P5 STG.E [R12.64], R251 ;  /* 0x000000fb0c005986 */ /* 0x000fe2000c101904 */
[----:B---3--:R-:W-:-:S03]  /*a54c0*/  ISETP.GE.AND P2, PT, R250, c[0x0][0x17c], PT ;  /* 0x00005f00fa007a0c */ /* 0x008fc60003f46270 */
[----:B------:R-:W3:Y:S04]  /*a54d0*/  LDL.LU R250, [R1+0x52c] ;  /* 0x00052c0001fa7983 */ /* 0x000ee80000300800 */
[----:B------:R-:W3:Y:S04]  /*a54e0*/  LDL.LU R246, [R1+0x24c] ;  /* 0x00024c0001f67983 */ /* 0x000ee80000300800 */
[----:B--2---:R1:W-:Y:S04]  /*a54f0*/  @P6 STG.E [R14.64], R3 ;  /* 0x000000030e006986 */ /* 0x0043e8000c101904 */
[----:B-1----:R-:W2:Y:S01]  /*a5500*/  LDL.LU R3, [R1+0x374c] ;  /* 0x00374c0001037983 */ /* 0x002ea20000300800 */
[----:B------:R-:W-:-:S02]  /*a5510*/  ISETP.LT.AND P1, PT, R223, c[0x0][0x178], !P4 ;  /* 0x00005e00df007a0c */ /* 0x000fc40006721270 */
[----:B------:R-:W-:Y:S02]  /*a5520*/  ISETP.LT.AND P3, PT, R203, c[0x0][0x178], !P4 ;  /* 0x00005e00cb007a0c */ /* 0x000fe40006761270 */
[----:B------:R-:W-:Y:S01]  /*a5530*/  ISETP.LT.AND P4, PT, R227, c[0x0][0x178], !P4 ;  /* 0x00005e00e3007a0c */ /* 0x000fe20006781270 */
[----:B------:R-:W-:Y:S01]  /*a5540*/  IMAD.WIDE R12, R224, 0x4, R4 ;  /* 0x00000004e00c7825 */ /* 0x000fe200078e0204 */
[----:B------:R-:W-:Y:S02]  /*a5550*/  ISETP.LT.AND P5, PT, R222, c[0x0][0x178], !P2 ;  /* 0x00005e00de007a0c */ /* 0x000fe400057a1270 */
[----:B------:R-:W-:Y:S01]  /*a5560*/  ISETP.LT.AND P6, PT, R223, c[0x0][0x178], !P2 ;  /* 0x00005e00df007a0c */ /* 0x000fe200057c1270 */
[C---:B------:R-:W-:Y:S01]  /*a5570*/  IMAD.WIDE R14, R224.reuse, 0x4, R10 ;  /* 0x00000004e00e7825 */ /* 0x040fe200078e020a */
[----:B------:R-:W-:-:S03]  /*a5580*/  IADD3 R2, R224, c[0x0][0x198], RZ ;  /* 0x00006600e0027a10 */ /* 0x000fc60007ffe0ff */
[----:B------:R1:W-:Y:S01]  /*a5590*/  @P1 STG.E [R12.64], R245 ;  /* 0x000000f50c001986 */ /* 0x0003e2000c101904 */
[----:B------:R-:W-:-:S03]  /*a55a0*/  ISETP.GE.AND P0, PT, R249, c[0x0][0x17c], PT ;  /* 0x00005f00f9007a0c */ /* 0x000fc60003f06270 */
[----:B----4-:R4:W-:Y:S04]  /*a55b0*/  @P3 STG.E [R14.64], R225 ;  /* 0x000000e10e003986 */ /* 0x0109e8000c101904 */
[----:B------:R-:W3:Y:S01]  /*a55c0*/  LDL.LU R249, [R1+0x3750] ;  /* 0x0037500001f97983 */ /* 0x000ee20000300800 */
[----:B-1----:R-:W-:-:S03]  /*a55d0*/  IMAD.WIDE R12, R224, 0x4, R8 ;  /* 0x00000004e00c7825 */ /* 0x002fc600078e0208 */
[----:B------:R-:W3:Y:S01]  /*a55e0*/  LDL.LU R251, [R1+0xf0] ;  /* 0x0000f00001fb7983 */ /* 0x000ee20000300800 */
[----:B----4-:R-:W-:-:S03]  /*a55f0*/  IMAD.WIDE R14, R2, 0x4, R6 ;  /* 0x00000004020e7825 */ /* 0x010fc600078e0206 */
[----:B------:R-:W4:Y:S01]  /*a5600*/  LDL.LU R245, [R1+0x3aa0] ;  /* 0x003aa00001f57983 */ /* 0x000f220000300800 */
[----:B------:R-:W-:-:S03]  /*a5610*/  IMAD.WIDE R224, R2, 0x4, R4 ;  /* 0x0000000402e07825 */ /* 0x000fc600078e0204 */
[----:B------:R1:W-:Y:S04]  /*a5620*/  @P4 STG.E [R12.64], R226 ;  /* 0x000000e20c004986 */ /* 0x0003e8000c101904 */
[----:B------:R1:W-:Y:S04]  /*a5630*/  @P5 STG.E [R14.64], R248 ;  /* 0x000000f80e005986 */ /* 0x0003e8000c101904 */
[----:B------:R1:W-:Y:S04]  /*a5640*/  @P6 STG.E [R224.64], R31 ;  /* 0x0000001fe0006986 */ /* 0x0003e8000c101904 */
[----:B-1----:R-:W4:Y:S01]  /*a5650*/  LDL.LU R226, [R1+0x20] ;  /* 0x0000200001e27983 */ /* 0x002f220000300800 */
[----:B------:R-:W-:-:S03]  /*a5660*/  IMAD.WIDE R12, R2, 0x4, R10 ;  /* 0x00000004020c7825 */ /* 0x000fc600078e020a */
[----:B------:R-:W4:Y:S01]  /*a5670*/  LDL.LU R248, [R1+0x1b4] ;  /* 0x0001b40001f87983 */ /* 0x000f220000300800 */
[----:B------:R-:W-:-:S03]  /*a5680*/  IMAD.WIDE R14, R2, 0x4, R8 ;  /* 0x00000004020e7825 */ /* 0x000fc600078e0208 */
[----:B------:R-:W4:Y:S01]  /*a5690*/  LDL.LU R31, [R1+0x134] ;  /* 0x00013400011f7983 */ /* 0x000f220000300800 */
[----:B--2---:R-:W-:Y:S02]  /*a56a0*/  ISETP.GE.AND P1, PT, R3, c[0x0][0x17c], PT ;  /* 0x00005f0003007a0c */ /* 0x004fe40003f26270 */
[----:B------:R-:W-:Y:S02]  /*a56b0*/  IADD3 R3, R2, c[0x0][0x198], RZ ;  /* 0x0000660002037a10 */ /* 0x000fe40007ffe0ff */
[----:B------:R-:W2:Y:S01]  /*a56c0*/  LDL.LU R2, [R1+0x1b0] ;  /* 0x0001b00001027983 */ /* 0x000ea20000300800 */
[----:B------:R-:W-:Y:S02]  /*a56d0*/  ISETP.LT.AND P3, PT, R203, c[0x0][0x178], !P2 ;  /* 0x00005e00cb007a0c */ /* 0x000fe40005761270 */
[----:B------:R-:W-:Y:S02]  /*a56e0*/  ISETP.LT.AND P2, PT, R227, c[0x0][0x178], !P2 ;  /* 0x00005e00e3007a0c */ /* 0x000fe40005741270 */
[----:B------:R-:W-:Y:S01]  /*a56f0*/  ISETP.LT.AND P4, PT, R222, c[0x0][0x178], !P0 ;  /* 0x00005e00de007a0c */ /* 0x000fe20004781270 */
[----:B------:R-:W-:-:S08]  /*a5700*/  IMAD.WIDE R224, R3, 0x4, R6 ;  /* 0x0000000403e07825 */ /* 0x000fd000078e0206 */
[----:B---3--:R1:W-:Y:S01]  /*a5710*/  @P3 STG.E [R12.64], R250 ;  /* 0x000000fa0c003986 */ /* 0x0083e2000c101904 */
[----:B------:R-:W-:-:S03]  /*a5720*/  ISETP.GE.AND P3, PT, R249, c[0x0][0x17c], PT ;  /* 0x00005f00f9007a0c */ /* 0x000fc60003f66270 */
[----:B------:R3:W-:Y:S04]  /*a5730*/  @P2 STG.E [R14.64], R246 ;  /* 0x000000f60e002986 */ /* 0x0007e8000c101904 */
[----:B-1----:R-:W4:Y:S04]  /*a5740*/  LDL.LU R250, [R1+0xf4] ;  /* 0x0000f40001fa7983 */ /* 0x002f280000300800 */
[----:B------:R-:W4:Y:S04]  /*a5750*/  LDL.LU R249, [R1+0x24] ;  /* 0x0000240001f97983 */ /* 0x000f280000300800 */
[----:B---3--:R-:W3:Y:S04]  /*a5760*/  LDL.LU R246, [R1+0x580] ;  /* 0x0005800001f67983 */ /* 0x008ee80000300800 */
[----:B--2---:R1:W-:Y:S04]  /*a5770*/  @P4 STG.E [R224.64], R2 ;  /* 0x00000002e0004986 */ /* 0x0043e8000c101904 */
[----:B-1----:R-:W2:Y:S01]  /*a5780*/  LDL.LU R225, [R1+0x130] ;  /* 0x0001300001e17983 */ /* 0x002ea20000300800 */
        /* <DEDUP_REMOVED lines=11> */
[----:B------:R2:W-:Y:S01]  /*a5840*/  @P6 STG.E [R14.64], R251 ;  /* 0x000000fb0e006986 */ /* 0x0005e2000c101904 */
[----:B------:R-:W-:Y:S01]  /*a5850*/  ISETP.LT.AND P6, PT, R222, c[0x0][0x178], !P3 ;  /* 0x00005e00de007a0c */ /* 0x000fe20005fc1270 */
[----:B-1----:R-:W-:-:S04]  /*a5860*/  IMAD.WIDE R224, R2, 0x4, R6 ;  /* 0x0000000402e07825 */ /* 0x002fc800078e0206 */
[----:B--2---:R-:W-:Y:S01]  /*a5870*/  IMAD.WIDE R14, R3, 0x4, R8 ;  /* 0x00000004030e7825 */ /* 0x004fe200078e0208 */
[C---:B------:R-:W-:Y:S01]  /*a5880*/  IADD3 R3, R2.reuse, c[0x0][0x198], RZ ;  /* 0x0000660002037a10 */ /* 0x040fe20007ffe0ff */
[----:B------:R-:W2:Y:S02]  /*a5890*/  LDL.LU R251, [R1+0x3754] ;  /* 0x0037540001fb7983 */ /* 0x000ea40000300800 */
[C---:B------:R-:W-:Y:S02]  /*a58a0*/  IMAD.WIDE R12, R2.reuse, 0x4, R4 ;  /* 0x00000004020c7825 */ /* 0x040fe400078e0204 */
[----:B----4-:R1:W-:Y:S04]  /*a58b0*/  @P0 STG.E [R14.64], R226 ;  /* 0x000000e20e000986 */ /* 0x0103e8000c101904 */
[----:B------:R4:W-:Y:S04]  /*a58c0*/  @P2 STG.E [R224.64], R248 ;  /* 0x000000f8e0002986 */ /* 0x0009e8000c101904 */
[----:B------:R3:W-:Y:S01]  /*a58d0*/  @P4 STG.E [R12.64], R31 ;  /* 0x0000001f0c004986 */ /* 0x0007e2000c101904 */
[----:B-1----:R-:W-:-:S03]  /*a58e0*/  IMAD.WIDE R14, R2, 0x4, R8 ;  /* 0x00000004020e7825 */ /* 0x002fc600078e0208 */
[----:B------:R-:W2:Y:S01]  /*a58f0*/  LDL.LU R226, [R1+0x3758] ;  /* 0x0037580001e27983 */ /* 0x000ea20000300800 */
[----:B----4-:R-:W-:-:S03]  /*a5900*/  IMAD.WIDE R224, R3, 0x4, R6 ;  /* 0x0000000403e07825 */ /* 0x010fc600078e0206 */
[----:B------:R-:W4:Y:S01]  /*a5910*/  LDL.LU R248, [R1+0x584] ;  /* 0x0005840001f87983 */ /* 0x000f220000300800 */
[----:B---3--:R-:W-:-:S03]  /*a5920*/  IMAD.WIDE R12, R2, 0x4, R10 ;  /* 0x00000004020c7825 */ /* 0x008fc600078e020a */
[----:B------:R-:W3:Y:S04]  /*a5930*/  LDL.LU R31, [R1+0x1d4] ;  /* 0x0001d400011f7983 */ /* 0x000ee80000300800 */
[----:B------:R1:W-:Y:S04]  /*a5940*/  @P1 STG.E [R12.64], R250 ;  /* 0x000000fa0c001986 */ /* 0x0003e8000c101904 */
[----:B------:R-:W-:Y:S04]  /*a5950*/  @P5 STG.E [R14.64], R249 ;  /* 0x000000f90e005986 */ /* 0x000fe8000c101904 */
[----:B------:R1:W-:Y:S04]  /*a5960*/  @P6 STG.E [R224.64], R246 ;  /* 0x000000f6e0006986 */ /* 0x0003e8000c101904 */
[----:B-1----:R-:W3:Y:S04]  /*a5970*/  LDL.LU R250, [R1+0xb4] ;  /* 0x0000b40001fa7983 */ /* 0x002ee80000300800 */
[----:B------:R-:W3:Y:S01]  /*a5980*/  LDL.LU R224, [R1+0x1d0] ;  /* 0x0001d00001e07983 */ /* 0x000ee20000300800 */
[----:B------:R-:W-:Y:S01]  /*a5990*/  ISETP.LT.AND P0, PT, R223, c[0x0][0x178], !P3 ;  /* 0x00005e00df007a0c */ /* 0x000fe20005f01270 */
[----:B------:R-:W-:-:S02]  /*a59a0*/  IMAD.WIDE R12, R3, 0x4, R4 ;  /* 0x00000004030c7825 */ /* 0x000fc400078e0204 */
[----:B------:R-:W4:Y:S01]  /*a59b0*/  LDL.LU R225, [R1+0x160] ;  /* 0x0001600001e17983 */ /* 0x000f220000300800 */
[----:B------:R-:W-:-:S03]  /*a59c0*/  IADD3 R2, R3, c[0x0][0x198], RZ ;  /* 0x0000660003027a10 */ /* 0x000fc60007ffe0ff */
[----:B------:R-:W4:Y:S01]  /*a59d0*/  LDL.LU R246, [R1+0x375c] ;  /* 0x00375c0001f67983 */ /* 0x000f220000300800 */
[----:B------:R-:W-:Y:S01]  /*a59e0*/  IMAD.WIDE R14, R3, 0x4, R10 ;  /* 0x00000004030e7825 */ /* 0x000fe200078e020a */
[----:B--2---:R-:W-:Y:S02]  /*a59f0*/  ISETP.GE.AND P2, PT, R251, c[0x0][0x17c], PT ;  /* 0x00005f00fb007a0c */ /* 0x004fe40003f46270 */
[----:B------:R-:W2:Y:S01]  /*a5a00*/  LDL.LU R251, [R1+0x5b0] ;  /* 0x0005b00001fb7983 */ /* 0x000ea20000300800 */
[----:B------:R-:W-:-:S03]  /*a5a10*/  ISETP.GE.AND P1, PT, R226, c[0x0][0x17c], PT ;  /* 0x00005f00e2007a0c */ /* 0x000fc60003f26270 */
[----:B------:R-:W2:Y:S04]  /*a5a20*/  LDL.LU R226, [R1+0x590] ;  /* 0x0005900001e27983 */ /* 0x000ea80000300800 */
[----:B------:R-:W2:Y:S04]  /*a5a30*/  LDL.LU R249, [R1+0x560] ;  /* 0x0005600001f97983 */ /* 0x000ea80000300800 */
[----:B---3--:R1:W-:Y:S02]  /*a5a40*/  @P0 STG.E [R12.64], R224 ;  /* 0x000000e00c000986 */ /* 0x0083e4000c101904 */
[----:B-1----:R-:W-:-:S02]  /*a5a50*/  IMAD.WIDE R12, R3, 0x4, R8 ;  /* 0x00000004030c7825 */ /* 0x002fc400078e0208 */
[----:B------:R-:W3:Y:S01]  /*a5a60*/  LDL.LU R3, [R1+0xb0] ;  /* 0x0000b00001037983 */ /* 0x000ee20000300800 */
[----:B------:R-:W-:Y:S02]  /*a5a70*/  ISETP.LT.AND P4, PT, R203, c[0x0][0x178], !P3 ;  /* 0x00005e00cb007a0c */ /* 0x000fe40005f81270 */
[----:B------:R-:W-:Y:S02]  /*a5a80*/  ISETP.LT.AND P3, PT, R227, c[0x0][0x178], !P3 ;  /* 0x00005e00e3007a0c */ /* 0x000fe40005f61270 */
[----:B------:R-:W-:Y:S02]  /*a5a90*/  ISETP.LT.AND P5, PT, R222, c[0x0][0x178], !P2 ;  /* 0x00005e00de007a0c */ /* 0x000fe400057a1270 */
[----:B------:R-:W-:Y:S02]  /*a5aa0*/  ISETP.LT.AND P6, PT, R223, c[0x0][0x178], !P2 ;  /* 0x00005e00df007a0c */ /* 0x000fe400057c1270 */
[----:B----4-:R-:W-:Y:S02]  /*a5ab0*/  ISETP.GE.AND P0, PT, R246, c[0x0][0x17c], PT ;  /* 0x00005f00f6007a0c */ /* 0x010fe40003f06270 */
[----:B------:R-:W4:Y:S04]  /*a5ac0*/  LDL.LU R246, [R1+0x3a9c] ;  /* 0x003a9c0001f67983 */ /* 0x000f280000300800 */
[----:B------:R1:W-:Y:S02]  /*a5ad0*/  @P4 STG.E [R14.64], R225 ;  /* 0x000000e10e004986 */ /* 0x0003e4000c101904 */
[----:B-1----:R-:W-:-:S04]  /*a5ae0*/  IMAD.WIDE R14, R2, 0x4, R6 ;  /* 0x00000004020e7825 */ /* 0x002fc800078e0206 */
[----:B------:R-:W-:Y:S01]  /*a5af0*/  IMAD.WIDE R224, R2, 0x4, R4 ;  /* 0x0000000402e07825 */ /* 0x000fe200078e0204 */
[----:B---3--:R-:W-:Y:S04]  /*a5b00*/  @P3 STG.E [R12.64], R3 ;  /* 0x000000030c003986 */ /* 0x008fe8000c101904 */
[----:B------:R1:W-:Y:S04]  /*a5b10*/  @P5 STG.E [R14.64], R248 ;  /* 0x000000f80e005986 */ /* 0x0003e8000c101904 */
[----:B------:R3:W-:Y:S04]  /*a5b20*/  @P6 STG.E [R224.64], R31 ;  /* 0x0000001fe0006986 */ /* 0x0007e8000c101904 */
[----:B-1----:R-:W2:Y:S04]  /*a5b30*/  LDL.LU R248, [R1+0x5b4] ;  /* 0x0005b40001f87983 */ /* 0x002ea80000300800 */
[----:B---3--:R-:W3:Y:S04]  /*a5b40*/  LDL.LU R224, [R1+0x164] ;  /* 0x0001640001e07983 */ /* 0x008ee80000300800 */
[----:B------:R-:W2:Y:S01]  /*a5b50*/  LDL.LU R225, [R1+0x3760] ;  /* 0x0037600001e17983 */ /* 0x000ea20000300800 */
[----:B------:R-:W-:-:S02]  /*a5b60*/  ISETP.LT.AND P4, PT, R203, c[0x0][0x178], !P2 ;  /* 0x00005e00cb007a0c */ /* 0x000fc40005781270 */
[----:B------:R-:W-:Y:S01]  /*a5b70*/  ISETP.LT.AND P2, PT, R227, c[0x0][0x178], !P2 ;  /* 0x00005e00e3007a0c */ /* 0x000fe20005741270 */
[----:B------:R-:W-:Y:S01]  /*a5b80*/  IMAD.WIDE R12, R2, 0x4, R10 ;  /* 0x00000004020c7825 */ /* 0x000fe200078e020a */
[----:B------:R-:W-:Y:S01]  /*a5b90*/  ISETP.LT.AND P3, PT, R222, c[0x0][0x178], !P0 ;  /* 0x00005e00de007a0c */ /* 0x000fe20004761270 */
[----:B------:R-:W4:Y:S01]  /*a5ba0*/  LDL.LU R31, [R1+0x594] ;  /* 0x00059400011f7983 */ /* 0x000f220000300800 */
[----:B------:R-:W-:Y:S02]  /*a5bb0*/  ISETP.LT.AND P5, PT, R223, c[0x0][0x178], !P0 ;  /* 0x00005e00df007a0c */ /* 0x000fe400047a1270 */
[C---:B------:R-:W-:Y:S01]  /*a5bc0*/  IADD3 R3, R2.reuse, c[0x0][0x198], RZ ;  /* 0x0000660002037a10 */ /* 0x040fe20007ffe0ff */
[----:B------:R-:W-:Y:S01]  /*a5bd0*/  IMAD.WIDE R14, R2, 0x4, R8 ;  /* 0x00000004020e7825 */ /* 0x000fe200078e0208 */
[----:B------:R-:W-:Y:S02]  /*a5be0*/  ISETP.LT.AND P6, PT, R203, c[0x0][0x178], !P0 ;  /* 0x00005e00cb007a0c */ /* 0x000fe400047c1270 */
[----:B------:R-:W-:Y:S01]  /*a5bf0*/  ISETP.LT.AND P0, PT, R227, c[0x0][0x178], !P0 ;  /* 0x00005e00e3007a0c */ /* 0x000fe20004701270 */
[----:B---3--:R1:W-:Y:S01]  /*a5c00*/  @P4 STG.E [R12.64], R224 ;  /* 0x000000e00c004986 */ /* 0x0083e2000c101904 */
[----:B--2---:R-:W-:-:S03]  /*a5c10*/  ISETP.GE.AND P4, PT, R225, c[0x0][0x17c], PT ;  /* 0x00005f00e1007a0c */ /* 0x004fc60003f86270 */
[----:B------:R2:W-:Y:S01]  /*a5c20*/  @P2 STG.E [R14.64], R250 ;  /* 0x000000fa0e002986 */ /* 0x0005e2000c101904 */
[----:B-1----:R-:W-:-:S04]  /*a5c30*/  IMAD.WIDE R224, R3, 0x4, R6 ;  /* 0x0000000403e07825 */ /* 0x002fc800078e0206 */
[C---:B------:R-:W-:Y:S01]  /*a5c40*/  IMAD.WIDE R12, R3.reuse, 0x4, R4 ;  /* 0x00000004030c7825 */ /* 0x040fe200078e0204 */
[----:B------:R-:W-:Y:S03]  /*a5c50*/  @P3 STG.E [R224.64], R251 ;  /* 0x000000fbe0003986 */ /* 0x000fe6000c101904 */
[C---:B--2---:R-:W-:Y:S01]  /*a5c60*/  IMAD.WIDE R14, R3.reuse, 0x4, R10 ;  /* 0x00000004030e7825 */ /* 0x044fe200078e020a */
[----:B------:R1:W-:Y:S04]  /*a5c70*/  @P5 STG.E [R12.64], R226 ;  /* 0x000000e20c005986 */ /* 0x0003e8000c101904 */
[----:B------:R-:W2:Y:S04]  /*a5c80*/  LDL.LU R250, [R1+0x564] ;  /* 0x0005640001fa7983 */ /* 0x000ea80000300800 */
[----:B------:R-:W-:Y:S01]  /*a5c90*/  @P6 STG.E [R14.64], R249 ;  /* 0x000000f90e006986 */ /* 0x000fe2000c101904 */
[----:B-1----:R-:W-:-:S05]  /*a5ca0*/  IMAD.WIDE R12, R3, 0x4, R8 ;  /* 0x00000004030c7825 */ /* 0x002fca00078e0208 */
[----:B------:R1:W-:Y:S04]  /*a5cb0*/  @P0 STG.E [R12.64], R244 ;  /* 0x000000f40c000986 */ /* 0x0003e8000c101904 */
[----:B-1----:R-:W3:Y:S01]  /*a5cc0*/  LDL.LU R244, [R1+0x5d0] ;  /* 0x0005d00001f47983 */ /* 0x002ee20000300800 */
[----:B------:R-:W-:Y:S02]  /*a5cd0*/  ISETP.LT.AND P2, PT, R222, c[0x0][0x178], !P1 ;  /* 0x00005e00de007a0c */ /* 0x000fe40004f41270 */
[----:B------:R-:W-:Y:S02]  /*a5ce0*/  ISETP.LT.AND P3, PT, R223, c[0x0][0x178], !P1 ;  /* 0x00005e00df007a0c */ /* 0x000fe40004f61270 */
[----:B------:R-:W-:-:S05]  /*a5cf0*/  IADD3 R2, R3, c[0x0][0x198], RZ ;  /* 0x0000660003027a10 */ /* 0x000fca0007ffe0ff */
[----:B------:R-:W-:-:S04]  /*a5d00*/  IMAD.WIDE R14, R2, 0x4, R6 ;  /* 0x00000004020e7825 */ /* 0x000fc800078e0206 */
[----:B------:R-:W-:Y:S01]  /*a5d10*/  IMAD.WIDE R224, R2, 0x4, R4 ;  /* 0x0000000402e07825 */ /* 0x000fe200078e0204 */
[----:B------:R-:W-:Y:S01]  /*a5d20*/  ISETP.LT.AND P5, PT, R227, c[0x0][0x178], !P1 ;  /* 0x00005e00e3007a0c */ /* 0x000fe20004fa1270 */
[----:B------:R-:W-:Y:S01]  /*a5d30*/  @P2 STG.E [R14.64], R248 ;  /* 0x000000f80e002986 */ /* 0x000fe2000c101904 */
[----:B------:R-:W-:-:S03]  /*a5d40*/  ISETP.LT.AND P1, PT, R203, c[0x0][0x178], !P1 ;  /* 0x00005e00cb007a0c */ /* 0x000fc60004f21270 */
[----:B----4-:R1:W-:Y:S01]  /*a5d50*/  @P3 STG.E [R224.64], R31 ;  /* 0x0000001fe0003986 */ /* 0x0103e2000c101904 */
[----:B------:R-:W-:Y:S02]  /*a5d60*/  ISETP.LT.AND P6, PT, R222, c[0x0][0x178], !P4 ;  /* 0x00005e00de007a0c */ /* 0x000fe400067c1270 */
[C---:B------:R-:W-:Y:S01]  /*a5d70*/  IADD3 R226, R2.reuse, c[0x0][0x198], RZ ;  /* 0x0000660002e27a10 */ /* 0x040fe20007ffe0ff */
[C---:B------:R-:W-:Y:S01]  /*a5d80*/  IMAD.WIDE R12, R2.reuse, 0x4, R10 ;  /* 0x00000004020c7825 */ /* 0x040fe200078e020a */
[----:B-1----:R-:W4:Y:S03]  /*a5d90*/  LDL.LU R225, [R1+0x3764] ;  /* 0x0037640001e17983 */ /* 0x002f260000300800 */
[----:B------:R-:W-:Y:S01]  /*a5da0*/  IMAD.WIDE R2, R2, 0x4, R8 ;  /* 0x0000000402027825 */ /* 0x000fe200078e0208 */
[----:B------:R-:W4:Y:S03]  /*a5db0*/  LDL.LU R31, [R1+0x3768] ;  /* 0x00376800011f7983 */ /* 0x000f260000300800 */
[----:B------:R-:W-:Y:S01]  /*a5dc0*/  IMAD.WIDE R14, R226, 0x4, R6 ;  /* 0x00000004e20e7825 */ /* 0x000fe200078e0206 */
[----:B------:R-:W4:Y:S04]  /*a5dd0*/  LDL.LU R251, [R1+0x570] ;  /* 0x0005700001fb7983 */ /* 0x000f280000300800 */
[----:B------:R-:W4:Y:S04]  /*a5de0*/  LDL.LU R249, [R1+0x5d4] ;  /* 0x0005d40001f97983 */ /* 0x000f280000300800 */
[----:B------:R-:W4:Y:S04]  /*a5df0*/  LDL.LU R248, [R1+0x5c4] ;  /* 0x0005c40001f87983 */ /* 0x000f280000300800 */
[----:B--2---:R1:W-:Y:S04]  /*a5e00*/  @P1 STG.E [R12.64], R250 ;  /* 0x000000fa0c001986 */ /* 0x0043e8000c101904 */
[----:B------:R-:W-:Y:S04]  /*a5e10*/  @P5 STG.E [R2.64], R245 ;  /* 0x000000f502005986 */ /* 0x000fe8000c101904 */
[----:B-1----:R-:W2:Y:S04]  /*a5e20*/  LDL.LU R250, [R1+0x5a4] ;  /* 0x0005a40001fa7983 */ /* 0x002ea80000300800 */
[----:B---3--:R1:W-:Y:S04]  /*a5e30*/  @P6 STG.E [R14.64], R244 ;  /* 0x000000f40e006986 */ /* 0x0083e8000c101904 */
[----:B-1----:R-:W3:Y:S04]  /*a5e40*/  LDL.LU R14, [R1+0x5c0] ;  /* 0x0005c000010e7983 */ /* 0x002ee80000300800 */
[----:B------:R-:W2:Y:S01]  /*a5e50*/  LDL.LU R15, [R1+0x5a0] ;  /* 0x0005a000010f7983 */ /* 0x000ea20000300800 */
[----:B------:R-:W-:-:S02]  /*a5e60*/  ISETP.LT.AND P0, PT, R223, c[0x0][0x178], !P4 ;  /* 0x00005e00df007a0c */ /* 0x000fc40006701270 */
[----:B------:R-:W-:Y:S01]  /*a5e70*/  ISETP.LT.AND P3, PT, R203, c[0x0][0x178], !P4 ;  /* 0x00005e00cb007a0c */ /* 0x000fe20006761270 */
[C---:B------:R-:W-:Y:S01]  /*a5e80*/  IMAD.WIDE R12, R226.reuse, 0x4, R4 ;  /* 0x00000004e20c7825 */ /* 0x040fe200078e0204 */
[----:B----4-:R-:W-:Y:S02]  /*a5e90*/  ISETP.GE.AND P2, PT, R225, c[0x0][0x17c], PT ;  /* 0x00005f00e1007a0c */ /* 0x010fe40003f46270 */
[----:B------:R-:W4:Y:S01]  /*a5ea0*/  LDL.LU R225, [R1+0x376c] ;  /* 0x00376c0001e17983 */ /* 0x000f220000300800 */
[C---:B------:R-:W-:Y:S01]  /*a5eb0*/  IMAD.WIDE R2, R226.reuse, 0x4, R10 ;  /* 0x00000004e2027825 */ /* 0x040fe200078e020a */
[----:B------:R-:W-:Y:S02]  /*a5ec0*/  ISETP.GE.AND P1, PT, R31, c[0x0][0x17c], PT ;  /* 0x00005f001f007a0c */ /* 0x000fe40003f26270 */
[----:B------:R-:W4:Y:S01]  /*a5ed0*/  LDL.LU R31, [R1+0x3770] ;  /* 0x00377000011f7983 */ /* 0x000f220000300800 */
[----:B------:R-:W-:-:S03]  /*a5ee0*/  IADD3 R224, R226, c[0x0][0x198], RZ ;  /* 0x00006600e2e07a10 */ /* 0x000fc60007ffe0ff */
[----:B------:R-:W4:Y:S04]  /*a5ef0*/  LDL.LU R245, [R1+0x138] ;  /* 0x0001380001f57983 */ /* 0x000f280000300800 */
[----:B------:R-:W4:Y:S04]  /*a5f00*/  LDL.LU R244, [R1+0xf8] ;  /* 0x0000f80001f47983 */ /* 0x000f280000300800 */
[----:B---3--:R-:W-:Y:S04]  /*a5f10*/  @P0 STG.E [R12.64], R14 ;  /* 0x0000000e0c000986 */ /* 0x008fe8000c101904 */
[----:B--2---:R1:W-:Y:S02]  /*a5f20*/  @P3 STG.E [R2.64], R15 ;  /* 0x0000000f02003986 */ /* 0x0043e4000c101904 */
[----:B-1----:R-:W-:-:S02]  /*a5f30*/  IMAD.WIDE R2, R226, 0x4, R8 ;  /* 0x00000004e2027825 */ /* 0x002fc400078e0208 */
[----:B------:R-:W2:Y:S01]  /*a5f40*/  LDL.LU R226, [R1+0x1b8] ;  /* 0x0001b80001e27983 */ /* 0x000ea20000300800 */
[----:B------:R-:W-:Y:S02]  /*a5f50*/  ISETP.LT.AND P4, PT, R227, c[0x0][0x178], !P4 ;  /* 0x00005e00e3007a0c */ /* 0x000fe40006781270 */
[----:B------:R-:W-:Y:S02]  /*a5f60*/  ISETP.LT.AND P5, PT, R222, c[0x0][0x178], !P2 ;  /* 0x00005e00de007a0c */ /* 0x000fe400057a1270 */
[----:B------:R-:W-:Y:S01]  /*a5f70*/  ISETP.LT.AND P6, PT, R223, c[0x0][0x178], !P2 ;  /* 0x00005e00df007a0c */ /* 0x000fe200057c1270 */
[C---:B------:R-:W-:Y:S01]  /*a5f80*/  IMAD.WIDE R12, R224.reuse, 0x4, R6 ;  /* 0x00000004e00c7825 */ /* 0x040fe200078e0206 */
[----:B------:R-:W-:Y:S02]  /*a5f90*/  ISETP.LT.AND P3, PT, R203, c[0x0][0x178], !P2 ;  /* 0x00005e00cb007a0c */ /* 0x000fe40005761270 */
[----:B------:R-:W-:Y:S01]  /*a5fa0*/  ISETP.LT.AND P2, PT, R227, c[0x0][0x178], !P2 ;  /* 0x00005e00e3007a0c */ /* 0x000fe20005741270 */
[----:B------:R-:W-:Y:S01]  /*a5fb0*/  IMAD.WIDE R14, R224, 0x4, R4 ;  /* 0x00000004e00e7825 */ /* 0x000fe200078e0204 */
[----:B----4-:R-:W-:-:S03]  /*a5fc0*/  ISETP.GE.AND P0, PT, R225, c[0x0][0x17c], PT ;  /* 0x00005f00e1007a0c */ /* 0x010fc60003f06270 */
[----:B------:R1:W-:Y:S01]  /*a5fd0*/  @P4 STG.E [R2.64], R251 ;  /* 0x000000fb02004986 */ /* 0x0003e2000c101904 */
[----:B------:R-:W-:-:S03]  /*a5fe0*/  ISETP.LT.AND P4, PT, R222, c[0x0][0x178], !P0 ;  /* 0x00005e00de007a0c */ /* 0x000fc60004781270 */
[----:B------:R3:W-:Y:S01]  /*a5ff0*/  @P5 STG.E [R12.64], R249 ;  /* 0x000000f90c005986 */ /* 0x0007e2000c101904 */
[----:B------:R-:W-:-:S03]  /*a6000*/  ISETP.LT.AND P5, PT, R223, c[0x0][0x178], !P0 ;  /* 0x00005e00df007a0c */ /* 0x000fc600047a1270 */
[----:B------:R4:W-:Y:S01]  /*a6010*/  @P6 STG.E [R14.64], R248 ;  /* 0x000000f80e006986 */ /* 0x0009e2000c101904 */
[----:B------:R-:W-:Y:S02]  /*a6020*/  ISETP.LT.AND P6, PT, R203, c[0x0][0x178], !P0 ;  /* 0x00005e00cb007a0c */ /* 0x000fe400047c1270 */
[C---:B------:R-:W-:Y:S01]  /*a6030*/  IADD3 R225, R224.reuse, c[0x0][0x198], RZ ;  /* 0x00006600e0e17a10 */ /* 0x040fe20007ffe0ff */
[C---:B-1----:R-:W-:Y:S01]  /*a6040*/  IMAD.WIDE R2, R224.reuse, 0x4, R8 ;  /* 0x00000004e0027825 */ /* 0x042fe200078e0208 */
[----:B------:R-:W2:Y:S03]  /*a6050*/  LDL.LU R251, [R1+0x28] ;  /* 0x0000280001fb7983 */ /* 0x000ea60000300800 */
[----:B---3--:R-:W-:Y:S01]  /*a6060*/  IMAD.WIDE R12, R224, 0x4, R10 ;  /* 0x00000004e00c7825 */ /* 0x008fe200078e020a */
[----:B------:R-:W3:Y:S03]  /*a6070*/  LDL.LU R249, [R1+0x1bc] ;  /* 0x0001bc0001f97983 */ /* 0x000ee60000300800 */
[----:B----4-:R-:W-:Y:S01]  /*a6080*/  IMAD.WIDE R14, R225, 0x4, R6 ;  /* 0x00000004e10e7825 */ /* 0x010fe200078e0206 */
[----:B------:R1:W-:Y:S04]  /*a6090*/  @P3 STG.E [R12.64], R250 ;  /* 0x000000fa0c003986 */ /* 0x0003e8000c101904 */
[----:B------:R4:W-:Y:S01]  /*a60a0*/  @P2 STG.E [R2.64], R247 ;  /* 0x000000f702002986 */ /* 0x0009e2000c101904 */
[----:B------:R-:W-:-:S03]  /*a60b0*/  ISETP.GE.AND P3, PT, R31, c[0x0][0x17c], PT ;  /* 0x00005f001f007a0c */ /* 0x000fc60003f66270 */
[----:B------:R-:W3:Y:S01]  /*a60c0*/  LDL.LU R248, [R1+0x13c] ;  /* 0x00013c0001f87983 */ /* 0x000ee20000300800 */
[----:B-1----:R-:W-:-:S03]  /*a60d0*/  IMAD.WIDE R12, R225, 0x4, R10 ;  /* 0x00000004e10c7825 */ /* 0x002fc600078e020a */
[----:B------:R-:W3:Y:S01]  /*a60e0*/  LDL.LU R250, [R1+0xfc] ;  /* 0x0000fc0001fa7983 */ /* 0x000ee20000300800 */
[----:B----4-:R-:W-:-:S03]  /*a60f0*/  IMAD.WIDE R2, R225, 0x4, R4 ;  /* 0x00000004e1027825 */ /* 0x010fc600078e0204 */
[----:B------:R-:W4:Y:S04]  /*a6100*/  LDL.LU R31, [R1+0x2c] ;  /* 0x00002c00011f7983 */ /* 0x000f280000300800 */
[----:B------:R-:W4:Y:S04]  /*a6110*/  LDL.LU R247, [R1+0x588] ;  /* 0x0005880001f77983 */ /* 0x000f280000300800 */
[----:B--2---:R-:W-:Y:S04]  /*a6120*/  @P4 STG.E [R14.64], R226 ;  /* 0x000000e20e004986 */ /* 0x004fe8000c101904 */
[----:B------:R-:W-:Y:S04]  /*a6130*/  @P5 STG.E [R2.64], R245 ;  /* 0x000000f502005986 */ /* 0x000fe8000c101904 */
[----:B------:R1:W-:Y:S04]  /*a6140*/  @P6 STG.E [R12.64], R244 ;  /* 0x000000f40c006986 */ /* 0x0003e8000c101904 */
[----:B-1----:R-:W2:Y:S01]  /*a6150*/  LDL.LU R244, [R1+0x3774] ;  /* 0x0037740001f47983 */ /* 0x002ea20000300800 */
[----:B------:R-:W-:-:S02]  /*a6160*/  ISETP.LT.AND P0, PT, R227, c[0x0][0x178], !P0 ;  /* 0x00005e00e3007a0c */ /* 0x000fc40004701270 */
[----:B------:R-:W-:Y:S02]  /*a6170*/  ISETP.LT.AND P2, PT, R222, c[0x0][0x178], !P1 ;  /* 0x00005e00de007a0c */ /* 0x000fe40004f41270 */
[----:B------:R-:W-:Y:S02]  /*a6180*/  ISETP.LT.AND P4, PT, R223, c[0x0][0x178], !P1 ;  /* 0x00005e00df007a0c */ /* 0x000fe40004f81270 */
[C---:B------:R-:W-:Y:S01]  /*a6190*/  IADD3 R224, R225.reuse, c[0x0][0x198], RZ ;  /* 0x00006600e1e07a10 */ /* 0x040fe20007ffe0ff */
[----:B------:R-:W-:Y:S01]  /*a61a0*/  IMAD.WIDE R2, R225, 0x4, R8 ;  /* 0x00000004e1027825 */ /* 0x000fe200078e0208 */
[----:B------:R-:W-:Y:S01]  /*a61b0*/  ISETP.LT.AND P5, PT, R227, c[0x0][0x178], !P1 ;  /* 0x00005e00e3007a0c */ /* 0x000fe20004fa1270 */
[----:B------:R-:W2:Y:S01]  /*a61c0*/  LDL.LU R226, [R1+0x3778] ;  /* 0x0037780001e27983 */ /* 0x000ea20000300800 */
[----:B------:R-:W-:Y:S01]  /*a61d0*/  ISETP.LT.AND P1, PT, R203, c[0x0][0x178], !P1 ;  /* 0x00005e00cb007a0c */ /* 0x000fe20004f21270 */
[----:B------:R-:W-:Y:S01]  /*a61e0*/  IMAD.WIDE R12, R224, 0x4, R6 ;  /* 0x00000004e00c7825 */ /* 0x000fe200078e0206 */
[----:B------:R-:W-:-:S02]  /*a61f0*/  ISETP.LT.AND P6, PT, R222, c[0x0][0x178], !P3 ;  /* 0x00005e00de007a0c */ /* 0x000fc40005fc1270 */
[C---:B------:R-:W-:Y:S01]  /*a6200*/  IADD3 R225, R224.reuse, c[0x0][0x198], RZ ;  /* 0x00006600e0e17a10 */ /* 0x040fe20007ffe0ff */
[C---:B------:R-:W-:Y:S01]  /*a6210*/  IMAD.WIDE R14, R224.reuse, 0x4, R4 ;  /* 0x00000004e00e7825 */ /* 0x040fe200078e0204 */
[----:B------:R1:W-:Y:S04]  /*a6220*/  @P0 STG.E [R2.64], R251 ;  /* 0x000000fb02000986 */ /* 0x0003e8000c101904 */
[----:B---3--:R3:W-:Y:S04]  /*a6230*/  @P2 STG.E [R12.64], R249 ;  /* 0x000000f90c002986 */ /* 0x0087e8000c101904 */
[----:B------:R4:W-:Y:S01]  /*a6240*/  @P4 STG.E [R14.64], R248 ;  /* 0x000000f80e004986 */ /* 0x0009e2000c101904 */
[----:B-1----:R-:W-:-:S04]  /*a6250*/  IMAD.WIDE R2, R224, 0x4, R10 ;  /* 0x00000004e0027825 */ /* 0x002fc800078e020a */
[----:B---3--:R-:W-:Y:S01]  /*a6260*/  IMAD.WIDE R12, R224, 0x4, R8 ;  /* 0x00000004e00c7825 */ /* 0x008fe200078e0208 */
[----:B------:R-:W3:Y:S03]  /*a6270*/  LDL.LU R249, [R1+0x58c] ;  /* 0x00058c0001f97983 */ /* 0x000ee60000300800 */
[----:B----4-:R-:W-:Y:S01]  /*a6280*/  IMAD.WIDE R14, R225, 0x4, R6 ;  /* 0x00000004e10e7825 */ /* 0x010fe200078e0206 */
[----:B------:R-:W4:Y:S04]  /*a6290*/  LDL.LU R248, [R1+0x1dc] ;  /* 0x0001dc0001f87983 */ /* 0x000f280000300800 */
[----:B------:R-:W-:Y:S04]  /*a62a0*/  @P1 STG.E [R2.64], R250 ;  /* 0x000000fa02001986 */ /* 0x000fe8000c101904 */
[----:B------:R1:W-:Y:S04]  /*a62b0*/  @P5 STG.E [R12.64], R31 ;  /* 0x0000001f0c005986 */ /* 0x0003e8000c101904 */
[----:B------:R1:W-:Y:S01]  /*a62c0*/  @P6 STG.E [R14.64], R247 ;  /* 0x000000f70e006986 */ /* 0x0003e2000c101904 */
[----:B--2---:R-:W-:-:S03]  /*a62d0*/  ISETP.GE.AND P2, PT, R244, c[0x0][0x17c], PT ;  /* 0x00005f00f4007a0c */ /* 0x004fc60003f46270 */
[----:B------:R-:W2:Y:S04]  /*a62e0*/  LDL.LU R244, [R1+0x16c] ;  /* 0x00016c0001f47983 */ /* 0x000ea80000300800 */
[----:B-1----:R-:W2:Y:S04]  /*a62f0*/  LDL.LU R31, [R1+0xbc] ;  /* 0x0000bc00011f7983 */ /* 0x002ea80000300800 */
[----:B------:R-:W2:Y:S04]  /*a6300*/  LDL.LU R14, [R1+0x1d8] ;  /* 0x0001d800010e7983 */ /* 0x000ea80000300800 */
[----:B------:R-:W3:Y:S01]  /*a6310*/  LDL.LU R15, [R1+0x168] ;  /* 0x00016800010f7983 */ /* 0x000ee20000300800 */
[----:B------:R-:W-:-:S02]  /*a6320*/  ISETP.LT.AND P0, PT, R223, c[0x0][0x178], !P3 ;  /* 0x00005e00df007a0c */ /* 0x000fc40005f01270 */
[----:B------:R-:W-:Y:S01]  /*a6330*/  ISETP.LT.AND P4, PT, R203, c[0x0][0x178], !P3 ;  /* 0x00005e00cb007a0c */ /* 0x000fe20005f81270 */
[C---:B------:R-:W-:Y:S01]  /*a6340*/  IMAD.WIDE R12, R225.reuse, 0x4, R4 ;  /* 0x00000004e10c7825 */ /* 0x040fe200078e0204 */
[----:B------:R-:W4:Y:S01]  /*a6350*/  LDL.LU R247, [R1+0x377c] ;  /* 0x00377c0001f77983 */ /* 0x000f220000300800 */
[----:B------:R-:W-:Y:S02]  /*a6360*/  ISETP.GE.AND P1, PT, R226, c[0x0][0x17c], PT ;  /* 0x00005f00e2007a0c */ /* 0x000fe40003f26270 */
[C---:B------:R-:W-:Y:S01]  /*a6370*/  IMAD.WIDE R2, R225.reuse, 0x4, R10 ;  /* 0x00000004e1027825 */ /* 0x040fe200078e020a */
[----:B------:R-:W4:Y:S01]  /*a6380*/  LDL.LU R226, [R1+0x3780] ;  /* 0x0037800001e27983 */ /* 0x000f220000300800 */
[----:B------:R-:W-:-:S03]  /*a6390*/  IADD3 R224, R225, c[0x0][0x198], RZ ;  /* 0x00006600e1e07a10 */ /* 0x000fc60007ffe0ff */
[----:B------:R-:W4:Y:S04]  /*a63a0*/  LDL.LU R245, [R1+0x5b8] ;  /* 0x0005b80001f57983 */ /* 0x000f280000300800 */
[----:B------:R-:W4:Y:S04]  /*a63b0*/  LDL.LU R251, [R1+0x598] ;  /* 0x0005980001fb7983 */ /* 0x000f280000300800 */
[----:B------:R-:W4:Y:S04]  /*a63c0*/  LDL.LU R250, [R1+0x568] ;  /* 0x0005680001fa7983 */ /* 0x000f280000300800 */
[----:B--2---:R-:W-:Y:S04]  /*a63d0*/  @P0 STG.E [R12.64], R14 ;  /* 0x0000000e0c000986 */ /* 0x004fe8000c101904 */
[----:B---3--:R1:W-:Y:S02]  /*a63e0*/  @P4 STG.E [R2.64], R15 ;  /* 0x0000000f02004986 */ /* 0x0083e4000c101904 */
[----:B-1----:R-:W-:-:S02]  /*a63f0*/  IMAD.WIDE R2, R225, 0x4, R8 ;  /* 0x00000004e1027825 */ /* 0x002fc400078e0208 */
[----:B------:R-:W2:Y:S01]  /*a6400*/  LDL.LU R225, [R1+0xb8] ;  /* 0x0000b80001e17983 */ /* 0x000ea20000300800 */
[----:B------:R-:W-:Y:S02]  /*a6410*/  ISETP.LT.AND P3, PT, R227, c[0x0][0x178], !P3 ;  /* 0x00005e00e3007a0c */ /* 0x000fe40005f61270 */
[----:B------:R-:W-:Y:S02]  /*a6420*/  ISETP.LT.AND P5, PT, R222, c[0x0][0x178], !P2 ;  /* 0x00005e00de007a0c */ /* 0x000fe400057a1270 */
[----:B------:R-:W-:Y:S02]  /*a6430*/  ISETP.LT.AND P6, PT, R223, c[0x0][0x178], !P2 ;  /* 0x00005e00df007a0c */ /* 0x000fe400057c1270 */
[----:B------:R-:W-:Y:S02]  /*a6440*/  ISETP.LT.AND P4, PT, R203, c[0x0][0x178], !P2 ;  /* 0x00005e00cb007a0c */ /* 0x000fe40005781270 */
[----:B------:R-:W-:Y:S01]  /*a6450*/  ISETP.LT.AND P2, PT, R227, c[0x0][0x178], !P2 ;  /* 0x00005e00e3007a0c */ /* 0x000fe20005741270 */
[----:B------:R-:W-:Y:S01]  /*a6460*/  IMAD.WIDE R12, R224, 0x4, R6 ;  /* 0x00000004e00c7825 */ /* 0x000fe200078e0206 */
[----:B----4-:R-:W-:-:S02]  /*a6470*/  ISETP.GE.AND P0, PT, R247, c[0x0][0x17c], PT ;  /* 0x00005f00f7007a0c */ /* 0x010fc40003f06270 */
[----:B------:R-:W3:Y:S01]  /*a6480*/  LDL.LU R247, [R1+0x3a98] ;  /* 0x003a980001f77983 */ /* 0x000ee20000300800 */
[----:B------:R-:W-:-:S03]  /*a6490*/  IMAD.WIDE R14, R224, 0x4, R4 ;  /* 0x00000004e00e7825 */ /* 0x000fc600078e0204 */
[----:B--2---:R1:W-:Y:S04]  /*a64a0*/  @P3 STG.E [R2.64], R225 ;  /* 0x000000e102003986 */ /* 0x0043e8000c101904 */
[----:B------:R2:W-:Y:S04]  /*a64b0*/  @P5 STG.E [R12.64], R249 ;  /* 0x000000f90c005986 */ /* 0x0005e8000c101904 */
[----:B------:R4:W-:Y:S01]  /*a64c0*/  @P6 STG.E [R14.64], R248 ;  /* 0x000000f80e006986 */ /* 0x0009e2000c101904 */
[----:B-1----:R-:W-:-:S04]  /*a64d0*/  IMAD.WIDE R2, R224, 0x4, R10 ;  /* 0x00000004e0027825 */ /* 0x002fc800078e020a */
[----:B--2---:R-:W-:Y:S01]  /*a64e0*/  IMAD.WIDE R12, R224, 0x4, R8 ;  /* 0x00000004e00c7825 */ /* 0x004fe200078e0208 */
[----:B------:R-:W2:Y:S04]  /*a64f0*/  LDL.LU R249, [R1+0x5bc] ;  /* 0x0005bc0001f97983 */ /* 0x000ea80000300800 */
[----:B------:R-:W-:Y:S04]  /*a6500*/  @P4 STG.E [R2.64], R244 ;  /* 0x000000f402004986 */ /* 0x000fe8000c101904 */
[----:B----4-:R-:W4:Y:S04]  /*a6510*/  LDL.LU R248, [R1+0x59c] ;  /* 0x00059c0001f87983 */ /* 0x010f280000300800 */
[----:B------:R1:W-:Y:S04]  /*a6520*/  @P2 STG.E [R12.64], R31 ;  /* 0x0000001f0c002986 */ /* 0x0003e8000c101904 */
[----:B-1----:R-:W3:Y:S01]  /*a6530*/  LDL.LU R31, [R1+0x56c] ;  /* 0x00056c00011f7983 */ /* 0x002ee20000300800 */
[----:B------:R-:W-:-:S03]  /*a6540*/  ISETP.LT.AND P3, PT, R222, c[0x0][0x178], !P0 ;  /* 0x00005e00de007a0c */ /* 0x000fc60004761270 */
[----:B------:R-:W3:Y:S01]  /*a6550*/  LDL.LU R244, [R1+0x5d8] ;  /* 0x0005d80001f47983 */ /* 0x000ee20000300800 */
[----:B------:R-:W-:-:S05]  /*a6560*/  IADD3 R224, R224, c[0x0][0x198], RZ ;  /* 0x00006600e0e07a10 */ /* 0x000fca0007ffe0ff */
[----:B------:R-:W-:Y:S01]  /*a6570*/  IMAD.WIDE R2, R224, 0x4, R6 ;  /* 0x00000004e0027825 */ /* 0x000fe200078e0206 */
[----:B------:R-:W-:-:S04]  /*a6580*/  ISETP.GE.AND P4, PT, R226, c[0x0][0x17c], PT ;  /* 0x00005f00e2007a0c */ /* 0x000fc80003f86270 */
[----:B------:R1:W-:Y:S04]  /*a6590*/  @P3 STG.E [R2.64], R245 ;  /* 0x000000f502003986 */ /* 0x0003e8000c101904 */
[----:B-1----:R-:W3:Y:S04]  /*a65a0*/  LDL.LU R245, [R1+0x3784] ;  /* 0x0037840001f57983 */ /* 0x002ee80000300800 */
[----:B------:R-:W3:Y:S01]  /*a65b0*/  LDL.LU R226, [R1+0x3788] ;  /* 0x0037880001e27983 */ /* 0x000ee20000300800 */
[----:B------:R-:W-:Y:S01]  /*a65c0*/  ISETP.LT.AND P5, PT, R223, c[0x0][0x178], !P0 ;  /* 0x00005e00df007a0c */ /* 0x000fe200047a1270 */
[----:B------:R-:W-:Y:S01]  /*a65d0*/  IMAD.WIDE R12, R224, 0x4, R4 ;  /* 0x00000004e00c7825 */ /* 0x000fe200078e0204 */
[----:B------:R-:W-:-:S02]  /*a65e0*/  ISETP.LT.AND P6, PT, R203, c[0x0][0x178], !P0 ;  /* 0x00005e00cb007a0c */ /* 0x000fc400047c1270 */
[----:B------:R-:W-:Y:S02]  /*a65f0*/  ISETP.LT.AND P0, PT, R227, c[0x0][0x178], !P0 ;  /* 0x00005e00e3007a0c */ /* 0x000fe40004701270 */
[----:B------:R-:W-:Y:S02]  /*a6600*/  ISETP.LT.AND P2, PT, R222, c[0x0][0x178], !P1 ;  /* 0x00005e00de007a0c */ /* 0x000fe40004f41270 */
[----:B------:R-:W-:Y:S02]  /*a6610*/  IADD3 R225, R224, c[0x0][0x198], RZ ;  /* 0x00006600e0e17a10 */ /* 0x000fe40007ffe0ff */
[----:B------:R-:W-:-:S03]  /*a6620*/  ISETP.LT.AND P3, PT, R223, c[0x0][0x178], !P1 ;  /* 0x00005e00df007a0c */ /* 0x000fc60004f61270 */
[----:B------:R1:W-:Y:S01]  /*a6630*/  @P5 STG.E [R12.64], R251 ;  /* 0x000000fb0c005986 */ /* 0x0003e2000c101904 */
[----:B------:R-:W-:Y:S01]  /*a6640*/  ISETP.LT.AND P5, PT, R227, c[0x0][0x178], !P1 ;  /* 0x00005e00e3007a0c */ /* 0x000fe20004fa1270 */
[----:B------:R-:W-:Y:S01]  /*a6650*/  IMAD.WIDE R14, R224, 0x4, R10 ;  /* 0x00000004e00e7825 */ /* 0x000fe200078e020a */
[----:B------:R-:W-:-:S03]  /*a6660*/  ISETP.LT.AND P1, PT, R203, c[0x0][0x178], !P1 ;  /* 0x00005e00cb007a0c */ /* 0x000fc60004f21270 */
[----:B------:R-:W-:Y:S01]  /*a6670*/  IMAD.WIDE R2, R224, 0x4, R8 ;  /* 0x00000004e0027825 */ /* 0x000fe200078e0208 */
[----:B------:R1:W-:Y:S03]  /*a6680*/  @P6 STG.E [R14.64], R250 ;  /* 0x000000fa0e006986 */ /* 0x0003e6000c101904 */
[C---:B-1----:R-:W-:Y:S01]  /*a6690*/  IMAD.WIDE R12, R225.reuse, 0x4, R6 ;  /* 0x00000004e10c7825 */ /* 0x042fe200078e0206 */
[----:B------:R1:W-:Y:S01]  /*a66a0*/  @P0 STG.E [R2.64], R246 ;  /* 0x000000f602000986 */ /* 0x0003e2000c101904 */
[----:B------:R-:W-:-:S03]  /*a66b0*/  IADD3 R224, R225, c[0x0][0x198], RZ ;  /* 0x00006600e1e07a10 */ /* 0x000fc60007ffe0ff */
[----:B------:R-:W3:Y:S01]  /*a66c0*/  LDL.LU R251, [R1+0x578] ;  /* 0x0005780001fb7983 */ /* 0x000ee20000300800 */
[----:B------:R-:W-:-:S03]  /*a66d0*/  IMAD.WIDE R14, R225, 0x4, R4 ;  /* 0x00000004e10e7825 */ /* 0x000fc600078e0204 */
[----:B------:R-:W3:Y:S01]  /*a66e0*/  LDL.LU R250, [R1+0x5dc] ;  /* 0x0005dc0001fa7983 */ /* 0x000ee20000300800 */
[C---:B-1----:R-:W-:Y:S01]  /*a66f0*/  IMAD.WIDE R2, R225.reuse, 0x4, R10 ;  /* 0x00000004e1027825 */ /* 0x042fe200078e020a */
[----:B------:R-:W-:Y:S02]  /*a6700*/  ISETP.LT.AND P6, PT, R222, c[0x0][0x178], !P4 ;  /* 0x00005e00de007a0c */ /* 0x000fe400067c1270 */
[----:B--2---:R1:W-:Y:S04]  /*a6710*/  @P2 STG.E [R12.64], R249 ;  /* 0x000000f90c002986 */ /* 0x0043e8000c101904 */
[----:B----4-:R2:W-:Y:S01]  /*a6720*/  @P3 STG.E [R14.64], R248 ;  /* 0x000000f80e003986 */ /* 0x0105e2000c101904 */
[----:B-1----:R-:W-:-:S03]  /*a6730*/  IMAD.WIDE R12, R225, 0x4, R8 ;  /* 0x00000004e10c7825 */ /* 0x002fc600078e0208 */
[----:B------:R-:W4:Y:S04]  /*a6740*/  LDL.LU R249, [R1+0x5cc] ;  /* 0x0005cc0001f97983 */ /* 0x000f280000300800 */
[----:B------:R-:W4:Y:S04]  /*a6750*/  LDL.LU R225, [R1+0x5a8] ;  /* 0x0005a80001e17983 */ /* 0x000f280000300800 */
[----:B--2---:R-:W3:Y:S04]  /*a6760*/  LDL.LU R248, [R1+0x5ac] ;  /* 0x0005ac0001f87983 */ /* 0x004ee80000300800 */
[----:B---3--:R1:W-:Y:S04]  /*a6770*/  @P1 STG.E [R2.64], R31 ;  /* 0x0000001f02001986 */ /* 0x0083e8000c101904 */
[----:B------:R3:W-:Y:S04]  /*a6780*/  @P5 STG.E [R12.64], R247 ;  /* 0x000000f70c005986 */ /* 0x0007e8000c101904 */
[----:B-1----:R-:W3:Y:S04]  /*a6790*/  LDL.LU R31, [R1+0x57c] ;  /* 0x00057c00011f7983 */ /* 0x002ee80000300800 */
[----:B---3--:R-:W3:Y:S01]  /*a67a0*/  LDL.LU R247, [R1+0x5c8] ;  /* 0x0005c80001f77983 */ /* 0x008ee20000300800 */
[----:B------:R-:W-:-:S03]  /*a67b0*/  IMAD.WIDE R14, R224, 0x4, R6 ;  /* 0x00000004e00e7825 */ /* 0x000fc600078e0206 */
[----:B------:R-:W3:Y:S04]  /*a67c0*/  LDL.LU R3, [R1+0x378c] ;  /* 0x00378c0001037983 */ /* 0x000ee80000300800 */
[----:B------:R1:W-:Y:S04]  /*a67d0*/  @P6 STG.E [R14.64], R244 ;  /* 0x000000f40e006986 */ /* 0x0003e8000c101904 */
[----:B-1----:R-:W3:Y:S01]  /*a67e0*/  LDL.LU R244, [R1+0x3790] ;  /* 0x0037900001f47983 */ /* 0x002ee20000300800 */
[----:B------:R-:W-:Y:S02]  /*a67f0*/  ISETP.GE.AND P1, PT, R226, c[0x0][0x17c], PT ;  /* 0x00005f00e2007a0c */ /* 0x000fe40003f26270 */
[----:B------:R-:W-:Y:S01]  /*a6800*/  ISETP.GE.AND P2, PT, R245, c[0x0][0x17c], PT ;  /* 0x00005f00f5007a0c */ /* 0x000fe20003f46270 */
[----:B------:R-:W3:Y:S04]  /*a6810*/  LDL.LU R246, [R1+0x140] ;  /* 0x0001400001f67983 */ /* 0x000ee80000300800 */
[----:B------:R-:W3:Y:S04]  /*a6820*/  LDL.LU R226, [R1+0x110] ;  /* 0x0001100001e27983 */ /* 0x000ee80000300800 */
[----:B------:R-:W3:Y:S01]  /*a6830*/  LDL.LU R245, [R1+0xe0] ;  /* 0x0000e00001f57983 */ /* 0x000ee20000300800 */
[----:B------:R-:W-:-:S02]  /*a6840*/  ISETP.LT.AND P0, PT, R223, c[0x0][0x178], !P4 ;  /* 0x00005e00df007a0c */ /* 0x000fc40006701270 */
[----:B------:R-:W-:Y:S01]  /*a6850*/  ISETP.LT.AND P3, PT, R203, c[0x0][0x178], !P4 ;  /* 0x00005e00cb007a0c */ /* 0x000fe20006761270 */
[----:B------:R-:W-:Y:S01]  /*a6860*/  IMAD.WIDE R12, R224, 0x4, R4 ;  /* 0x00000004e00c7825 */ /* 0x000fe200078e0204 */
[----:B------:R-:W-:Y:S02]  /*a6870*/  ISETP.LT.AND P4, PT, R227, c[0x0][0x178], !P4 ;  /* 0x00005e00e3007a0c */ /* 0x000fe40006781270 */
[----:B------:R-:W-:Y:S01]  /*a6880*/  ISETP.LT.AND P5, PT, R222, c[0x0][0x178], !P2 ;  /* 0x00005e00de007a0c */ /* 0x000fe200057a1270 */
[C---:B------:R-:W-:Y:S01]  /*a6890*/  IMAD.WIDE R14, R224.reuse, 0x4, R10 ;  /* 0x00000004e00e7825 */ /* 0x040fe200078e020a */
[----:B------:R-:W-:Y:S02]  /*a68a0*/  ISETP.LT.AND P6, PT, R223, c[0x0][0x178], !P2 ;  /* 0x00005e00df007a0c */ /* 0x000fe400057c1270 */
[----:B------:R-:W-:-:S03]  /*a68b0*/  IADD3 R2, R224, c[0x0][0x198], RZ ;  /* 0x00006600e0027a10 */ /* 0x000fc60007ffe0ff */
[----:B---3--:R1:W-:Y:S04]  /*a68c0*/  @P0 STG.E [R12.64], R247 ;  /* 0x000000f70c000986 */ /* 0x0083e8000c101904 */
[----:B----4-:R3:W-:Y:S01]  /*a68d0*/  @P3 STG.E [R14.64], R225 ;  /* 0x000000e10e003986 */ /* 0x0107e2000c101904 */
[----:B------:R-:W-:Y:S02]  /*a68e0*/  ISETP.LT.AND P3, PT, R203, c[0x0][0x178], !P2 ;  /* 0x00005e00cb007a0c */ /* 0x000fe40005761270 */
[----:B------:R-:W-:Y:S01]  /*a68f0*/  ISETP.LT.AND P2, PT, R227, c[0x0][0x178], !P2 ;  /* 0x00005e00e3007a0c */ /* 0x000fe20005741270 */
[----:B-1----:R-:W-:-:S04]  /*a6900*/  IMAD.WIDE R12, R224, 0x4, R8 ;  /* 0x00000004e00c7825 */ /* 0x002fc800078e0208 */
[C---:B---3--:R-:W-:Y:S01]  /*a6910*/  IMAD.WIDE R14, R2.reuse, 0x4, R6 ;  /* 0x00000004020e7825 */ /* 0x048fe200078e0206 */
[----:B------:R1:W-:Y:S03]  /*a6920*/  @P4 STG.E [R12.64], R251 ;  /* 0x000000fb0c004986 */ /* 0x0003e6000c101904 */
[C---:B------:R-:W-:Y:S01]  /*a6930*/  IMAD.WIDE R224, R2.reuse, 0x4, R4 ;  /* 0x0000000402e07825 */ /* 0x040fe200078e0204 */
[----:B------:R3:W-:Y:S04]  /*a6940*/  @P5 STG.E [R14.64], R250 ;  /* 0x000000fa0e005986 */ /* 0x0007e8000c101904 */
[----:B------:R4:W-:Y:S04]  /*a6950*/  @P6 STG.E [R224.64], R249 ;  /* 0x000000f9e0006986 */ /* 0x0009e8000c101904 */
[----:B-1----:R-:W2:Y:S01]  /*a6960*/  LDL.LU R251, [R1+0xa0] ;  /* 0x0000a00001fb7983 */ /* 0x002ea20000300800 */
[----:B------:R-:W-:-:S03]  /*a6970*/  IMAD.WIDE R12, R2, 0x4, R10 ;  /* 0x00000004020c7825 */ /* 0x000fc600078e020a */
[----:B---3--:R-:W3:Y:S01]  /*a6980*/  LDL.LU R250, [R1+0x144] ;  /* 0x0001440001fa7983 */ /* 0x008ee20000300800 */
[----:B------:R-:W-:-:S03]  /*a6990*/  IMAD.WIDE R14, R2, 0x4, R8 ;  /* 0x00000004020e7825 */ /* 0x000fc600078e0208 */
[----:B----4-:R-:W4:Y:S01]  /*a69a0*/  LDL.LU R249, [R1+0x114] ;  /* 0x0001140001f97983 */ /* 0x010f220000300800 */
[----:B------:R-:W-:-:S03]  /*a69b0*/  ISETP.GE.AND P0, PT, R3, c[0x0][0x17c], PT ;  /* 0x00005f0003007a0c */ /* 0x000fc60003f06270 */
[----:B------:R1:W-:Y:S01]  /*a69c0*/  @P3 STG.E [R12.64], R248 ;  /* 0x000000f80c003986 */ /* 0x0003e2000c101904 */
[----:B------:R-:W-:-:S03]  /*a69d0*/  ISETP.GE.AND P3, PT, R244, c[0x0][0x17c], PT ;  /* 0x00005f00f4007a0c */ /* 0x000fc60003f66270 */
[----:B------:R1:W-:Y:S01]  /*a69e0*/  @P2 STG.E [R14.64], R31 ;  /* 0x0000001f0e002986 */ /* 0x0003e2000c101904 */
[----:B------:R-:W-:Y:S02]  /*a69f0*/  ISETP.LT.AND P4, PT, R222, c[0x0][0x178], !P0 ;  /* 0x00005e00de007a0c */ /* 0x000fe40004781270 */
[----:B------:R-:W-:Y:S01]  /*a6a00*/  ISETP.LT.AND P5, PT, R223, c[0x0][0x178], !P0 ;  /* 0x00005e00df007a0c */ /* 0x000fe200047a1270 */
[----:B-1----:R-:W4:Y:S04]  /*a6a10*/  LDL.LU R248, [R1+0xe4] ;  /* 0x0000e40001f87983 */ /* 0x002f280000300800 */
[----:B------:R-:W4:Y:S01]  /*a6a20*/  LDL.LU R31, [R1+0xa4] ;  /* 0x0000a400011f7983 */ /* 0x000f220000300800 */
[----:B------:R-:W-:-:S03]  /*a6a30*/  ISETP.LT.AND P6, PT, R203, c[0x0][0x178], !P0 ;  /* 0x00005e00cb007a0c */ /* 0x000fc600047c1270 */
[----:B------:R-:W4:Y:S01]  /*a6a40*/  LDL.LU R244, [R1+0x5e0] ;  /* 0x0005e00001f47983 */ /* 0x000f220000300800 */
[----:B------:R-:W-:-:S05]  /*a6a50*/  IADD3 R3, R2, c[0x0][0x198], RZ ;  /* 0x0000660002037a10 */ /* 0x000fca0007ffe0ff */
[----:B------:R-:W-:-:S04]  /*a6a60*/  IMAD.WIDE R224, R3, 0x4, R6 ;  /* 0x0000000403e07825 */ /* 0x000fc800078e0206 */
[C---:B------:R-:W-:Y:S01]  /*a6a70*/  IMAD.WIDE R12, R3.reuse, 0x4, R4 ;  /* 0x00000004030c7825 */ /* 0x040fe200078e0204 */
[----:B------:R-:W-:Y:S03]  /*a6a80*/  @P4 STG.E [R224.64], R246 ;  /* 0x000000f6e0004986 */ /* 0x000fe6000c101904 */
[----:B------:R-:W-:Y:S01]  /*a6a90*/  IMAD.WIDE R14, R3, 0x4, R10 ;  /* 0x00000004030e7825 */ /* 0x000fe200078e020a */
[----:B------:R-:W-:Y:S04]  /*a6aa0*/  @P5 STG.E [R12.64], R226 ;  /* 0x000000e20c005986 */ /* 0x000fe8000c101904 */
[----:B------:R1:W-:Y:S04]  /*a6ab0*/  @P6 STG.E [R14.64], R245 ;  /* 0x000000f50e006986 */ /* 0x0003e8000c101904 */
[----:B-1----:R-:W4:Y:S04]  /*a6ac0*/  LDL.LU R245, [R1+0x3794] ;  /* 0x0037940001f57983 */ /* 0x002f280000300800 */
[----:B------:R-:W4:Y:S01]  /*a6ad0*/  LDL.LU R226, [R1+0x3798] ;  /* 0x0037980001e27983 */ /* 0x000f220000300800 */
[----:B------:R-:W-:-:S02]  /*a6ae0*/  ISETP.LT.AND P0, PT, R227, c[0x0][0x178], !P0 ;  /* 0x00005e00e3007a0c */ /* 0x000fc40004701270 */
[----:B------:R-:W-:Y:S02]  /*a6af0*/  ISETP.LT.AND P2, PT, R222, c[0x0][0x178], !P1 ;  /* 0x00005e00de007a0c */ /* 0x000fe40004f41270 */
[----:B------:R-:W-:Y:S02]  /*a6b00*/  ISETP.LT.AND P4, PT, R223, c[0x0][0x178], !P1 ;  /* 0x00005e00df007a0c */ /* 0x000fe40004f81270 */
[C---:B------:R-:W-:Y:S01]  /*a6b10*/  IADD3 R2, R3.reuse, c[0x0][0x198], RZ ;  /* 0x0000660003027a10 */ /* 0x040fe20007ffe0ff */
[----:B------:R-:W-:Y:S01]  /*a6b20*/  IMAD.WIDE R14, R3, 0x4, R8 ;  /* 0x00000004030e7825 */ /* 0x000fe200078e0208 */
[----:B------:R-:W-:Y:S02]  /*a6b30*/  ISETP.LT.AND P5, PT, R227, c[0x0][0x178], !P1 ;  /* 0x00005e00e3007a0c */ /* 0x000fe40004fa1270 */
[----:B------:R-:W-:Y:S01]  /*a6b40*/  ISETP.LT.AND P1, PT, R203, c[0x0][0x178], !P1 ;  /* 0x00005e00cb007a0c */ /* 0x000fe20004f21270 */
[----:B------:R-:W-:Y:S01]  /*a6b50*/  IMAD.WIDE R224, R2, 0x4, R6 ;  /* 0x0000000402e07825 */ /* 0x000fe200078e0206 */
[----:B------:R-:W-:-:S03]  /*a6b60*/  ISETP.LT.AND P6, PT, R222, c[0x0][0x178], !P3 ;  /* 0x00005e00de007a0c */ /* 0x000fc60005fc1270 */
[C---:B------:R-:W-:Y:S01]  /*a6b70*/  IMAD.WIDE R12, R2.reuse, 0x4, R4 ;  /* 0x00000004020c7825 */ /* 0x040fe200078e0204 */
[C---:B------:R-:W-:Y:S01]  /*a6b80*/  IADD3 R3, R2.reuse, c[0x0][0x198], RZ ;  /* 0x0000660002037a10 */ /* 0x040fe20007ffe0ff */
[----:B--2---:R1:W-:Y:S04]  /*a6b90*/  @P0 STG.E [R14.64], R251 ;  /* 0x000000fb0e000986 */ /* 0x0043e8000c101904 */
[----:B---3--:R2:W-:Y:S04]  /*a6ba0*/  @P2 STG.E [R224.64], R250 ;  /* 0x000000fae0002986 */ /* 0x0085e8000c101904 */
[----:B----4-:R3:W-:Y:S01]  /*a6bb0*/  @P4 STG.E [R12.64], R249 ;  /* 0x000000f90c004986 */ /* 0x0107e2000c101904 */
        /* <DEDUP_REMOVED lines=13> */
[----:B------:R-:W4:Y:S01]  /*a6c90*/  LDL.LU R247, [R1+0x379c] ;  /* 0x00379c0001f77983 */ /* 0x000f220000300800 */
[----:B------:R-:W-:-:S03]  /*a6ca0*/  ISETP.GE.AND P2, PT, R245, c[0x0][0x17c], PT ;  /* 0x00005f00f5007a0c */ /* 0x000fc60003f46270 */
[----:B------:R-:W4:Y:S01]  /*a6cb0*/  LDL.LU R245, [R1+0x37a0] ;  /* 0x0037a00001f57983 */ /* 0x000f220000300800 */
[----:B------:R-:W-:-:S03]  /*a6cc0*/  ISETP.GE.AND P1, PT, R226, c[0x0][0x17c], PT ;  /* 0x00005f00e2007a0c */ /* 0x000fc60003f26270 */
[----:B------:R-:W4:Y:S04]  /*a6cd0*/  LDL.LU R246, [R1+0x610] ;  /* 0x0006100001f67983 */ /* 0x000f280000300800 */
[----:B------:R-:W4:Y:S04]  /*a6ce0*/  LDL.LU R226, [R1+0x5f0] ;  /* 0x0005f00001e27983 */ /* 0x000f280000300800 */
[----:B------:R-:W4:Y:S01]  /*a6cf0*/  LDL.LU R244, [R1+0x1f0] ;  /* 0x0001f00001f47983 */ /* 0x000f220000300800 */
[----:B------:R-:W-:Y:S02]  /*a6d00*/  ISETP.LT.AND P0, PT, R223, c[0x0][0x178], !P3 ;  /* 0x00005e00df007a0c */ /* 0x000fe40005f01270 */
[----:B------:R-:W-:Y:S01]  /*a6d10*/  ISETP.LT.AND P4, PT, R203, c[0x0][0x178], !P3 ;  /* 0x00005e00cb007a0c */ /* 0x000fe20005f81270 */
[----:B------:R-:W-:Y:S01]  /*a6d20*/  IMAD.WIDE R12, R3, 0x4, R4 ;  /* 0x00000004030c7825 */ /* 0x000fe200078e0204 */
[----:B------:R-:W-:-:S02]  /*a6d30*/  ISETP.LT.AND P3, PT, R227, c[0x0][0x178], !P3 ;  /* 0x00005e00e3007a0c */ /* 0x000fc40005f61270 */
[----:B------:R-:W-:Y:S01]  /*a6d40*/  ISETP.LT.AND P5, PT, R222, c[0x0][0x178], !P2 ;  /* 0x00005e00de007a0c */ /* 0x000fe200057a1270 */
[C---:B------:R-:W-:Y:S01]  /*a6d50*/  IMAD.WIDE R14, R3.reuse, 0x4, R10 ;  /* 0x00000004030e7825 */ /* 0x040fe200078e020a */
[----:B------:R-:W-:Y:S02]  /*a6d60*/  IADD3 R2, R3, c[0x0][0x198], RZ ;  /* 0x0000660003027a10 */ /* 0x000fe40007ffe0ff */
[----:B------:R-:W-:-:S03]  /*a6d70*/  ISETP.LT.AND P6, PT, R223, c[0x0][0x178], !P2 ;  /* 0x00005e00df007a0c */ /* 0x000fc600057c1270 */
[----:B--2---:R1:W-:Y:S04]  /*a6d80*/  @P0 STG.E [R12.64], R224 ;  /* 0x000000e00c000986 */ /* 0x0043e8000c101904 */
[----:B---3--:R2:W-:Y:S01]  /*a6d90*/  @P4 STG.E [R14.64], R225 ;  /* 0x000000e10e004986 */ /* 0x0085e2000c101904 */
[----:B------:R-:W-:Y:S02]  /*a6da0*/  ISETP.LT.AND P4, PT, R203, c[0x0][0x178], !P2 ;  /* 0x00005e00cb007a0c */ /* 0x000fe40005781270 */
[----:B------:R-:W-:Y:S01]  /*a6db0*/  ISETP.LT.AND P2, PT, R227, c[0x0][0x178], !P2 ;  /* 0x00005e00e3007a0c */ /* 0x000fe20005741270 */
[----:B-1----:R-:W-:-:S04]  /*a6dc0*/  IMAD.WIDE R12, R3, 0x4, R8 ;  /* 0x00000004030c7825 */ /* 0x002fc800078e0208 */
[C---:B--2---:R-:W-:Y:S01]  /*a6dd0*/  IMAD.WIDE R14, R2.reuse, 0x4, R6 ;  /* 0x00000004020e7825 */ /* 0x044fe200078e0206 */
[----:B----4-:R1:W-:Y:S03]  /*a6de0*/  @P3 STG.E [R12.64], R251 ;  /* 0x000000fb0c003986 */ /* 0x0103e6000c101904 */
[----:B------:R-:W-:Y:S01]  /*a6df0*/  IMAD.WIDE R224, R2, 0x4, R4 ;  /* 0x0000000402e07825 */ /* 0x000fe200078e0204 */
[----:B------:R2:W-:Y:S01]  /*a6e00*/  @P5 STG.E [R14.64], R250 ;  /* 0x000000fa0e005986 */ /* 0x0005e2000c101904 */
[----:B------:R-:W-:-:S03]  /*a6e10*/  ISETP.GE.AND P0, PT, R247, c[0x0][0x17c], PT ;  /* 0x00005f00f7007a0c */ /* 0x000fc60003f06270 */
[----:B------:R3:W-:Y:S04]  /*a6e20*/  @P6 STG.E [R224.64], R249 ;  /* 0x000000f9e0006986 */ /* 0x0007e8000c101904 */
[----:B-1----:R-:W4:Y:S01]  /*a6e30*/  LDL.LU R251, [R1+0x90] ;  /* 0x0000900001fb7983 */ /* 0x002f220000300800 */
[----:B------:R-:W-:-:S03]  /*a6e40*/  IMAD.WIDE R12, R2, 0x4, R10 ;  /* 0x00000004020c7825 */ /* 0x000fc600078e020a */
[----:B--2---:R-:W2:Y:S01]  /*a6e50*/  LDL.LU R250, [R1+0x614] ;  /* 0x0006140001fa7983 */ /* 0x004ea20000300800 */
[----:B------:R-:W-:-:S03]  /*a6e60*/  IMAD.WIDE R14, R2, 0x4, R8 ;  /* 0x00000004020e7825 */ /* 0x000fc600078e0208 */
[----:B---3--:R-:W3:Y:S04]  /*a6e70*/  LDL.LU R249, [R1+0x5f4] ;  /* 0x0005f40001f97983 */ /* 0x008ee80000300800 */
[----:B------:R1:W-:Y:S01]  /*a6e80*/  @P4 STG.E [R12.64], R248 ;  /* 0x000000f80c004986 */ /* 0x0003e2000c101904 */
[----:B------:R-:W-:-:S03]  /*a6e90*/  ISETP.GE.AND P4, PT, R245, c[0x0][0x17c], PT ;  /* 0x00005f00f5007a0c */ /* 0x000fc60003f86270 */
[----:B------:R1:W-:Y:S01]  /*a6ea0*/  @P2 STG.E [R14.64], R31 ;  /* 0x0000001f0e002986 */ /* 0x0003e2000c101904 */
[----:B------:R-:W-:Y:S02]  /*a6eb0*/  ISETP.LT.AND P3, PT, R222, c[0x0][0x178], !P0 ;  /* 0x00005e00de007a0c */ /* 0x000fe40004761270 */
[----:B------:R-:W-:Y:S01]  /*a6ec0*/  ISETP.LT.AND P5, PT, R223, c[0x0][0x178], !P0 ;  /* 0x00005e00df007a0c */ /* 0x000fe200047a1270 */
[----:B-1----:R-:W3:Y:S04]  /*a6ed0*/  LDL.LU R248, [R1+0x1f4] ;  /* 0x0001f40001f87983 */ /* 0x002ee80000300800 */
[----:B------:R-:W3:Y:S01]  /*a6ee0*/  LDL.LU R31, [R1+0x94] ;  /* 0x00009400011f7983 */ /* 0x000ee20000300800 */
[----:B------:R-:W-:-:S03]  /*a6ef0*/  ISETP.LT.AND P6, PT, R203, c[0x0][0x178], !P0 ;  /* 0x00005e00cb007a0c */ /* 0x000fc600047c1270 */
[----:B------:R-:W3:Y:S01]  /*a6f00*/  LDL.LU R245, [R1+0x630] ;  /* 0x0006300001f57983 */ /* 0x000ee20000300800 */
[----:B------:R-:W-:-:S05]  /*a6f10*/  IADD3 R3, R2, c[0x0][0x198], RZ ;  /* 0x0000660002037a10 */ /* 0x000fca0007ffe0ff */
[----:B------:R-:W-:-:S04]  /*a6f20*/  IMAD.WIDE R224, R3, 0x4, R6 ;  /* 0x0000000403e07825 */ /* 0x000fc800078e0206 */
[C---:B------:R-:W-:Y:S01]  /*a6f30*/  IMAD.WIDE R12, R3.reuse, 0x4, R4 ;  /* 0x00000004030c7825 */ /* 0x040fe200078e0204 */
[----:B------:R1:W-:Y:S03]  /*a6f40*/  @P3 STG.E [R224.64], R246 ;  /* 0x000000f6e0003986 */ /* 0x0003e6000c101904 */
[----:B------:R-:W-:Y:S01]  /*a6f50*/  IMAD.WIDE R14, R3, 0x4, R10 ;  /* 0x00000004030e7825 */ /* 0x000fe200078e020a */
[----:B------:R-:W-:Y:S04]  /*a6f60*/  @P5 STG.E [R12.64], R226 ;  /* 0x000000e20c005986 */ /* 0x000fe8000c101904 */
[----:B------:R1:W-:Y:S04]  /*a6f70*/  @P6 STG.E [R14.64], R244 ;  /* 0x000000f40e006986 */ /* 0x0003e8000c101904 */
[----:B-1----:R-:W3:Y:S04]  /*a6f80*/  LDL.LU R246, [R1+0x37a4] ;  /* 0x0037a40001f67983 */ /* 0x002ee80000300800 */
[----:B------:R-:W3:Y:S01]  /*a6f90*/  LDL.LU R244, [R1+0x37a8] ;  /* 0x0037a80001f47983 */ /* 0x000ee20000300800 */
[----:B------:R-:W-:-:S02]  /*a6fa0*/  ISETP.LT.AND P0, PT, R227, c[0x0][0x178], !P0 ;  /* 0x00005e00e3007a0c */ /* 0x000fc40004701270 */
[C---:B------:R-:W-:Y:S02]  /*a6fb0*/  ISETP.LT.AND P2, PT, R222.reuse, c[0x0][0x178], !P1 ;  /* 0x00005e00de007a0c */ /* 0x040fe40004f41270 */
[----:B------:R-:W-:Y:S02]  /*a6fc0*/  ISETP.LT.AND P3, PT, R223, c[0x0][0x178], !P1 ;  /* 0x00005e00df007a0c */ /* 0x000fe40004f61270 */
[----:B------:R-:W-:Y:S02]  /*a6fd0*/  IADD3 R2, R3, c[0x0][0x198], RZ ;  /* 0x0000660003027a10 */ /* 0x000fe40007ffe0ff */
[----:B------:R-:W-:Y:S02]  /*a6fe0*/  ISETP.LT.AND P5, PT, R227, c[0x0][0x178], !P1 ;  /* 0x00005e00e3007a0c */ /* 0x000fe40004fa1270 */
[----:B------:R-:W-:Y:S01]  /*a6ff0*/  ISETP.LT.AND P1, PT, R203, c[0x0][0x178], !P1 ;  /* 0x00005e00cb007a0c */ /* 0x000fe20004f21270 */
[----:B------:R-:W-:Y:S01]  /*a7000*/  IMAD.WIDE R12, R3, 0x4, R8 ;  /* 0x00000004030c7825 */ /* 0x000fe200078e0208 */
[----:B------:R-:W-:-:S02]  /*a7010*/  ISETP.LT.AND P6, PT, R222, c[0x0][0x178], !P4 ;  /* 0x00005e00de007a0c */ /* 0x000fc400067c1270 */
[C---:B------:R-:W-:Y:S01]  /*a7020*/  IADD3 R226, R2.reuse, c[0x0][0x198], RZ ;  /* 0x0000660002e27a10 */ /* 0x040fe20007ffe0ff */
[----:B------:R-:W-:-:S04]  /*a7030*/  IMAD.WIDE R14, R2, 0x4, R6 ;  /* 0x00000004020e7825 */ /* 0x000fc800078e0206 */
[C---:B------:R-:W-:Y:S01]  /*a7040*/  IMAD.WIDE R224, R2.reuse, 0x4, R4 ;  /* 0x0000000402e07825 */ /* 0x040fe200078e0204 */
[----:B----4-:R1:W-:Y:S04]  /*a7050*/  @P0 STG.E [R12.64], R251 ;  /* 0x000000fb0c000986 */ /* 0x0103e8000c101904 */
[----:B--2---:R2:W-:Y:S04]  /*a7060*/  @P2 STG.E [R14.64], R250 ;  /* 0x000000fa0e002986 */ /* 0x0045e8000c101904 */
[----:B---3--:R3:W-:Y:S01]  /*a7070*/  @P3 STG.E [R224.64], R249 ;  /* 0x000000f9e0003986 */ /* 0x0087e2000c101904 */
[----:B-1----:R-:W-:-:S03]  /*a7080*/  IMAD.WIDE R12, R2, 0x4, R10 ;  /* 0x00000004020c7825 */ /* 0x002fc600078e020a */
[----:B------:R-:W4:Y:S01]  /*a7090*/  LDL.LU R251, [R1+0x210] ;  /* 0x0002100001fb7983 */ /* 0x000f220000300800 */
[----:B------:R-:W-:-:S03]  /*a70a0*/  IMAD.WIDE R2, R2, 0x4, R8 ;  /* 0x0000000402027825 */ /* 0x000fc600078e0208 */
[----:B--2---:R-:W2:Y:S01]  /*a70b0*/  LDL.LU R250, [R1+0x634] ;  /* 0x0006340001fa7983 */ /* 0x004ea20000300800 */
[----:B------:R-:W-:-:S03]  /*a70c0*/  IMAD.WIDE R14, R226, 0x4, R6 ;  /* 0x00000004e20e7825 */ /* 0x000fc600078e0206 */
[----:B---3--:R-:W3:Y:S04]  /*a70d0*/  LDL.LU R249, [R1+0x624] ;  /* 0x0006240001f97983 */ /* 0x008ee80000300800 */
        /* <DEDUP_REMOVED lines=20> */
[----:B------:R-:W-:Y:S02]  /*a7220*/  ISETP.LT.AND P6, PT, R223, c[0x0][0x178], !P2 ;  /* 0x00005e00df007a0c */ /* 0x000fe400057c1270 */
[----:B------:R-:W-:-:S03]  /*a7230*/  IADD3 R224, R226, c[0x0][0x198], RZ ;  /* 0x00006600e2e07a10 */ /* 0x000fc60007ffe0ff */
[----:B--2---:R1:W-:Y:S04]  /*a7240*/  @P0 STG.E [R12.64], R14 ;  /* 0x0000000e0c000986 */ /* 0x0043e8000c101904 */
[----:B---3--:R2:W-:Y:S01]  /*a7250*/  @P3 STG.E [R2.64], R15 ;  /* 0x0000000f02003986 */ /* 0x0085e2000c101904 */
[----:B------:R-:W-:Y:S02]  /*a7260*/  ISETP.LT.AND P3, PT, R203, c[0x0][0x178], !P2 ;  /* 0x00005e00cb007a0c */ /* 0x000fe40005761270 */
[----:B------:R-:W-:Y:S01]  /*a7270*/  ISETP.LT.AND P2, PT, R227, c[0x0][0x178], !P2 ;  /* 0x00005e00e3007a0c */ /* 0x000fe20005741270 */
[----:B-1----:R-:W-:-:S04]  /*a7280*/  IMAD.WIDE R12, R224, 0x4, R6 ;  /* 0x00000004e00c7825 */ /* 0x002fc800078e0206 */
[----:B--2---:R-:W-:-:S04]  /*a7290*/  IMAD.WIDE R2, R226, 0x4, R8 ;  /* 0x00000004e2027825 */ /* 0x004fc800078e0208 */
[C---:B------:R-:W-:Y:S01]  /*a72a0*/  IMAD.WIDE R14, R224.reuse, 0x4, R4 ;  /* 0x00000004e00e7825 */ /* 0x040fe200078e0204 */
[----:B----4-:R1:W-:Y:S04]  /*a72b0*/  @P4 STG.E [R2.64], R251 ;  /* 0x000000fb02004986 */ /* 0x0103e8000c101904 */
[----:B------:R2:W-:Y:S04]  /*a72c0*/  @P5 STG.E [R12.64], R250 ;  /* 0x000000fa0c005986 */ /* 0x0005e8000c101904 */
[----:B------:R3:W-:Y:S04]  /*a72d0*/  @P6 STG.E [R14.64], R249 ;  /* 0x000000f90e006986 */ /* 0x0007e8000c101904 */
[----:B-1----:R-:W4:Y:S01]  /*a72e0*/  LDL.LU R251, [R1+0xa8] ;  /* 0x0000a80001fb7983 */ /* 0x002f220000300800 */
[----:B------:R-:W-:-:S03]  /*a72f0*/  IMAD.WIDE R2, R224, 0x4, R8 ;  /* 0x00000004e0027825 */ /* 0x000fc600078e0208 */
[----:B--2---:R-:W2:Y:S01]  /*a7300*/  LDL.LU R250, [R1+0x14c] ;  /* 0x00014c0001fa7983 */ /* 0x004ea20000300800 */
[----:B------:R-:W-:-:S03]  /*a7310*/  IMAD.WIDE R12, R224, 0x4, R10 ;  /* 0x00000004e00c7825 */ /* 0x000fc600078e020a */
[----:B---3--:R-:W3:Y:S01]  /*a7320*/  LDL.LU R249, [R1+0x11c] ;  /* 0x00011c0001f97983 */ /* 0x008ee20000300800 */
[----:B------:R-:W-:-:S03]  /*a7330*/  ISETP.GE.AND P0, PT, R225, c[0x0][0x17c], PT ;  /* 0x00005f00e1007a0c */ /* 0x000fc60003f06270 */
[----:B------:R1:W-:Y:S01]  /*a7340*/  @P3 STG.E [R12.64], R248 ;  /* 0x000000f80c003986 */ /* 0x0003e2000c101904 */
[----:B------:R-:W-:-:S03]  /*a7350*/  ISETP.GE.AND P3, PT, R244, c[0x0][0x17c], PT ;  /* 0x00005f00f4007a0c */ /* 0x000fc60003f66270 */
[----:B------:R1:W-:Y:S01]  /*a7360*/  @P2 STG.E [R2.64], R31 ;  /* 0x0000001f02002986 */ /* 0x0003e2000c101904 */
[----:B------:R-:W-:-:S03]  /*a7370*/  ISETP.LT.AND P4, PT, R222, c[0x0][0x178], !P0 ;  /* 0x00005e00de007a0c */ /* 0x000fc60004781270 */
[----:B-1----:R-:W3:Y:S04]  /*a7380*/  LDL.LU R248, [R1+0xec] ;  /* 0x0000ec0001f87983 */ /* 0x002ee80000300800 */
[----:B------:R-:W3:Y:S04]  /*a7390*/  LDL.LU R31, [R1+0xac] ;  /* 0x0000ac00011f7983 */ /* 0x000ee80000300800 */
[----:B------:R-:W3:Y:S01]  /*a73a0*/  LDL.LU R244, [R1+0x5e8] ;  /* 0x0005e80001f47983 */ /* 0x000ee20000300800 */
[----:B------:R-:W-:Y:S02]  /*a73b0*/  ISETP.LT.AND P5, PT, R223, c[0x0][0x178], !P0 ;  /* 0x00005e00df007a0c */ /* 0x000fe400047a1270 */
[----:B------:R-:W-:-:S02]  /*a73c0*/  ISETP.LT.AND P6, PT, R203, c[0x0][0x178], !P0 ;  /* 0x00005e00cb007a0c */ /* 0x000fc400047c1270 */
[----:B------:R-:W-:-:S05]  /*a73d0*/  IADD3 R225, R224, c[0x0][0x198], RZ ;  /* 0x00006600e0e17a10 */ /* 0x000fca0007ffe0ff */
[----:B------:R-:W-:-:S04]  /*a73e0*/  IMAD.WIDE R14, R225, 0x4, R6 ;  /* 0x00000004e10e7825 */ /* 0x000fc800078e0206 */
[C---:B------:R-:W-:Y:S01]  /*a73f0*/  IMAD.WIDE R2, R225.reuse, 0x4, R4 ;  /* 0x00000004e1027825 */ /* 0x040fe200078e0204 */
[----:B------:R-:W-:Y:S03]  /*a7400*/  @P4 STG.E [R14.64], R247 ;  /* 0x000000f70e004986 */ /* 0x000fe6000c101904 */
        /* <DEDUP_REMOVED lines=12> */
[----:B------:R-:W-:-:S03]  /*a74d0*/  ISETP.LT.AND P6, PT, R222, c[0x0][0x178], !P3 ;  /* 0x00005e00de007a0c */ /* 0x000fc60005fc1270 */
[C---:B------:R-:W-:Y:S01]  /*a74e0*/  IMAD.WIDE R12, R224.reuse, 0x4, R6 ;  /* 0x00000004e00c7825 */ /* 0x040fe200078e0206 */
[----:B------:R-:W-:-:S03]  /*a74f0*/  IADD3 R225, R224, c[0x0][0x198], RZ ;  /* 0x00006600e0e17a10 */ /* 0x000fc60007ffe0ff */
[C---:B------:R-:W-:Y:S01]  /*a7500*/  IMAD.WIDE R14, R224.reuse, 0x4, R4 ;  /* 0x00000004e00e7825 */ /* 0x040fe200078e0204 */
[----:B----4-:R1:W-:Y:S04]  /*a7510*/  @P0 STG.E [R2.64], R251 ;  /* 0x000000fb02000986 */ /* 0x0103e8000c101904 */
[----:B--2---:R2:W-:Y:S04]  /*a7520*/  @P2 STG.E [R12.64], R250 ;  /* 0x000000fa0c002986 */ /* 0x0045e8000c101904 */
[----:B---3--:R3:W-:Y:S01]  /*a7530*/  @P4 STG.E [R14.64], R249 ;  /* 0x000000f90e004986 */ /* 0x0087e2000c101904 */
        /* <DEDUP_REMOVED lines=12> */
[----:B------:R-:W3:Y:S01]  /*a7600*/  LDL.LU R15, [R1+0x128] ;  /* 0x00012800010f7983 */ /* 0x000ee20000300800 */
[----:B------:R-:W-:-:S03]  /*a7610*/  ISETP.GE.AND P2, PT, R245, c[0x0][0x17c], PT ;  /* 0x00005f00f5007a0c */ /* 0x000fc60003f46270 */
[----:B------:R-:W4:Y:S01]  /*a7620*/  LDL.LU R245, [R1+0x37bc] ;  /* 0x0037bc0001f57983 */ /* 0x000f220000300800 */
[----:B------:R-:W-:-:S03]  /*a7630*/  ISETP.GE.AND P1, PT, R226, c[0x0][0x17c], PT ;  /* 0x00005f00e2007a0c */ /* 0x000fc60003f26270 */
[----:B------:R-:W4:Y:S04]  /*a7640*/  LDL.LU R244, [R1+0x37c0] ;  /* 0x0037c00001f47983 */ /* 0x000f280000300800 */
[----:B------:R-:W4:Y:S04]  /*a7650*/  LDL.LU R226, [R1+0x618] ;  /* 0x0006180001e27983 */ /* 0x000f280000300800 */
[----:B------:R-:W4:Y:S04]  /*a7660*/  LDL.LU R247, [R1+0x5f8] ;  /* 0x0005f80001f77983 */ /* 0x000f280000300800 */
[----:B------:R-:W4:Y:S01]  /*a7670*/  LDL.LU R246, [R1+0x1f8] ;  /* 0x0001f80001f67983 */ /* 0x000f220000300800 */
        /* <DEDUP_REMOVED lines=21> */
[----:B------:R-:W-:Y:S01]  /*a77d0*/  IMAD.WIDE R2, R224, 0x4, R10 ;  /* 0x00000004e0027825 */ /* 0x000fe200078e020a */
[----:B------:R-:W-:-:S03]  /*a77e0*/  ISETP.GE.AND P0, PT, R245, c[0x0][0x17c], PT ;  /* 0x00005f00f5007a0c */ /* 0x000fc60003f06270 */
[----:B------:R-:W-:Y:S01]  /*a77f0*/  IMAD.WIDE R12, R224, 0x4, R8 ;  /* 0x00000004e00c7825 */ /* 0x000fe200078e0208 */
[----:B------:R1:W-:Y:S01]  /*a7800*/  @P4 STG.E [R2.64], R248 ;  /* 0x000000f802004986 */ /* 0x0003e2000c101904 */
[----:B------:R-:W-:-:S03]  /*a7810*/  ISETP.LT.AND P3, PT, R222, c[0x0][0x178], !P0 ;  /* 0x00005e00de007a0c */ /* 0x000fc60004761270 */
[----:B------:R1:W-:Y:S01]  /*a7820*/  @P2 STG.E [R12.64], R31 ;  /* 0x0000001f0c002986 */ /* 0x0003e2000c101904 */
[----:B------:R-:W-:Y:S02]  /*a7830*/  ISETP.LT.AND P5, PT, R223, c[0x0][0x178], !P0 ;  /* 0x00005e00df007a0c */ /* 0x000fe400047a1270 */
[----:B------:R-:W-:Y:S01]  /*a7840*/  ISETP.LT.AND P6, PT, R203, c[0x0][0x178], !P0 ;  /* 0x00005e00cb007a0c */ /* 0x000fe200047c1270 */
[----:B-1----:R-:W3:Y:S01]  /*a7850*/  LDL.LU R248, [R1+0x1fc] ;  /* 0x0001fc0001f87983 */ /* 0x002ee20000300800 */
[----:B------:R-:W-:-:S03]  /*a7860*/  IADD3 R224, R224, c[0x0][0x198], RZ ;  /* 0x00006600e0e07a10 */ /* 0x000fc60007ffe0ff */
[----:B------:R-:W3:Y:S02]  /*a7870*/  LDL.LU R31, [R1+0x9c] ;  /* 0x00009c00011f7983 */ /* 0x000ee40000300800 */
[----:B------:R-:W-:Y:S01]  /*a7880*/  IMAD.WIDE R2, R224, 0x4, R6 ;  /* 0x00000004e0027825 */ /* 0x000fe200078e0206 */
[----:B------:R-:W-:Y:S01]  /*a7890*/  ISETP.GE.AND P4, PT, R244, c[0x0][0x17c], PT ;  /* 0x00005f00f4007a0c */ /* 0x000fe20003f86270 */
[----:B------:R-:W3:Y:S02]  /*a78a0*/  LDL.LU R245, [R1+0x638] ;  /* 0x0006380001f57983 */ /* 0x000ee40000300800 */
[----:B------:R-:W-:-:S04]  /*a78b0*/  IMAD.WIDE R12, R224, 0x4, R4 ;  /* 0x00000004e00c7825 */ /* 0x000fc800078e0204 */
[----:B------:R-:W-:Y:S01]  /*a78c0*/  IMAD.WIDE R14, R224, 0x4, R10 ;  /* 0x00000004e00e7825 */ /* 0x000fe200078e020a */
[----:B------:R-:W-:Y:S04]  /*a78d0*/  @P3 STG.E [R2.64], R226 ;  /* 0x000000e202003986 */ /* 0x000fe8000c101904 */
[----:B------:R-:W-:Y:S04]  /*a78e0*/  @P5 STG.E [R12.64], R247 ;  /* 0x000000f70c005986 */ /* 0x000fe8000c101904 */
[----:B------:R-:W3:Y:S04]  /*a78f0*/  LDL.LU R244, [R1+0x608] ;  /* 0x0006080001f47983 */ /* 0x000ee80000300800 */
[----:B------:R1:W-:Y:S04]  /*a7900*/  @P6 STG.E [R14.64], R246 ;  /* 0x000000f60e006986 */ /* 0x0003e8000c101904 */
[----:B-1----:R-:W3:Y:S04]  /*a7910*/  LDL.LU R246, [R1+0x37c4] ;  /* 0x0037c40001f67983 */ /* 0x002ee80000300800 */
[----:B------:R-:W3:Y:S01]  /*a7920*/  LDL.LU R226, [R1+0x37c8] ;  /* 0x0037c80001e27983 */ /* 0x000ee20000300800 */
[----:B------:R-:W-:-:S02]  /*a7930*/  ISETP.LT.AND P0, PT, R227, c[0x0][0x178], !P0 ;  /* 0x00005e00e3007a0c */ /* 0x000fc40004701270 */
[----:B------:R-:W-:Y:S02]  /*a7940*/  ISETP.LT.AND P2, PT, R222, c[0x0][0x178], !P1 ;  /* 0x00005e00de007a0c */ /* 0x000fe40004f41270 */
[----:B------:R-:W-:Y:S02]  /*a7950*/  ISETP.LT.AND P3, PT, R223, c[0x0][0x178], !P1 ;  /* 0x00005e00df007a0c */ /* 0x000fe40004f61270 */
[C---:B------:R-:W-:Y:S01]  /*a7960*/  IADD3 R225, R224.reuse, c[0x0][0x198], RZ ;  /* 0x00006600e0e17a10 */ /* 0x040fe20007ffe0ff */
[----:B------:R-:W-:-:S04]  /*a7970*/  IMAD.WIDE R2, R224, 0x4, R8 ;  /* 0x00000004e0027825 */ /* 0x000fc800078e0208 */
[----:B------:R-:W-:Y:S01]  /*a7980*/  IMAD.WIDE R12, R225, 0x4, R6 ;  /* 0x00000004e10c7825 */ /* 0x000fe200078e0206 */
[----:B------:R-:W-:-:S03]  /*a7990*/  ISETP.LT.AND P5, PT, R227, c[0x0][0x178], !P1 ;  /* 0x00005e00e3007a0c */ /* 0x000fc60004fa1270 */
[----:B------:R-:W-:Y:S01]  /*a79a0*/  IMAD.WIDE R14, R225, 0x4, R4 ;  /* 0x00000004e10e7825 */ /* 0x000fe200078e0204 */
[----:B------:R-:W-:Y:S02]  /*a79b0*/  ISETP.LT.AND P1, PT, R203, c[0x0][0x178], !P1 ;  /* 0x00005e00cb007a0c */ /* 0x000fe40004f21270 */
[C---:B------:R-:W-:Y:S02]  /*a79c0*/  IADD3 R224, R225.reuse, c[0x0][0x198], RZ ;  /* 0x00006600e1e07a10 */ /* 0x040fe40007ffe0ff */
        /* <DEDUP_REMOVED lines=9> */
[----:B------:R-:W2:Y:S04]  /*a7a60*/  LDL.LU R225, [R1+0x628] ;  /* 0x0006280001e17983 */ /* 0x000ea80000300800 */
[----:B------:R1:W-:Y:S04]  /*a7a70*/  @P1 STG.E [R2.64], R248 ;  /* 0x000000f802001986 */ /* 0x0003e8000c101904 */
[----:B------:R1:W-:Y:S04]  /*a7a80*/  @P5 STG.E [R12.64], R31 ;  /* 0x0000001f0c005986 */ /* 0x0003e8000c101904 */
[----:B-1----:R-:W3:Y:S04]  /*a7a90*/  LDL.LU R248, [R1+0x60c] ;  /* 0x00060c0001f87983 */ /* 0x002ee80000300800 */
[----:B------:R-:W3:Y:S04]  /*a7aa0*/  LDL.LU R31, [R1+0x21c] ;  /* 0x00021c00011f7983 */ /* 0x000ee80000300800 */
[----:B------:R-:W3:Y:S01]  /*a7ab0*/  LDL.LU R3, [R1+0x37cc] ;  /* 0x0037cc0001037983 */ /* 0x000ee20000300800 */
[----:B------:R-:W-:-:S05]  /*a7ac0*/  IMAD.WIDE R14, R224, 0x4, R6 ;  /* 0x00000004e00e7825 */ /* 0x000fca00078e0206 */
[----:B------:R1:W-:Y:S01]  /*a7ad0*/  @P6 STG.E [R14.64], R245 ;  /* 0x000000f50e006986 */ /* 0x0003e2000c101904 */
[----:B------:R-:W-:Y:S02]  /*a7ae0*/  ISETP.GE.AND P2, PT, R246, c[0x0][0x17c], PT ;  /* 0x00005f00f6007a0c */ /* 0x000fe40003f46270 */
[----:B------:R-:W-:Y:S02]  /*a7af0*/  ISETP.GE.AND P1, PT, R226, c[0x0][0x17c], PT ;  /* 0x00005f00e2007a0c */ /* 0x000fe40003f26270 */
[----:B------:R-:W3:Y:S04]  /*a7b00*/  LDL.LU R226, [R1+0x37d0] ;  /* 0x0037d00001e27983 */ /* 0x000ee80000300800 */
[----:B------:R-:W3:Y:S04]  /*a7b10*/  LDL.LU R247, [R1+0x640] ;  /* 0x0006400001f77983 */ /* 0x000ee80000300800 */
[----:B------:R-:W3:Y:S04]  /*a7b20*/  LDL.LU R246, [R1+0x230] ;  /* 0x0002300001f67983 */ /* 0x000ee80000300800 */
[----:B-1----:R-:W3:Y:S01]  /*a7b30*/  LDL.LU R245, [R1+0x1a0] ;  /* 0x0001a00001f57983 */ /* 0x002ee20000300800 */
        /* <DEDUP_REMOVED lines=8> */
[----:B--2---:R1:W-:Y:S04]  /*a7bc0*/  @P0 STG.E [R12.64], R225 ;  /* 0x000000e10c000986 */ /* 0x0043e8000c101904 */
[----:B------:R2:W-:Y:S01]  /*a7bd0*/  @P3 STG.E [R14.64], R244 ;  /* 0x000000f40e003986 */ /* 0x0005e2000c101904 */
[----:B------:R-:W-:Y:S02]  /*a7be0*/  ISETP.LT.AND P3, PT, R203, c[0x0][0x178], !P2 ;  /* 0x00005e00cb007a0c */ /* 0x000fe40005761270 */
[----:B------:R-:W-:Y:S01]  /*a7bf0*/  ISETP.LT.AND P2, PT, R227, c[0x0][0x178], !P2 ;  /* 0x00005e00e3007a0c */ /* 0x000fe20005741270 */
[----:B-1----:R-:W-:-:S04]  /*a7c00*/  IMAD.WIDE R12, R224, 0x4, R8 ;  /* 0x00000004e00c7825 */ /* 0x002fc800078e0208 */
[C---:B--2---:R-:W-:Y:S01]  /*a7c10*/  IMAD.WIDE R14, R2.reuse, 0x4, R6 ;  /* 0x00000004020e7825 */ /* 0x044fe200078e0206 */
[----:B----4-:R1:W-:Y:S03]  /*a7c20*/  @P4 STG.E [R12.64], R251 ;  /* 0x000000fb0c004986 */ /* 0x0103e6000c101904 */
[C---:B------:R-:W-:Y:S01]  /*a7c30*/  IMAD.WIDE R224, R2.reuse, 0x4, R4 ;  /* 0x0000000402e07825 */ /* 0x040fe200078e0204 */
[----:B------:R2:W-:Y:S04]  /*a7c40*/  @P5 STG.E [R14.64], R250 ;  /* 0x000000fa0e005986 */ /* 0x0005e8000c101904 */
[----:B---3--:R3:W-:Y:S04]  /*a7c50*/  @P6 STG.E [R224.64], R249 ;  /* 0x000000f9e0006986 */ /* 0x0087e8000c101904 */
[----:B-1----:R-:W4:Y:S01]  /*a7c60*/  LDL.LU R251, [R1+0xc0] ;  /* 0x0000c00001fb7983 */ /* 0x002f220000300800 */
[----:B------:R-:W-:-:S03]  /*a7c70*/  IMAD.WIDE R12, R2, 0x4, R10 ;  /* 0x00000004020c7825 */ /* 0x000fc600078e020a */
[----:B--2---:R-:W2:Y:S01]  /*a7c80*/  LDL.LU R250, [R1+0x644] ;  /* 0x0006440001fa7983 */ /* 0x004ea20000300800 */
[----:B------:R-:W-:-:S03]  /*a7c90*/  IMAD.WIDE R14, R2, 0x4, R8 ;  /* 0x00000004020e7825 */ /* 0x000fc600078e0208 */
[----:B---3--:R-:W3:Y:S01]  /*a7ca0*/  LDL.LU R249, [R1+0x234] ;  /* 0x0002340001f97983 */ /* 0x008ee20000300800 */
[----:B------:R-:W-:-:S03]  /*a7cb0*/  ISETP.GE.AND P0, PT, R3, c[0x0][0x17c], PT ;  /* 0x00005f0003007a0c */ /* 0x000fc60003f06270 */
[----:B------:R1:W-:Y:S01]  /*a7cc0*/  @P3 STG.E [R12.64], R248 ;  /* 0x000000f80c003986 */ /* 0x0003e2000c101904 */
[----:B------:R-:W-:-:S03]  /*a7cd0*/  ISETP.LT.AND P4, PT, R222, c[0x0][0x178], !P0 ;  /* 0x00005e00de007a0c */ /* 0x000fc60004781270 */
[----:B------:R1:W-:Y:S01]  /*a7ce0*/  @P2 STG.E [R14.64], R31 ;  /* 0x0000001f0e002986 */ /* 0x0003e2000c101904 */
[----:B------:R-:W-:Y:S02]  /*a7cf0*/  ISETP.LT.AND P5, PT, R223, c[0x0][0x178], !P0 ;  /* 0x00005e00df007a0c */ /* 0x000fe400047a1270 */
[----:B------:R-:W-:Y:S01]  /*a7d00*/  ISETP.LT.AND P6, PT, R203, c[0x0][0x178], !P0 ;  /* 0x00005e00cb007a0c */ /* 0x000fe200047c1270 */
[----:B-1----:R-:W3:Y:S01]  /*a7d10*/  LDL.LU R248, [R1+0x1a4] ;  /* 0x0001a40001f87983 */ /* 0x002ee20000300800 */
[----:B------:R-:W-:-:S03]  /*a7d20*/  IADD3 R3, R2, c[0x0][0x198], RZ ;  /* 0x0000660002037a10 */ /* 0x000fc60007ffe0ff */
[----:B------:R-:W3:Y:S04]  /*a7d30*/  LDL.LU R31, [R1+0xc4] ;  /* 0x0000c400011f7983 */ /* 0x000ee80000300800 */
[----:B------:R-:W3:Y:S01]  /*a7d40*/  LDL.LU R244, [R1+0x670] ;  /* 0x0006700001f47983 */ /* 0x000ee20000300800 */
[----:B------:R-:W-:-:S04]  /*a7d50*/  IMAD.WIDE R224, R3, 0x4, R6 ;  /* 0x0000000403e07825 */ /* 0x000fc800078e0206 */
[C---:B------:R-:W-:Y:S01]  /*a7d60*/  IMAD.WIDE R12, R3.reuse, 0x4, R4 ;  /* 0x00000004030c7825 */ /* 0x040fe200078e0204 */
[----:B------:R-:W-:Y:S03]  /*a7d70*/  @P4 STG.E [R224.64], R247 ;  /* 0x000000f7e0004986 */ /* 0x000fe6000c101904 */
[----:B------:R-:W-:Y:S01]  /*a7d80*/  IMAD.WIDE R14, R3, 0x4, R10 ;  /* 0x00000004030e7825 */ /* 0x000fe200078e020a */
[----:B------:R-:W-:Y:S04]  /*a7d90*/  @P5 STG.E [R12.64], R246 ;  /* 0x000000f60c005986 */ /* 0x000fe8000c101904 */
[----:B------:R1:W-:Y:S04]  /*a7da0*/  @P6 STG.E [R14.64], R245 ;  /* 0x000000f50e006986 */ /* 0x0003e8000c101904 */
[----:B-1----:R-:W3:Y:S01]  /*a7db0*/  LDL.LU R245, [R1+0x37d4] ;  /* 0x0037d40001f57983 */ /* 0x002ee20000300800 */
[----:B------:R-:W-:-:S03]  /*a7dc0*/  ISETP.GE.AND P3, PT, R226, c[0x0][0x17c], PT ;  /* 0x00005f00e2007a0c */ /* 0x000fc60003f66270 */
[----:B------:R-:W3:Y:S01]  /*a7dd0*/  LDL.LU R226, [R1+0x37d8] ;  /* 0x0037d80001e27983 */ /* 0x000ee20000300800 */
[----:B------:R-:W-:Y:S02]  /*a7de0*/  ISETP.LT.AND P0, PT, R227, c[0x0][0x178], !P0 ;  /* 0x00005e00e3007a0c */ /* 0x000fe40004701270 */
        /* <DEDUP_REMOVED lines=58> */
[----:B------:R-:W-:-:S03]  /*a8190*/  ISETP.LT.AND P3, PT, R222, c[0x0][0x178], !P0 ;  /* 0x00005e00de007a0c */ /* 0x000fc60004761270 */
[----:B------:R1:W-:Y:S01]  /*a81a0*/  @P2 STG.E [R14.64], R31 ;  /* 0x0000001f0e002986 */ /* 0x0003e2000c101904 */
[----:B------:R-:W-:Y:S02]  /*a81b0*/  ISETP.LT.AND P5, PT, R223, c[0x0][0x178], !P0 ;  /* 0x00005e00df007a0c */ /* 0x000fe400047a1270 */
[----:B------:R-:W-:Y:S01]  /*a81c0*/  ISETP.LT.AND P6, PT, R203, c[0x0][0x178], !P0 ;  /* 0x00005e00cb007a0c */ /* 0x000fe200047c1270 */
[----:B-1----:R-:W3:Y:S04]  /*a81d0*/  LDL.LU R248, [R1+0x2b4] ;  /* 0x0002b40001f87983 */ /* 0x002ee80000300800 */
[----:B------:R-:W3:Y:S04]  /*a81e0*/  LDL.LU R31, [R1+0x84] ;  /* 0x00008400011f7983 */ /* 0x000ee80000300800 */
[----:B------:R-:W3:Y:S01]  /*a81f0*/  LDL.LU R245, [R1+0x6c0] ;  /* 0x0006c00001f57983 */ /* 0x000ee20000300800 */
[----:B------:R-:W-:-:S05]  /*a8200*/  IADD3 R3, R2, c[0x0][0x198], RZ ;  /* 0x0000660002037a10 */ /* 0x000fca0007ffe0ff */
[----:B------:R-:W-:-:S04]  /*a8210*/  IMAD.WIDE R224, R3, 0x4, R6 ;  /* 0x0000000403e07825 */ /* 0x000fc800078e0206 */
[C---:B------:R-:W-:Y:S01]  /*a8220*/  IMAD.WIDE R12, R3.reuse, 0x4, R4 ;  /* 0x00000004030c7825 */ /* 0x040fe200078e0204 */
[----:B------:R-:W-:Y:S03]  /*a8230*/  @P3 STG.E [R224.64], R247 ;  /* 0x000000f7e0003986 */ /* 0x000fe6000c101904 */
[----:B------:R-:W-:Y:S01]  /*a8240*/  IMAD.WIDE R14, R3, 0x4, R10 ;  /* 0x00000004030e7825 */ /* 0x000fe200078e020a */
[----:B------:R1:W-:Y:S04]  /*a8250*/  @P5 STG.E [R12.64], R246 ;  /* 0x000000f60c005986 */ /* 0x0003e8000c101904 */
[----:B------:R1:W-:Y:S04]  /*a8260*/  @P6 STG.E [R14.64], R244 ;  /* 0x000000f40e006986 */ /* 0x0003e8000c101904 */
[----:B-1----:R-:W3:Y:S04]  /*a8270*/  LDL.LU R246, [R1+0x37e4] ;  /* 0x0037e40001f67983 */ /* 0x002ee80000300800 */
[----:B------:R-:W3:Y:S01]  /*a8280*/  LDL.LU R244, [R1+0x37e8] ;  /* 0x0037e80001f47983 */ /* 0x000ee20000300800 */
[----:B------:R-:W-:-:S02]  /*a8290*/  ISETP.LT.AND P0, PT, R227, c[0x0][0x178], !P0 ;  /* 0x00005e00e3007a0c */ /* 0x000fc40004701270 */
[----:B------:R-:W-:Y:S02]  /*a82a0*/  ISETP.LT.AND P2, PT, R222, c[0x0][0x178], !P1 ;  /* 0x00005e00de007a0c */ /* 0x000fe40004f41270 */
[----:B------:R-:W-:Y:S02]  /*a82b0*/  ISETP.GE.AND P4, PT, R226, c[0x0][0x17c], PT ;  /* 0x00005f00e2007a0c */ /* 0x000fe40003f86270 */
        /* <DEDUP_REMOVED lines=666> */
[----:B------:R-:W-:-:S03]  /*aac60*/  ISETP.GE.AND P0, PT, R225, c[0x0][0x17c], PT ;  /* 0x00005f00e1007a0c */ /* 0x000fc60003f06270 */
[----:B-1----:R-:W3:Y:S04]  /*aac70*/  LDL.LU R248, [R1+0x7bc] ;  /* 0x0007bc0001f87983 */ /* 0x002ee80000300800 */
[----:B------:R-:W3:Y:S04]  /*aac80*/  LDL.LU R31, [R1+0x34c] ;  /* 0x00034c00011f7983 */ /* 0x000ee80000300800 */
[----:B------:R-:W3:Y:S01]  /*aac90*/  LDL.LU R244, [R1+0x828] ;  /* 0x0008280001f47983 */ /* 0x000ee20000300800 */
[----:B------:R-:W-:Y:S02]  /*aaca0*/  ISETP.LT.AND P4, PT, R222, c[0x0][0x178], !P0 ;  /* 0x00005e00de007a0c */ /* 0x000fe40004781270 */
[----:B------:R-:W-:-:S02]  /*aacb0*/  ISETP.LT.AND P5, PT, R223, c[0x0][0x178], !P0 ;  /* 0x00005e00df007a0c */ /* 0x000fc400047a1270 */
[----:B------:R-:W-:Y:S02]  /*aacc0*/  ISETP.LT.AND P6, PT, R203, c[0x0][0x178], !P0 ;  /* 0x00005e00cb007a0c */ /* 0x000fe400047c1270 */
        /* <DEDUP_REMOVED lines=91> */
[----:B------:R-:W-:-:S04]  /*ab280*/  IMAD.WIDE R12, R225, 0x4, R6 ;  /* 0x00000004e10c7825 */ /* 0x000fc800078e0206 */
[----:B------:R-:W-:Y:S01]  /*ab290*/  IMAD.WIDE R14, R225, 0x4, R4 ;  /* 0x00000004e10e7825 */ /* 0x000fe200078e0204 */
[----:B------:R-:W-:Y:S02]  /*ab2a0*/  ISETP.LT.AND P5, PT, R227, c[0x0][0x178], !P1 ;  /* 0x00005e00e3007a0c */ /* 0x000fe40004fa1270 */
        /* <DEDUP_REMOVED lines=33> */
[----:B--2---:R1:W-:Y:S01]  /*ab4c0*/  @P4 STG.E [R12.64], R225 ;  /* 0x000000e10c004986 */ /* 0x0043e2000c101904 */
[----:B------:R-:W-:-:S03]  /*ab4d0*/  ISETP.LT.AND P4, PT, R227, c[0x0][0x178], !P0 ;  /* 0x00005e00e3007a0c */ /* 0x000fc60004781270 */
[----:B------:R2:W-:Y:S01]  /*ab4e0*/  @P2 STG.E [R14.64], R244 ;  /* 0x000000f40e002986 */ /* 0x0005e2000c101904 */
        /* <DEDUP_REMOVED lines=73> */
[----:B--2---:R1:W-:Y:S01]  /*ab980*/  @P4 STG.E [R12.64], R224 ;  /* 0x000000e00c004986 */ /* 0x0043e2000c101904 */
[----:B------:R-:W-:-:S03]  /*ab990*/  ISETP.LT.AND P4, PT, R227, c[0x0][0x178], !P0 ;  /* 0x00005e00e3007a0c */ /* 0x000fc60004781270 */
[----:B---3--:R2:W-:Y:S01]  /*ab9a0*/  @P3 STG.E [R14.64], R225 ;  /* 0x000000e10e003986 */ /* 0x0085e2000c101904 */
        /* <DEDUP_REMOVED lines=35> */
[----:B------:R-:W-:Y:S01]  /*abbe0*/  ISETP.LT.AND P2, PT, R203, c[0x0][0x178], !P0 ;  /* 0x00005e00cb007a0c */ /* 0x000fe20004741270 */
[----:B------:R-:W-:Y:S01]  /*abbf0*/  IMAD.WIDE R12, R3, 0x4, R8 ;  /* 0x00000004030c7825 */ /* 0x000fe200078e0208 */
[----:B------:R-:W-:-:S02]  /*abc00*/  ISETP.LT.AND P0, PT, R227, c[0x0][0x178], !P0 ;  /* 0x00005e00e3007a0c */ /* 0x000fc40004701270 */
[----:B------:R-:W-:Y:S01]  /*abc10*/  ISETP.LT.AND P6, PT, R222, c[0x0][0x178], !P3 ;  /* 0x00005e00de007a0c */ /* 0x000fe20005fc1270 */
        /* <DEDUP_REMOVED lines=34> */
[----:B--2---:R1:W-:Y:S01]  /*abe40*/  @P5 STG.E [R12.64], R14 ;  /* 0x0000000e0c005986 */ /* 0x0043e2000c101904 */
[----:B------:R-:W-:-:S03]  /*abe50*/  ISETP.LT.AND P5, PT, R227, c[0x0][0x178], !P1 ;  /* 0x00005e00e3007a0c */ /* 0x000fc60004fa1270 */
[----:B---3--:R2:W-:Y:S01]  /*abe60*/  @P4 STG.E [R2.64], R15 ;  /* 0x0000000f02004986 */ /* 0x0085e2000c101904 */
        /* <DEDUP_REMOVED lines=19> */
[----:B------:R-:W-:Y:S02]  /*abfa0*/  ISETP.LT.AND P6, PT, R223, c[0x0][0x178], !P0 ;  /* 0x00005e00df007a0c */ /* 0x000fe400047c1270 */
[----:B------:R-:W-:Y:S02]  /*abfb0*/  ISETP.GE.AND P1, PT, R225, c[0x0][0x17c], PT ;  /* 0x00005f00e1007a0c */ /* 0x000fe40003f26270 */
        /* <DEDUP_REMOVED lines=14> */
[----:B------:R-:W-:Y:S01]  /*ac0a0*/  ISETP.LT.AND P2, PT, R203, c[0x0][0x178], !P1 ;  /* 0x00005e00cb007a0c */ /* 0x000fe20004f41270 */
[----:B------:R-:W-:Y:S01]  /*ac0b0*/  IMAD.WIDE R2, R225, 0x4, R8 ;  /* 0x00000004e1027825 */ /* 0x000fe200078e0208 */
[----:B------:R-:W-:Y:S02]  /*ac0c0*/  ISETP.LT.AND P1, PT, R227, c[0x0][0x178], !P1 ;  /* 0x00005e00e3007a0c */ /* 0x000fe40004f21270 */
        /* <DEDUP_REMOVED lines=37> */
[----:B-1----:R-:W-:-:S04]  /*ac320*/  IMAD.WIDE R12, R224, 0x4, R6 ;  /* 0x00000004e00c7825 */ /* 0x002fc800078e0206 */
[----:B--2---:R-:W-:-:S04]  /*ac330*/  IMAD.WIDE R2, R225, 0x4, R8 ;  /* 0x00000004e1027825 */ /* 0x004fc800078e0208 */
[----:B------:R-:W-:Y:S01]  /*ac340*/  IMAD.WIDE R14, R224, 0x4, R4 ;  /* 0x00000004e00e7825 */ /* 0x000fe200078e0204 */
[----:B----4-:R1:W-:Y:S04]  /*ac350*/  @P4 STG.E [R2.64], R251 ;  /* 0x000000fb02004986 */ /* 0x0103e8000c101904 */
[----:B------:R2:W-:Y:S01]  /*ac360*/  @P6 STG.E [R12.64], R250 ;  /* 0x000000fa0c006986 */ /* 0x0005e2000c101904 */
[----:B------:R-:W-:-:S03]  /*ac370*/  ISETP.LT.AND P3, PT, R203, c[0x0][0x178], !P0 ;  /* 0x00005e00cb007a0c */ /* 0x000fc60004761270 */
[----:B------:R3:W-:Y:S04]  /*ac380*/  @P2 STG.E [R14.64], R249 ;  /* 0x000000f90e002986 */ /* 0x0007e8000c101904 */
[----:B-1----:R-:W4:Y:S04]  /*ac390*/  LDL.LU R251, [R1+0x308] ;  /* 0x0003080001fb7983 */ /* 0x002f280000300800 */
[----:B--2---:R-:W2:Y:S01]  /*ac3a0*/  LDL.LU R250, [R1+0x93c] ;  /* 0x00093c0001fa7983 */ /* 0x004ea20000300800 */
[----:B------:R-:W-:-:S03]  /*ac3b0*/  ISETP.LT.AND P5, PT, R227, c[0x0][0x178], !P0 ;  /* 0x00005e00e3007a0c */ /* 0x000fc600047a1270 */
[----:B---3--:R-:W3:Y:S01]  /*ac3c0*/  LDL.LU R249, [R1+0x91c] ;  /* 0x00091c0001f97983 */ /* 0x008ee20000300800 */
[----:B------:R-:W-:-:S04]  /*ac3d0*/  IMAD.WIDE R2, R224, 0x4, R10 ;  /* 0x00000004e0027825 */ /* 0x000fc800078e020a */
[----:B------:R-:W-:Y:S01]  /*ac3e0*/  IMAD.WIDE R12, R224, 0x4, R8 ;  /* 0x00000004e00c7825 */ /* 0x000fe200078e0208 */
[----:B------:R-:W-:Y:S01]  /*ac3f0*/  ISETP.LT.AND P2, PT, R222, c[0x0][0x178], !P1 ;  /* 0x00005e00de007a0c */ /* 0x000fe20004f41270 */
[----:B------:R1:W-:Y:S01]  /*ac400*/  @P3 STG.E [R2.64], R248 ;  /* 0x000000f802003986 */ /* 0x0003e2000c101904 */
[----:B------:R-:W-:Y:S02]  /*ac410*/  ISETP.LT.AND P6, PT, R223, c[0x0][0x178], !P1 ;  /* 0x00005e00df007a0c */ /* 0x000fe40004fc1270 */
[----:B------:R-:W-:Y:S01]  /*ac420*/  ISETP.LT.AND P4, PT, R203, c[0x0][0x178], !P1 ;  /* 0x00005e00cb007a0c */ /* 0x000fe20004f81270 */
[----:B------:R1:W-:Y:S01]  /*ac430*/  @P5 STG.E [R12.64], R31 ;  /* 0x0000001f0c005986 */ /* 0x0003e2000c101904 */
[----:B------:R-:W-:-:S03]  /*ac440*/  IADD3 R224, R224, c[0x0][0x198], RZ ;  /* 0x00006600e0e07a10 */ /* 0x000fc60007ffe0ff */
[----:B-1----:R-:W3:Y:S04]  /*ac450*/  LDL.LU R248, [R1+0x8ec] ;  /* 0x0008ec0001f87983 */ /* 0x002ee80000300800 */
[----:B------:R-:W3:Y:S01]  /*ac460*/  LDL.LU R31, [R1+0x30c] ;  /* 0x00030c00011f7983 */ /* 0x000ee20000300800 */
[----:B------:R-:W-:-:S04]  /*ac470*/  IMAD.WIDE R2, R224, 0x4, R6 ;  /* 0x00000004e0027825 */ /* 0x000fc800078e0206 */
[----:B------:R-:W-:Y:S01]  /*ac480*/  IMAD.WIDE R12, R224, 0x4, R4 ;  /* 0x00000004e00c7825 */ /* 0x000fe200078e0204 */
[----:B------:R-:W-:-:S03]  /*ac490*/  ISETP.GE.AND P0, PT, R245, c[0x0][0x17c], PT ;  /* 0x00005f00f5007a0c */ /* 0x000fc60003f06270 */
[----:B------:R-:W-:Y:S01]  /*ac4a0*/  IMAD.WIDE R14, R224, 0x4, R10 ;  /* 0x00000004e00e7825 */ /* 0x000fe200078e020a */
[----:B------:R-:W-:Y:S01]  /*ac4b0*/  @P2 STG.E [R2.64], R226 ;  /* 0x000000e202002986 */ /* 0x000fe2000c101904 */
[----:B------:R-:W-:-:S03]  /*ac4c0*/  ISETP.GE.AND P3, PT, R244, c[0x0][0x17c], PT ;  /* 0x00005f00f4007a0c */ /* 0x000fc60003f66270 */
[----:B------:R-:W3:Y:S04]  /*ac4d0*/  LDL.LU R245, [R1+0x958] ;  /* 0x0009580001f57983 */ /* 0x000ee80000300800 */
        /* <DEDUP_REMOVED lines=11> */
[C---:B------:R-:W-:Y:S01]  /*ac590*/  IMAD.WIDE R14, R225.reuse, 0x4, R4 ;  /* 0x00000004e10e7825 */ /* 0x040fe200078e0204 */
[----:B------:R-:W-:Y:S02]  /*ac5a0*/  IADD3 R224, R225, c[0x0][0x198], RZ ;  /* 0x00006600e1e07a10 */ /* 0x000fe40007ffe0ff */
[----:B------:R-:W-:Y:S02]  /*ac5b0*/  ISETP.LT.AND P4, PT, R203, c[0x0][0x178], !P0 ;  /* 0x00005e00cb007a0c */ /* 0x000fe40004781270 */
[----:B------:R-:W-:Y:S02]  /*ac5c0*/  ISETP.LT.AND P0, PT, R227, c[0x0][0x178], !P0 ;  /* 0x00005e00e3007a0c */ /* 0x000fe40004701270 */
        /* <DEDUP_REMOVED lines=50> */
[----:B------:R-:W-:Y:S01]  /*ac8f0*/  ISETP.GE.AND P1, PT, R3, c[0x0][0x17c], PT ;  /* 0x00005f0003007a0c */ /* 0x000fe20003f26270 */
[----:B-1----:R-:W3:Y:S04]  /*ac900*/  LDL.LU R248, [R1+0x974] ;  /* 0x0009740001f87983 */ /* 0x002ee80000300800 */
[----:B------:R-:W3:Y:S01]  /*ac910*/  LDL.LU R31, [R1+0x2f4] ;  /* 0x0002f400011f7983 */ /* 0x000ee20000300800 */
[----:B------:R-:W-:-:S03]  /*ac920*/  ISETP.LT.AND P3, PT, R203, c[0x0][0x178], !P0 ;  /* 0x00005e00cb007a0c */ /* 0x000fc60004761270 */
        /* <DEDUP_REMOVED lines=466> */
[----:B------:R-:W-:-:S02]  /*ae650*/  ISETP.LT.AND P0, PT, R227, c[0x0][0x178], !P0 ;  /* 0x00005e00e3007a0c */ /* 0x000fc40004701270 */
[----:B------:R-:W-:Y:S02]  /*ae660*/  ISETP.LT.AND P5, PT, R222, c[0x0][0x178], !P1 ;  /* 0x00005e00de007a0c */ /* 0x000fe40004fa1270 */
[----:B------:R-:W-:Y:S02]  /*ae670*/  ISETP.LT.AND P4, PT, R223, c[0x0][0x178], !P1 ;  /* 0x00005e00df007a0c */ /* 0x000fe40004f81270 */
[C---:B------:R-:W-:Y:S01]  /*ae680*/  IADD3 R224, R225.reuse, c[0x0][0x198], RZ ;  /* 0x00006600e1e07a10 */ /* 0x040fe20007ffe0ff */
[----:B------:R-:W-:Y:S01]  /*ae690*/  IMAD.WIDE R2, R225, 0x4, R8 ;  /* 0x00000004e1027825 */ /* 0x000fe200078e0208 */
[----:B------:R-:W-:Y:S01]  /*ae6a0*/  ISETP.LT.AND P3, PT, R203, c[0x0][0x178], !P1 ;  /* 0x00005e00cb007a0c */ /* 0x000fe20004f61270 */
[----:B------:R-:W3:Y:S01]  /*ae6b0*/  LDL.LU R226, [R1+0x396c] ;  /* 0x00396c0001e27983 */ /* 0x000ee20000300800 */
[----:B------:R-:W-:Y:S01]  /*ae6c0*/  ISETP.LT.AND P1, PT, R227, c[0x0][0x178], !P1 ;  /* 0x00005e00e3007a0c */ /* 0x000fe20004f21270 */
[----:B------:R-:W-:Y:S01]  /*ae6d0*/  IMAD.WIDE R12, R224, 0x4, R6 ;  /* 0x00000004e00c7825 */ /* 0x000fe200078e0206 */
[----:B------:R-:W-:-:S02]  /*ae6e0*/  ISETP.LT.AND P6, PT, R222, c[0x0][0x178], !P2 ;  /* 0x00005e00de007a0c */ /* 0x000fc400057c1270 */
[C---:B------:R-:W-:Y:S01]  /*ae6f0*/  IADD3 R225, R224.reuse, c[0x0][0x198], RZ ;  /* 0x00006600e0e17a10 */ /* 0x040fe20007ffe0ff */
        /* <DEDUP_REMOVED lines=20> */
[----:B------:R-:W-:Y:S02]  /*ae840*/  ISETP.LT.AND P5, PT, R223, c[0x0][0x178], !P2 ;  /* 0x00005e00df007a0c */ /* 0x000fe400057a1270 */
[----:B------:R-:W-:Y:S01]  /*ae850*/  ISETP.LT.AND P4, PT, R203, c[0x0][0x178], !P2 ;  /* 0x00005e00cb007a0c */ /* 0x000fe20005781270 */
[----:B------:R-:W-:Y:S01]  /*ae860*/  IMAD.WIDE R12, R225, 0x4, R4 ;  /* 0x00000004e10c7825 */ /* 0x000fe200078e0204 */
[----:B------:R-:W-:Y:S02]  /*ae870*/  ISETP.LT.AND P2, PT, R227, c[0x0][0x178], !P2 ;  /* 0x00005e00e3007a0c */ /* 0x000fe40005741270 */
[----:B------:R-:W-:Y:S02]  /*ae880*/  ISETP.LT.AND P3, PT, R222, c[0x0][0x178], !P0 ;  /* 0x00005e00de007a0c */ /* 0x000fe40004761270 */
[----:B------:R-:W-:Y:S01]  /*ae890*/  ISETP.GE.AND P1, PT, R226, c[0x0][0x17c], PT ;  /* 0x00005f00e2007a0c */ /* 0x000fe20003f26270 */
[C---:B------:R-:W-:Y:S01]  /*ae8a0*/  IMAD.WIDE R2, R225.reuse, 0x4, R10 ;  /* 0x00000004e1027825 */ /* 0x040fe200078e020a */
[----:B------:R-:W4:Y:S01]  /*ae8b0*/  LDL.LU R226, [R1+0xb68] ;  /* 0x000b680001e27983 */ /* 0x000f220000300800 */
[----:B------:R-:W-:-:S03]  /*ae8c0*/  IADD3 R224, R225, c[0x0][0x198], RZ ;  /* 0x00006600e1e07a10 */ /* 0x000fc60007ffe0ff */
[----:B------:R-:W4:Y:S04]  /*ae8d0*/  LDL.LU R247, [R1+0xaf8] ;  /* 0x000af80001f77983 */ /* 0x000f280000300800 */
[----:B------:R-:W4:Y:S01]  /*ae8e0*/  LDL.LU R246, [R1+0xad8] ;  /* 0x000ad80001f67983 */ /* 0x000f220000300800 */
[----:B------:R-:W-:-:S03]  /*ae8f0*/  ISETP.LT.AND P6, PT, R223, c[0x0][0x178], !P0 ;  /* 0x00005e00df007a0c */ /* 0x000fc600047c1270 */
[----:B--2---:R1:W-:Y:S04]  /*ae900*/  @P5 STG.E [R12.64], R14 ;  /* 0x0000000e0c005986 */ /* 0x0043e8000c101904 */
[----:B---3--:R2:W-:Y:S01]  /*ae910*/  @P4 STG.E [R2.64], R15 ;  /* 0x0000000f02004986 */ /* 0x0085e2000c101904 */
[----:B------:R-:W-:Y:S02]  /*ae920*/  ISETP.LT.AND P4, PT, R203, c[0x0][0x178], !P0 ;  /* 0x00005e00cb007a0c */ /* 0x000fe40004781270 */
[----:B------:R-:W-:Y:S02]  /*ae930*/  ISETP.LT.AND P5, PT, R227, c[0x0][0x178], !P0 ;  /* 0x00005e00e3007a0c */ /* 0x000fe400047a1270 */
[----:B----4-:R-:W-:Y:S02]  /*ae940*/  ISETP.GE.AND P0, PT, R244, c[0x0][0x17c], PT ;  /* 0x00005f00f4007a0c */ /* 0x010fe40003f06270 */
[----:B------:R-:W3:Y:S01]  /*ae950*/  LDL.LU R244, [R1+0x9c8] ;  /* 0x0009c80001f47983 */ /* 0x000ee20000300800 */
[----:B-1----:R-:W-:-:S04]  /*ae960*/  IMAD.WIDE R12, R224, 0x4, R6 ;  /* 0x00000004e00c7825 */ /* 0x002fc800078e0206 */
[----:B--2---:R-:W-:-:S05]  /*ae970*/  IMAD.WIDE R2, R225, 0x4, R8 ;  /* 0x00000004e1027825 */ /* 0x004fca00078e0208 */
[----:B------:R1:W-:Y:S04]  /*ae980*/  @P2 STG.E [R2.64], R251 ;  /* 0x000000fb02002986 */ /* 0x0003e8000c101904 */
[----:B------:R2:W-:Y:S04]  /*ae990*/  @P3 STG.E [R12.64], R250 ;  /* 0x000000fa0c003986 */ /* 0x0005e8000c101904 */
[----:B-1----:R-:W4:Y:S04]  /*ae9a0*/  LDL.LU R251, [R1+0xb6c] ;  /* 0x000b6c0001fb7983 */ /* 0x002f280000300800 */
[----:B--2---:R-:W2:Y:S01]  /*ae9b0*/  LDL.LU R250, [R1+0xafc] ;  /* 0x000afc0001fa7983 */ /* 0x004ea20000300800 */
[----:B------:R-:W-:-:S04]  /*ae9c0*/  IMAD.WIDE R14, R224, 0x4, R4 ;  /* 0x00000004e00e7825 */ /* 0x000fc800078e0204 */
[----:B------:R-:W-:Y:S01]  /*ae9d0*/  IMAD.WIDE R2, R224, 0x4, R10 ;  /* 0x00000004e0027825 */ /* 0x000fe200078e020a */
[----:B------:R1:W-:Y:S04]  /*ae9e0*/  @P6 STG.E [R14.64], R249 ;  /* 0x000000f90e006986 */ /* 0x0003e8000c101904 */
[----:B------:R1:W-:Y:S01]  /*ae9f0*/  @P4 STG.E [R2.64], R248 ;  /* 0x000000f802004986 */ /* 0x0003e2000c101904 */
[----:B------:R-:W-:-:S03]  /*aea00*/  ISETP.GE.AND P4, PT, R245, c[0x0][0x17c], PT ;  /* 0x00005f00f5007a0c */ /* 0x000fc60003f86270 */
[----:B-1----:R-:W2:Y:S04]  /*aea10*/  LDL.LU R249, [R1+0xadc] ;  /* 0x000adc0001f97983 */ /* 0x002ea80000300800 */
[----:B------:R-:W2:Y:S04]  /*aea20*/  LDL.LU R248, [R1+0x9cc] ;  /* 0x0009cc0001f87983 */ /* 0x000ea80000300800 */
[----:B------:R-:W2:Y:S01]  /*aea30*/  LDL.LU R245, [R1+0xb88] ;  /* 0x000b880001f57983 */ /* 0x000ea20000300800 */
[----:B------:R-:W-:Y:S01]  /*aea40*/  ISETP.LT.AND P3, PT, R222, c[0x0][0x178], !P1 ;  /* 0x00005e00de007a0c */ /* 0x000fe20004f61270 */
[C---:B------:R-:W-:Y:S01]  /*aea50*/  IMAD.WIDE R12, R224.reuse, 0x4, R8 ;  /* 0x00000004e00c7825 */ /* 0x040fe200078e0208 */
[----:B------:R-:W-:-:S02]  /*aea60*/  IADD3 R224, R224, c[0x0][0x198], RZ ;  /* 0x00006600e0e07a10 */ /* 0x000fc40007ffe0ff */
[----:B------:R-:W-:Y:S02]  /*aea70*/  ISETP.LT.AND P6, PT, R223, c[0x0][0x178], !P1 ;  /* 0x00005e00df007a0c */ /* 0x000fe40004fc1270 */
[----:B------:R-:W-:Y:S01]  /*aea80*/  ISETP.LT.AND P2, PT, R203, c[0x0][0x178], !P1 ;  /* 0x00005e00cb007a0c */ /* 0x000fe20004f41270 */
[----:B------:R-:W-:Y:S01]  /*aea90*/  IMAD.WIDE R2, R224, 0x4, R6 ;  /* 0x00000004e0027825 */ /* 0x000fe200078e0206 */
[----:B------:R1:W-:Y:S01]  /*aeaa0*/  @P5 STG.E [R12.64], R31 ;  /* 0x0000001f0c005986 */ /* 0x0003e2000c101904 */
[----:B------:R-:W-:Y:S02]  /*aeab0*/  ISETP.LT.AND P1, PT, R227, c[0x0][0x178], !P1 ;  /* 0x00005e00e3007a0c */ /* 0x000fe40004f21270 */
[----:B------:R-:W-:Y:S01]  /*aeac0*/  ISETP.LT.AND P5, PT, R222, c[0x0][0x178], !P0 ;  /* 0x00005e00de007a0c */ /* 0x000fe200047a1270 */
[----:B------:R-:W-:Y:S01]  /*aead0*/  IMAD.WIDE R14, R224, 0x4, R10 ;  /* 0x00000004e00e7825 */ /* 0x000fe200078e020a */
[----:B------:R1:W-:Y:S01]  /*aeae0*/  @P3 STG.E [R2.64], R226 ;  /* 0x000000e202003986 */ /* 0x0003e2000c101904 */
[----:B------:R-:W-:-:S02]  /*aeaf0*/  ISETP.LT.AND P3, PT, R223, c[0x0][0x178], !P0 ;  /* 0x00005e00df007a0c */ /* 0x000fc40004761270 */
[C---:B------:R-:W-:Y:S01]  /*aeb00*/  IADD3 R225, R224.reuse, c[0x0][0x198], RZ ;  /* 0x00006600e0e17a10 */ /* 0x040fe20007ffe0ff */
[C---:B-1----:R-:W-:Y:S01]  /*aeb10*/  IMAD.WIDE R12, R224.reuse, 0x4, R4 ;  /* 0x00000004e00c7825 */ /* 0x042fe200078e0204 */
[----:B------:R-:W2:Y:S04]  /*aeb20*/  LDL.LU R31, [R1+0xb78] ;  /* 0x000b7800011f7983 */ /* 0x000ea80000300800 */
[----:B------:R1:W-:Y:S01]  /*aeb30*/  @P6 STG.E [R12.64], R247 ;  /* 0x000000f70c006986 */ /* 0x0003e2000c101904 */
[----:B------:R-:W-:-:S03]  /*aeb40*/  IMAD.WIDE R2, R224, 0x4, R8 ;  /* 0x00000004e0027825 */ /* 0x000fc600078e0208 */
[----:B------:R1:W-:Y:S01]  /*aeb50*/  @P2 STG.E [R14.64], R246 ;  /* 0x000000f60e002986 */ /* 0x0003e2000c101904 */
[----:B------:R-:W-:Y:S01]  /*aeb60*/  ISETP.LT.AND P2, PT, R203, c[0x0][0x178], !P0 ;  /* 0x00005e00cb007a0c */ /* 0x000fe20004741270 */
[C---:B-1----:R-:W-:Y:S02]  /*aeb70*/  IMAD.WIDE R12, R225.reuse, 0x4, R6 ;  /* 0x00000004e10c7825 */ /* 0x042fe400078e0206 */
[----:B------:R-:W2:Y:S02]  /*aeb80*/  LDL.LU R246, [R1+0x3988] ;  /* 0x0039880001f67983 */ /* 0x000ea40000300800 */
[C---:B------:R-:W-:Y:S02]  /*aeb90*/  IMAD.WIDE R14, R225.reuse, 0x4, R4 ;  /* 0x00000004e10e7825 */ /* 0x040fe400078e0204 */
[----:B------:R-:W2:Y:S01]  /*aeba0*/  LDL.LU R226, [R1+0x3990] ;  /* 0x0039900001e27983 */ /* 0x000ea20000300800 */
[----:B------:R-:W-:Y:S02]  /*aebb0*/  IADD3 R224, R225, c[0x0][0x198], RZ ;  /* 0x00006600e1e07a10 */ /* 0x000fe40007ffe0ff */
[----:B------:R-:W-:-:S02]  /*aebc0*/  ISETP.LT.AND P0, PT, R227, c[0x0][0x178], !P0 ;  /* 0x00005e00e3007a0c */ /* 0x000fc40004701270 */
[----:B------:R-:W-:Y:S01]  /*aebd0*/  ISETP.LT.AND P6, PT, R222, c[0x0][0x178], !P4 ;  /* 0x00005e00de007a0c */ /* 0x000fe200067c1270 */
[----:B---3--:R1:W-:Y:S04]  /*aebe0*/  @P1 STG.E [R2.64], R244 ;  /* 0x000000f402001986 */ /* 0x0083e8000c101904 */
[----:B-1----:R-:W3:Y:S01]  /*aebf0*/  LDL.LU R244, [R1+0xae8] ;  /* 0x000ae80001f47983 */ /* 0x002ee20000300800 */
[----:B------:R-:W-:-:S03]  /*aec00*/  IMAD.WIDE R2, R225, 0x4, R10 ;  /* 0x00000004e1027825 */ /* 0x000fc600078e020a */
[----:B----4-:R1:W-:Y:S04]  /*aec10*/  @P5 STG.E [R12.64], R251 ;  /* 0x000000fb0c005986 */ /* 0x0103e8000c101904 */
[----:B--2---:R2:W-:Y:S04]  /*aec20*/  @P3 STG.E [R14.64], R250 ;  /* 0x000000fa0e003986 */ /* 0x0045e8000c101904 */
[----:B-1----:R-:W4:Y:S01]  /*aec30*/  LDL.LU R251, [R1+0xb8c] ;  /* 0x000b8c0001fb7983 */ /* 0x002f220000300800 */
[----:B------:R-:W-:-:S03]  /*aec40*/  IMAD.WIDE R12, R225, 0x4, R8 ;  /* 0x00000004e10c7825 */ /* 0x000fc600078e0208 */
[----:B--2---:R-:W2:Y:S04]  /*aec50*/  LDL.LU R250, [R1+0xb7c] ;  /* 0x000b7c0001fa7983 */ /* 0x004ea80000300800 */
[----:B------:R-:W2:Y:S01]  /*aec60*/  LDL.LU R225, [R1+0xb48] ;  /* 0x000b480001e17983 */ /* 0x000ea20000300800 */
[----:B------:R-:W-:-:S03]  /*aec70*/  IMAD.WIDE R14, R224, 0x4, R6 ;  /* 0x00000004e00e7825 */ /* 0x000fc600078e0206 */
[----:B------:R1:W-:Y:S04]  /*aec80*/  @P2 STG.E [R2.64], R249 ;  /* 0x000000f902002986 */ /* 0x0003e8000c101904 */
[----:B------:R1:W-:Y:S04]  /*aec90*/  @P0 STG.E [R12.64], R248 ;  /* 0x000000f80c000986 */ /* 0x0003e8000c101904 */
[----:B------:R1:W-:Y:S04]  /*aeca0*/  @P6 STG.E [R14.64], R245 ;  /* 0x000000f50e006986 */ /* 0x0003e8000c101904 */
[----:B-1----:R-:W4:Y:S04]  /*aecb0*/  LDL.LU R249, [R1+0xb4c] ;  /* 0x000b4c0001f97983 */ /* 0x002f280000300800 */
        /* <DEDUP_REMOVED lines=8> */
[----:B------:R-:W-:-:S05]  /*aed40*/  IADD3 R2, R224, c[0x0][0x198], RZ ;  /* 0x00006600e0027a10 */ /* 0x000fca0007ffe0ff */
[----:B------:R1:W-:Y:S01]  /*aed50*/  @P5 STG.E [R12.64], R31 ;  /* 0x0000001f0c005986 */ /* 0x0003e2000c101904 */
[----:B------:R-:W-:-:S04]  /*aed60*/  ISETP.GE.AND P1, PT, R246, c[0x0][0x17c], PT ;  /* 0x00005f00f6007a0c */ /* 0x000fc80003f26270 */
[----:B------:R-:W-:Y:S02]  /*aed70*/  ISETP.LT.AND P6, PT, R222, c[0x0][0x178], !P1 ;  /* 0x00005e00de007a0c */ /* 0x000fe40004fc1270 */
[----:B------:R-:W-:Y:S02]  /*aed80*/  ISETP.GE.AND P0, PT, R226, c[0x0][0x17c], PT ;  /* 0x00005f00e2007a0c */ /* 0x000fe40003f06270 */
[----:B------:R-:W-:Y:S01]  /*aed90*/  ISETP.LT.AND P2, PT, R223, c[0x0][0x178], !P1 ;  /* 0x00005e00df007a0c */ /* 0x000fe20004f41270 */
[----:B------:R-:W4:Y:S01]  /*aeda0*/  LDL.LU R226, [R1+0xbc0] ;  /* 0x000bc00001e27983 */ /* 0x000f220000300800 */
[----:B-1----:R-:W-:Y:S01]  /*aedb0*/  IMAD.WIDE R12, R224, 0x4, R8 ;  /* 0x00000004e00c7825 */ /* 0x002fe200078e0208 */
[----:B------:R-:W-:Y:S02]  /*aedc0*/  ISETP.LT.AND P5, PT, R227, c[0x0][0x178], !P1 ;  /* 0x00005e00e3007a0c */ /* 0x000fe40004fa1270 */
[----:B------:R-:W4:Y:S04]  /*aedd0*/  LDL.LU R247, [R1+0xba0] ;  /* 0x000ba00001f77983 */ /* 0x000f280000300800 */
[----:B------:R-:W4:Y:S04]  /*aede0*/  LDL.LU R246, [R1+0xb90] ;  /* 0x000b900001f67983 */ /* 0x000f280000300800 */
[----:B------:R-:W4:Y:S04]  /*aedf0*/  LDL.LU R31, [R1+0x3a94] ;  /* 0x003a9400011f7983 */ /* 0x000f280000300800 */
[----:B--2---:R1:W-:Y:S01]  /*aee00*/  @P3 STG.E [R14.64], R225 ;  /* 0x000000e10e003986 */ /* 0x0043e2000c101904 */
[----:B------:R-:W-:-:S03]  /*aee10*/  ISETP.LT.AND P3, PT, R203, c[0x0][0x178], !P1 ;  /* 0x00005e00cb007a0c */ /* 0x000fc60004f61270 */
[----:B---3--:R2:W-:Y:S01]  /*aee20*/  @P4 STG.E [R12.64], R244 ;  /* 0x000000f40c004986 */ /* 0x0085e2000c101904 */
[----:B-1----:R-:W-:-:S04]  /*aee30*/  IMAD.WIDE R14, R2, 0x4, R6 ;  /* 0x00000004020e7825 */ /* 0x002fc800078e0206 */
[C---:B------:R-:W-:Y:S01]  /*aee40*/  IMAD.WIDE R224, R2.reuse, 0x4, R4 ;  /* 0x0000000402e07825 */ /* 0x040fe200078e0204 */
[----:B----4-:R1:W-:Y:S04]  /*aee50*/  @P6 STG.E [R14.64], R251 ;  /* 0x000000fb0e006986 */ /* 0x0103e8000c101904 */
[----:B--2---:R-:W2:Y:S01]  /*aee60*/  LDL.LU R244, [R1+0xb00] ;  /* 0x000b000001f47983 */ /* 0x004ea20000300800 */
[----:B------:R-:W-:-:S03]  /*aee70*/  IMAD.WIDE R12, R2, 0x4, R10 ;  /* 0x00000004020c7825 */ /* 0x000fc600078e020a */
[----:B------:R3:W-:Y:S04]  /*aee80*/  @P2 STG.E [R224.64], R250 ;  /* 0x000000fae0002986 */ /* 0x0007e8000c101904 */
        /* <DEDUP_REMOVED lines=23> */
[----:B------:R-:W-:-:S03]  /*af000*/  ISETP.LT.AND P6, PT, R222, c[0x0][0x178], !P3 ;  /* 0x00005e00de007a0c */ /* 0x000fc60005fc1270 */
[----:B------:R1:W-:Y:S01]  /*af010*/  @P4 STG.E [R14.64], R246 ;  /* 0x000000f60e004986 */ /* 0x0003e2000c101904 */
[----:B------:R-:W-:Y:S01]  /*af020*/  ISETP.LT.AND P4, PT, R203, c[0x0][0x178], !P1 ;  /* 0x00005e00cb007a0c */ /* 0x000fe20004f81270 */
[----:B-1----:R-:W-:Y:S01]  /*af030*/  IMAD.WIDE R224, R2, 0x4, R6 ;  /* 0x0000000402e07825 */ /* 0x002fe200078e0206 */
[----:B------:R-:W-:-:S03]  /*af040*/  ISETP.LT.AND P1, PT, R227, c[0x0][0x178], !P1 ;  /* 0x00005e00e3007a0c */ /* 0x000fc60004f21270 */
[----:B------:R-:W-:-:S04]  /*af050*/  IMAD.WIDE R12, R2, 0x4, R4 ;  /* 0x00000004020c7825 */ /* 0x000fc800078e0204 */
[--C-:B------:R-:W-:Y:S01]  /*af060*/  IMAD.WIDE R14, R3, 0x4, R8.reuse ;  /* 0x00000004030e7825 */ /* 0x100fe200078e0208 */
[C---:B------:R-:W-:Y:S01]  /*af070*/  IADD3 R3, R2.reuse, c[0x0][0x198], RZ ;  /* 0x0000660002037a10 */ /* 0x040fe20007ffe0ff */
[----:B------:R-:W3:Y:S04]  /*af080*/  LDL.LU R246, [R1+0x3998] ;  /* 0x0039980001f67983 */ /* 0x000ee80000300800 */
[----:B------:R-:W3:Y:S04]  /*af090*/  LDL.LU R226, [R1+0x399c] ;  /* 0x00399c0001e27983 */ /* 0x000ee80000300800 */
[----:B--2---:R1:W-:Y:S04]  /*af0a0*/  @P0 STG.E [R14.64], R244 ;  /* 0x000000f40e000986 */ /* 0x0043e8000c101904 */
[----:B----4-:R2:W-:Y:S01]  /*af0b0*/  @P5 STG.E [R224.64], R251 ;  /* 0x000000fbe0005986 */ /* 0x0105e2000c101904 */
[----:B-1----:R-:W-:-:S03]  /*af0c0*/  IMAD.WIDE R14, R2, 0x4, R8 ;  /* 0x00000004020e7825 */ /* 0x002fc600078e0208 */
[----:B------:R-:W4:Y:S04]  /*af0d0*/  LDL.LU R244, [R1+0xb10] ;  /* 0x000b100001f47983 */ /* 0x000f280000300800 */
        /* <DEDUP_REMOVED lines=12> */
[----:B------:R-:W-:Y:S01]  /*af1a0*/  ISETP.LT.AND P5, PT, R223, c[0x0][0x178], !P3 ;  /* 0x00005e00df007a0c */ /* 0x000fe20005fa1270 */
[C---:B------:R-:W-:Y:S01]  /*af1b0*/  IMAD.WIDE R12, R3.reuse, 0x4, R4 ;  /* 0x00000004030c7825 */ /* 0x040fe200078e0204 */
[----:B------:R-:W-:-:S03]  /*af1c0*/  IADD3 R2, R3, c[0x0][0x198], RZ ;  /* 0x0000660003027a10 */ /* 0x000fc60007ffe0ff */
[----:B------:R-:W-:Y:S01]  /*af1d0*/  IMAD.WIDE R14, R3, 0x4, R10 ;  /* 0x00000004030e7825 */ /* 0x000fe200078e020a */
[----:B------:R-:W-:Y:S02]  /*af1e0*/  ISETP.GE.AND P0, PT, R246, c[0x0][0x17c], PT ;  /* 0x00005f00f6007a0c */ /* 0x000fe40003f06270 */
[----:B------:R-:W3:Y:S01]  /*af1f0*/  LDL.LU R246, [R1+0x39a0] ;  /* 0x0039a00001f67983 */ /* 0x000ee20000300800 */
[----:B------:R-:W-:-:S03]  /*af200*/  ISETP.GE.AND P1, PT, R226, c[0x0][0x17c], PT ;  /* 0x00005f00e2007a0c */ /* 0x000fc60003f26270 */
[----:B------:R-:W4:Y:S04]  /*af210*/  LDL.LU R226, [R1+0xc70] ;  /* 0x000c700001e27983 */ /* 0x000f280000300800 */
[----:B------:R-:W4:Y:S04]  /*af220*/  LDL.LU R247, [R1+0xc30] ;  /* 0x000c300001f77983 */ /* 0x000f280000300800 */
[----:B------:R-:W4:Y:S04]  /*af230*/  LDL.LU R245, [R1+0xbf0] ;  /* 0x000bf00001f57983 */ /* 0x000f280000300800 */
[----:B--2---:R1:W-:Y:S02]  /*af240*/  @P5 STG.E [R12.64], R224 ;  /* 0x000000e00c005986 */ /* 0x0043e4000c101904 */
[----:B-1----:R-:W-:-:S02]  /*af250*/  IMAD.WIDE R12, R3, 0x4, R8 ;  /* 0x00000004030c7825 */ /* 0x002fc400078e0208 */
[----:B------:R-:W2:Y:S01]  /*af260*/  LDL.LU R3, [R1+0x39a4] ;  /* 0x0039a40001037983 */ /* 0x000ea20000300800 */
[----:B------:R-:W-:Y:S02]  /*af270*/  ISETP.LT.AND P2, PT, R203, c[0x0][0x178], !P3 ;  /* 0x00005e00cb007a0c */ /* 0x000fe40005f41270 */
[----:B------:R-:W-:Y:S02]  /*af280*/  ISETP.LT.AND P3, PT, R227, c[0x0][0x178], !P3 ;  /* 0x00005e00e3007a0c */ /* 0x000fe40005f61270 */
[----:B------:R-:W-:Y:S02]  /*af290*/  ISETP.LT.AND P6, PT, R222, c[0x0][0x178], !P0 ;  /* 0x00005e00de007a0c */ /* 0x000fe400047c1270 */
[----:B------:R-:W-:Y:S02]  /*af2a0*/  ISETP.LT.AND P4, PT, R223, c[0x0][0x178], !P0 ;  /* 0x00005e00df007a0c */ /* 0x000fe40004781270 */
[----:B------:R-:W-:-:S05]  /*af2b0*/  ISETP.LT.AND P5, PT, R227, c[0x0][0x178], !P0 ;  /* 0x00005e00e3007a0c */ /* 0x000fca00047a1270 */
[----:B---3--:R1:W-:Y:S01]  /*af2c0*/  @P2 STG.E [R14.64], R225 ;  /* 0x000000e10e002986 */ /* 0x0083e2000c101904 */
[----:B------:R-:W-:-:S03]  /*af2d0*/  ISETP.LT.AND P2, PT, R203, c[0x0][0x178], !P0 ;  /* 0x00005e00cb007a0c */ /* 0x000fc60004741270 */
[----:B----4-:R3:W-:Y:S01]  /*af2e0*/  @P3 STG.E [R12.64], R244 ;  /* 0x000000f40c003986 */ /* 0x0107e2000c101904 */
        /* <DEDUP_REMOVED lines=10> */
[----:B----4-:R-:W3:Y:S04]  /*af390*/  LDL.LU R250, [R1+0xc34] ;  /* 0x000c340001fa7983 */ /* 0x010ee80000300800 */
[----:B------:R1:W-:Y:S04]  /*af3a0*/  @P5 STG.E [R14.64], R248 ;  /* 0x000000f80e005986 */ /* 0x0003e8000c101904 */
[----:B-1----:R-:W3:Y:S01]  /*af3b0*/  LDL.LU R249, [R1+0xbf4] ;  /* 0x000bf40001f97983 */ /* 0x002ee20000300800 */
[----:B------:R-:W-:-:S03]  /*af3c0*/  ISETP.LT.AND P4, PT, R222, c[0x0][0x178], !P1 ;  /* 0x00005e00de007a0c */ /* 0x000fc60004f81270 */
[----:B------:R-:W3:Y:S04]  /*af3d0*/  LDL.LU R248, [R1+0xac4] ;  /* 0x000ac40001f87983 */ /* 0x000ee80000300800 */
[----:B------:R-:W3:Y:S01]  /*af3e0*/  LDL.LU R246, [R1+0xc90] ;  /* 0x000c900001f67983 */ /* 0x000ee20000300800 */
[----:B------:R-:W-:Y:S02]  /*af3f0*/  ISETP.LT.AND P6, PT, R223, c[0x0][0x178], !P1 ;  /* 0x00005e00df007a0c */ /* 0x000fe40004fc1270 */
[----:B------:R-:W-:Y:S02]  /*af400*/  ISETP.LT.AND P3, PT, R203, c[0x0][0x178], !P1 ;  /* 0x00005e00cb007a0c */ /* 0x000fe40004f61270 */
[----:B--2---:R-:W-:Y:S02]  /*af410*/  ISETP.GE.AND P0, PT, R3, c[0x0][0x17c], PT ;  /* 0x00005f0003007a0c */ /* 0x004fe40003f06270 */
[----:B------:R-:W-:-:S05]  /*af420*/  IADD3 R3, R2, c[0x0][0x198], RZ ;  /* 0x0000660002037a10 */ /* 0x000fca0007ffe0ff */
[----:B------:R-:W-:-:S04]  /*af430*/  IMAD.WIDE R224, R3, 0x4, R6 ;  /* 0x0000000403e07825 */ /* 0x000fc800078e0206 */
[C---:B------:R-:W-:Y:S01]  /*af440*/  IMAD.WIDE R12, R3.reuse, 0x4, R4 ;  /* 0x00000004030c7825 */ /* 0x040fe200078e0204 */
[----:B------:R-:W-:Y:S03]  /*af450*/  @P4 STG.E [R224.64], R226 ;  /* 0x000000e2e0004986 */ /* 0x000fe6000c101904 */
[----:B------:R-:W-:Y:S01]  /*af460*/  IMAD.WIDE R14, R3, 0x4, R10 ;  /* 0x00000004030e7825 */ /* 0x000fe200078e020a */
[----:B------:R1:W-:Y:S04]  /*af470*/  @P6 STG.E [R12.64], R247 ;  /* 0x000000f70c006986 */ /* 0x0003e8000c101904 */
[----:B------:R2:W-:Y:S04]  /*af480*/  @P3 STG.E [R14.64], R245 ;  /* 0x000000f50e003986 */ /* 0x0005e8000c101904 */
[----:B-1----:R-:W4:Y:S04]  /*af490*/  LDL.LU R247, [R1+0x39ac] ;  /* 0x0039ac0001f77983 */ /* 0x002f280000300800 */
[----:B--2---:R-:W2:Y:S01]  /*af4a0*/  LDL.LU R245, [R1+0x39b0] ;  /* 0x0039b00001f57983 */ /* 0x004ea20000300800 */
        /* <DEDUP_REMOVED lines=9> */
[C---:B------:R-:W-:Y:S01]  /*af540*/  IADD3 R226, R2.reuse, c[0x0][0x198], RZ ;  /* 0x0000660002e27a10 */ /* 0x040fe20007ffe0ff */
[----:B---3--:R1:W-:Y:S02]  /*af550*/  @P1 STG.E [R12.64], R244 ;  /* 0x000000f40c001986 */ /* 0x0083e4000c101904 */
[----:B------:R-:W-:-:S02]  /*af560*/  IMAD.WIDE R224, R2, 0x4, R4 ;  /* 0x0000000402e07825 */ /* 0x000fc400078e0204 */
[----:B------:R3:W-:Y:S04]  /*af570*/  @P5 STG.E [R14.64], R251 ;  /* 0x000000fb0e005986 */ /* 0x0007e8000c101904 */
[----:B------:R3:W-:Y:S01]  /*af580*/  @P4 STG.E [R224.64], R250 ;  /* 0x000000fae0004986 */ /* 0x0007e2000c101904 */
[----:B-1----:R-:W-:-:S03]  /*af590*/  IMAD.WIDE R12, R2, 0x4, R10 ;  /* 0x00000004020c7825 */ /* 0x002fc600078e020a */
[----:B------:R-:W4:Y:S01]  /*af5a0*/  LDL.LU R244, [R1+0xc00] ;  /* 0x000c000001f47983 */ /* 0x000f220000300800 */
[----:B------:R-:W-:-:S03]  /*af5b0*/  IMAD.WIDE R2, R2, 0x4, R8 ;  /* 0x0000000402027825 */ /* 0x000fc600078e0208 */
[----:B---3--:R-:W3:Y:S01]  /*af5c0*/  LDL.LU R251, [R1+0xc94] ;  /* 0x000c940001fb7983 */ /* 0x008ee20000300800 */
[----:B------:R-:W-:-:S03]  /*af5d0*/  IMAD.WIDE R14, R226, 0x4, R6 ;  /* 0x00000004e20e7825 */ /* 0x000fc600078e0206 */
[----:B------:R-:W3:Y:S04]  /*af5e0*/  LDL.LU R250, [R1+0xc84] ;  /* 0x000c840001fa7983 */ /* 0x000ee80000300800 */
[----:B------:R1:W-:Y:S04]  /*af5f0*/  @P3 STG.E [R12.64], R249 ;  /* 0x000000f90c003986 */ /* 0x0003e8000c101904 */
[----:B------:R1:W-:Y:S04]  /*af600*/  @P0 STG.E [R2.64], R248 ;  /* 0x000000f802000986 */ /* 0x0003e8000c101904 */
[----:B------:R1:W-:Y:S04]  /*af610*/  @P6 STG.E [R14.64], R246 ;  /* 0x000000f60e006986 */ /* 0x0003e8000c101904 */
[----:B-1----:R-:W3:Y:S04]  /*af620*/  LDL.LU R249, [R1+0xc44] ;  /* 0x000c440001f97983 */ /* 0x002ee80000300800 */
[----:B------:R-:W3:Y:S04]  /*af630*/  LDL.LU R248, [R1+0xc04] ;  /* 0x000c040001f87983 */ /* 0x000ee80000300800 */
[----:B------:R-:W3:Y:S04]  /*af640*/  LDL.LU R14, [R1+0xc80] ;  /* 0x000c8000010e7983 */ /* 0x000ee80000300800 */
[----:B------:R-:W3:Y:S04]  /*af650*/  LDL.LU R15, [R1+0xc40] ;  /* 0x000c4000010f7983 */ /* 0x000ee80000300800 */
[----:B------:R-:W3:Y:S01]  /*af660*/  LDL.LU R225, [R1+0x39b4] ;  /* 0x0039b40001e17983 */ /* 0x000ee20000300800 */
[----:B--2---:R-:W-:-:S03]  /*af670*/  ISETP.GE.AND P0, PT, R245, c[0x0][0x17c], PT ;  /* 0x00005f00f5007a0c */ /* 0x004fc60003f06270 */
[----:B------:R-:W2:Y:S01]  /*af680*/  LDL.LU R245, [R1+0x39bc] ;  /* 0x0039bc0001f57983 */ /* 0x000ea20000300800 */
[----:B------:R-:W-:Y:S02]  /*af690*/  ISETP.LT.AND P5, PT, R223, c[0x0][0x178], !P2 ;  /* 0x00005e00df007a0c */ /* 0x000fe400057a1270 */
[----:B------:R-:W-:Y:S01]  /*af6a0*/  ISETP.LT.AND P4, PT, R203, c[0x0][0x178], !P2 ;  /* 0x00005e00cb007a0c */ /* 0x000fe20005781270 */
[----:B------:R-:W-:Y:S01]  /*af6b0*/  IMAD.WIDE R12, R226, 0x4, R4 ;  /* 0x00000004e20c7825 */ /* 0x000fe200078e0204 */
[----:B----4-:R-:W-:-:S03]  /*af6c0*/  ISETP.GE.AND P1, PT, R247, c[0x0][0x17c], PT ;  /* 0x00005f00f7007a0c */ /* 0x010fc60003f26270 */
[----:B------:R-:W-:Y:S01]  /*af6d0*/  IMAD.WIDE R2, R226, 0x4, R10 ;  /* 0x00000004e2027825 */ /* 0x000fe200078e020a */
[----:B------:R-:W-:Y:S01]  /*af6e0*/  ISETP.LT.AND P2, PT, R227, c[0x0][0x178], !P2 ;  /* 0x00005e00e3007a0c */ /* 0x000fe20005741270 */
[----:B------:R-:W4:Y:S01]  /*af6f0*/  LDL.LU R247, [R1+0xba8] ;  /* 0x000ba80001f77983 */ /* 0x000f220000300800 */
[----:B------:R-:W-:Y:S02]  /*af700*/  ISETP.LT.AND P6, PT, R222, c[0x0][0x178], !P1 ;  /* 0x00005e00de007a0c */ /* 0x000fe40004fc1270 */
[----:B------:R-:W-:Y:S01]  /*af710*/  IADD3 R224, R226, c[0x0][0x198], RZ ;  /* 0x00006600e2e07a10 */ /* 0x000fe20007ffe0ff */
[----:B------:R-:W4:Y:S01]  /*af720*/  LDL.LU R246, [R1+0xb98] ;  /* 0x000b980001f67983 */ /* 0x000f220000300800 */
[----:B------:R-:W-:-:S03]  /*af730*/  ISETP.LT.AND P3, PT, R223, c[0x0][0x178], !P1 ;  /* 0x00005e00df007a0c */ /* 0x000fc60004f61270 */
[----:B---3--:R-:W-:Y:S04]  /*af740*/  @P5 STG.E [R12.64], R14 ;  /* 0x0000000e0c005986 */ /* 0x008fe8000c101904 */
[----:B------:R1:W-:Y:S01]  /*af750*/  @P4 STG.E [R2.64], R15 ;  /* 0x0000000f02004986 */ /* 0x0003e2000c101904 */
[----:B------:R-:W-:Y:S02]  /*af760*/  ISETP.LT.AND P4, PT, R203, c[0x0][0x178], !P1 ;  /* 0x00005e00cb007a0c */ /* 0x000fe40004f81270 */
[----:B------:R-:W-:Y:S01]  /*af770*/  ISETP.LT.AND P5, PT, R227, c[0x0][0x178], !P1 ;  /* 0x00005e00e3007a0c */ /* 0x000fe20004fa1270 */
[----:B-1----:R-:W-:Y:S02]  /*af780*/  IMAD.WIDE R2, R226, 0x4, R8 ;  /* 0x00000004e2027825 */ /* 0x002fe400078e0208 */
[----:B------:R-:W3:Y:S02]  /*af790*/  LDL.LU R226, [R1+0xbc8] ;  /* 0x000bc80001e27983 */ /* 0x000ee40000300800 */
[----:B------:R-:W-:-:S02]  /*af7a0*/  IMAD.WIDE R12, R224, 0x4, R6 ;  /* 0x00000004e00c7825 */ /* 0x000fc400078e0206 */
[----:B------:R1:W-:Y:S02]  /*af7b0*/  @P2 STG.E [R2.64], R244 ;  /* 0x000000f402002986 */ /* 0x0003e4000c101904 */
[C---:B------:R-:W-:Y:S02]  /*af7c0*/  IMAD.WIDE R14, R224.reuse, 0x4, R4 ;  /* 0x00000004e00e7825 */ /* 0x040fe400078e0204 */
[----:B------:R1:W-:Y:S04]  /*af7d0*/  @P6 STG.E [R12.64], R251 ;  /* 0x000000fb0c006986 */ /* 0x0003e8000c101904 */
[----:B------:R1:W-:Y:S04]  /*af7e0*/  @P3 STG.E [R14.64], R250 ;  /* 0x000000fa0e003986 */ /* 0x0003e8000c101904 */
[----:B-1----:R-:W4:Y:S01]  /*af7f0*/  LDL.LU R244, [R1+0xb08] ;  /* 0x000b080001f47983 */ /* 0x002f220000300800 */
[----:B------:R-:W-:-:S03]  /*af800*/  IMAD.WIDE R2, R224, 0x4, R8 ;  /* 0x00000004e0027825 */ /* 0x000fc600078e0208 */
[----:B------:R-:W4:Y:S01]  /*af810*/  LDL.LU R251, [R1+0xbcc] ;  /* 0x000bcc0001fb7983 */ /* 0x000f220000300800 */
[----:B------:R-:W-:-:S03]  /*af820*/  IMAD.WIDE R12, R224, 0x4, R10 ;  /* 0x00000004e00c7825 */ /* 0x000fc600078e020a */
[----:B------:R-:W4:Y:S04]  /*af830*/  LDL.LU R250, [R1+0xbac] ;  /* 0x000bac0001fa7983 */ /* 0x000f280000300800 */
[----:B------:R1:W-:Y:S04]  /*af840*/  @P4 STG.E [R12.64], R249 ;  /* 0x000000f90c004986 */ /* 0x0003e8000c101904 */
[----:B------:R1:W-:Y:S04]  /*af850*/  @P5 STG.E [R2.64], R248 ;  /* 0x000000f802005986 */ /* 0x0003e8000c101904 */
[----:B-1----:R-:W4:Y:S04]  /*af860*/  LDL.LU R249, [R1+0xb9c] ;  /* 0x000b9c0001f97983 */ /* 0x002f280000300800 */
[----:B------:R-:W4:Y:S01]  /*af870*/  LDL.LU R248, [R1+0xb0c] ;  /* 0x000b0c0001f87983 */ /* 0x000f220000300800 */
[----:B--2---:R-:W-:-:S03]  /*af880*/  ISETP.GE.AND P4, PT, R245, c[0x0][0x17c], PT ;  /* 0x00005f00f5007a0c */ /* 0x004fc60003f86270 */
[----:B------:R-:W2:Y:S01]  /*af890*/  LDL.LU R245, [R1+0xc18] ;  /* 0x000c180001f57983 */ /* 0x000ea20000300800 */
[----:B------:R-:W-:Y:S02]  /*af8a0*/  ISETP.LT.AND P3, PT, R222, c[0x0][0x178], !P0 ;  /* 0x00005e00de007a0c */ /* 0x000fe40004761270 */
        /* <DEDUP_REMOVED lines=12> */
[----:B----4-:R3:W-:Y:S01]  /*af970*/  @P6 STG.E [R2.64], R247 ;  /* 0x000000f702006986 */ /* 0x0107e2000c101904 */
[----:B------:R-:W-:-:S03]  /*af980*/  ISETP.LT.AND P6, PT, R222, c[0x0][0x178], !P4 ;  /* 0x00005e00de007a0c */ /* 0x000fc600067c1270 */
[----:B------:R4:W-:Y:S01]  /*af990*/  @P2 STG.E [R12.64], R246 ;  /* 0x000000f60c002986 */ /* 0x0009e2000c101904 */
[----:B------:R-:W-:Y:S02]  /*af9a0*/  ISETP.LT.AND P2, PT, R203, c[0x0][0x178], !P1 ;  /* 0x00005e00cb007a0c */ /* 0x000fe40004f41270 */
[----:B------:R-:W-:Y:S01]  /*af9b0*/  ISETP.LT.AND P1, PT, R227, c[0x0][0x178], !P1 ;  /* 0x00005e00e3007a0c */ /* 0x000fe20004f21270 */
[----:B-1----:R-:W-:-:S04]  /*af9c0*/  IMAD.WIDE R14, R224, 0x4, R4 ;  /* 0x00000004e00e7825 */ /* 0x002fc800078e0204 */
[----:B---3--:R-:W-:Y:S01]  /*af9d0*/  IMAD.WIDE R2, R225, 0x4, R8 ;  /* 0x00000004e1027825 */ /* 0x008fe200078e0208 */
[----:B------:R-:W-:-:S03]  /*af9e0*/  IADD3 R225, R224, c[0x0][0x198], RZ ;  /* 0x00006600e0e17a10 */ /* 0x000fc60007ffe0ff */
[C---:B----4-:R-:W-:Y:S01]  /*af9f0*/  IMAD.WIDE R12, R224.reuse, 0x4, R6 ;  /* 0x00000004e00c7825 */ /* 0x050fe200078e0206 */
[----:B------:R1:W-:Y:S04]  /*afa00*/  @P0 STG.E [R2.64], R244 ;  /* 0x000000f402000986 */ /* 0x0003e8000c101904 */
[----:B------:R3:W-:Y:S04]  /*afa10*/  @P5 STG.E [R12.64], R251 ;  /* 0x000000fb0c005986 */ /* 0x0007e8000c101904 */
[----:B------:R-:W4:Y:S01]  /*afa20*/  LDL.LU R246, [R1+0x39cc] ;  /* 0x0039cc0001f67983 */ /* 0x000f220000300800 */
[----:B-1----:R-:W-:-:S03]  /*afa30*/  IMAD.WIDE R2, R224, 0x4, R10 ;  /* 0x00000004e0027825 */ /* 0x002fc600078e020a */
[----:B------:R1:W-:Y:S01]  /*afa40*/  @P3 STG.E [R14.64], R250 ;  /* 0x000000fa0e003986 */ /* 0x0003e2000c101904 */
[----:B---3--:R-:W-:-:S03]  /*afa50*/  IMAD.WIDE R12, R224, 0x4, R8 ;  /* 0x00000004e00c7825 */ /* 0x008fc600078e0208 */
[----:B------:R-:W3:Y:S04]  /*afa60*/  LDL.LU R226, [R1+0x39c4] ;  /* 0x0039c40001e27983 */ /* 0x000ee80000300800 */
[----:B------:R-:W3:Y:S01]  /*afa70*/  LDL.LU R244, [R1+0xb18] ;  /* 0x000b180001f47983 */ /* 0x000ee20000300800 */
[----:B-1----:R-:W-:-:S03]  /*afa80*/  IMAD.WIDE R14, R225, 0x4, R6 ;  /* 0x00000004e10e7825 */ /* 0x002fc600078e0206 */
[----:B------:R-:W3:Y:S04]  /*afa90*/  LDL.LU R251, [R1+0xc1c] ;  /* 0x000c1c0001fb7983 */ /* 0x000ee80000300800 */
[----:B------:R-:W3:Y:S04]  /*afaa0*/  LDL.LU R250, [R1+0xbdc] ;  /* 0x000bdc0001fa7983 */ /* 0x000ee80000300800 */
[----:B------:R1:W-:Y:S04]  /*afab0*/  @P2 STG.E [R2.64], R249 ;  /* 0x000000f902002986 */ /* 0x0003e8000c101904 */
[----:B------:R1:W-:Y:S04]  /*afac0*/  @P1 STG.E [R12.64], R248 ;  /* 0x000000f80c001986 */ /* 0x0003e8000c101904 */
[----:B-1----:R-:W3:Y:S04]  /*afad0*/  LDL.LU R249, [R1+0xbbc] ;  /* 0x000bbc0001f97983 */ /* 0x002ee80000300800 */
[----:B------:R-:W3:Y:S04]  /*afae0*/  LDL.LU R248, [R1+0xb1c] ;  /* 0x000b1c0001f87983 */ /* 0x000ee80000300800 */
[----:B--2---:R1:W-:Y:S04]  /*afaf0*/  @P6 STG.E [R14.64], R245 ;  /* 0x000000f50e006986 */ /* 0x0043e8000c101904 */
[----:B-1----:R-:W2:Y:S04]  /*afb00*/  LDL.LU R14, [R1+0xbd8] ;  /* 0x000bd800010e7983 */ /* 0x002ea80000300800 */
[----:B------:R-:W2:Y:S01]  /*afb10*/  LDL.LU R15, [R1+0xbb8] ;  /* 0x000bb800010f7983 */ /* 0x000ea20000300800 */
[----:B------:R-:W-:-:S02]  /*afb20*/  ISETP.LT.AND P5, PT, R223, c[0x0][0x178], !P4 ;  /* 0x00005e00df007a0c */ /* 0x000fc400067a1270 */
[----:B------:R-:W-:Y:S01]  /*afb30*/  ISETP.LT.AND P3, PT, R203, c[0x0][0x178], !P4 ;  /* 0x00005e00cb007a0c */ /* 0x000fe20006761270 */
[C---:B------:R-:W-:Y:S01]  /*afb40*/  IMAD.WIDE R12, R225.reuse, 0x4, R4 ;  /* 0x00000004e10c7825 */ /* 0x040fe200078e0204 */
[----:B------:R-:W2:Y:S03]  /*afb50*/  LDL.LU R247, [R1+0x39d4] ;  /* 0x0039d40001f77983 */ /* 0x000ea60000300800 */
[----:B------:R-:W-:Y:S01]  /*afb60*/  IMAD.WIDE R2, R225, 0x4, R10 ;  /* 0x00000004e1027825 */ /* 0x000fe200078e020a */
[----:B------:R-:W-:Y:S02]  /*afb70*/  ISETP.LT.AND P4, PT, R227, c[0x0][0x178], !P4 ;  /* 0x00005e00e3007a0c */ /* 0x000fe40006781270 */
[----:B------:R-:W-:Y:S02]  /*afb80*/  IADD3 R224, R225, c[0x0][0x198], RZ ;  /* 0x00006600e1e07a10 */ /* 0x000fe40007ffe0ff */
[----:B----4-:R-:W-:-:S02]  /*afb90*/  ISETP.GE.AND P0, PT, R246, c[0x0][0x17c], PT ;  /* 0x00005f00f6007a0c */ /* 0x010fc40003f06270 */
[----:B------:R-:W4:Y:S02]  /*afba0*/  LDL.LU R246, [R1+0x39d8] ;  /* 0x0039d80001f67983 */ /* 0x000f240000300800 */
[----:B------:R-:W-:Y:S02]  /*afbb0*/  ISETP.LT.AND P6, PT, R222, c[0x0][0x178], !P0 ;  /* 0x00005e00de007a0c */ /* 0x000fe400047c1270 */
[----:B------:R-:W-:Y:S02]  /*afbc0*/  ISETP.LT.AND P2, PT, R223, c[0x0][0x178], !P0 ;  /* 0x00005e00df007a0c */ /* 0x000fe40004741270 */
[----:B---3--:R-:W-:Y:S02]  /*afbd0*/  ISETP.GE.AND P1, PT, R226, c[0x0][0x17c], PT ;  /* 0x00005f00e2007a0c */ /* 0x008fe40003f26270 */
[----:B------:R-:W3:Y:S04]  /*afbe0*/  LDL.LU R226, [R1+0xc38] ;  /* 0x000c380001e27983 */ /* 0x000ee80000300800 */
[----:B------:R-:W3:Y:S04]  /*afbf0*/  LDL.LU R245, [R1+0xbf8] ;  /* 0x000bf80001f57983 */ /* 0x000ee80000300800 */
[----:B--2---:R-:W-:Y:S04]  /*afc00*/  @P5 STG.E [R12.64], R14 ;  /* 0x0000000e0c005986 */ /* 0x004fe8000c101904 */
[----:B------:R1:W-:Y:S02]  /*afc10*/  @P3 STG.E [R2.64], R15 ;  /* 0x0000000f02003986 */ /* 0x0003e4000c101904 */
[----:B-1----:R-:W-:-:S02]  /*afc20*/  IMAD.WIDE R2, R225, 0x4, R8 ;  /* 0x00000004e1027825 */ /* 0x002fc400078e0208 */
[----:B------:R-:W2:Y:S02]  /*afc30*/  LDL.LU R225, [R1+0xc78] ;  /* 0x000c780001e17983 */ /* 0x000ea40000300800 */
[C---:B------:R-:W-:Y:S02]  /*afc40*/  IMAD.WIDE R12, R224.reuse, 0x4, R6 ;  /* 0x00000004e00c7825 */ /* 0x040fe400078e0206 */
[----:B------:R1:W-:Y:S02]  /*afc50*/  @P4 STG.E [R2.64], R244 ;  /* 0x000000f402004986 */ /* 0x0003e4000c101904 */
[C---:B------:R-:W-:Y:S02]  /*afc60*/  IMAD.WIDE R14, R224.reuse, 0x4, R4 ;  /* 0x00000004e00e7825 */ /* 0x040fe400078e0204 */
[----:B------:R1:W-:Y:S04]  /*afc70*/  @P6 STG.E [R12.64], R251 ;  /* 0x000000fb0c006986 */ /* 0x0003e8000c101904 */
[----:B------:R1:W-:Y:S04]  /*afc80*/  @P2 STG.E [R14.64], R250 ;  /* 0x000000fa0e002986 */ /* 0x0003e8000c101904 */
[----:B-1----:R-:W3:Y:S04]  /*afc90*/  LDL.LU R244, [R1+0xac8] ;  /* 0x000ac80001f47983 */ /* 0x002ee80000300800 */
[----:B------:R-:W3:Y:S04]  /*afca0*/  LDL.LU R251, [R1+0xc7c] ;  /* 0x000c7c0001fb7983 */ /* 0x000ee80000300800 */
[----:B------:R-:W3:Y:S01]  /*afcb0*/  LDL.LU R250, [R1+0xc3c] ;  /* 0x000c3c0001fa7983 */ /* 0x000ee20000300800 */
[----:B------:R-:W-:Y:S01]  /*afcc0*/  ISETP.LT.AND P3, PT, R203, c[0x0][0x178], !P0 ;  /* 0x00005e00cb007a0c */ /* 0x000fe20004761270 */
[----:B------:R-:W-:-:S12]  /*afcd0*/  IMAD.WIDE R2, R224, 0x4, R10 ;  /* 0x00000004e0027825 */ /* 0x000fd800078e020a */
[----:B------:R1:W-:Y:S04]  /*afce0*/  @P3 STG.E [R2.64], R249 ;  /* 0x000000f902003986 */ /* 0x0003e8000c101904 */
[----:B-1----:R-:W3:Y:S01]  /*afcf0*/  LDL.LU R249, [R1+0xbfc] ;  /* 0x000bfc0001f97983 */ /* 0x002ee20000300800 */
[----:B------:R-:W-:Y:S02]  /*afd00*/  ISETP.LT.AND P5, PT, R227, c[0x0][0x178], !P0 ;  /* 0x00005e00e3007a0c */ /* 0x000fe400047a1270 */
[----:B------:R-:W-:Y:S01]  /*afd10*/  ISETP.LT.AND P2, PT, R222, c[0x0][0x178], !P1 ;  /* 0x00005e00de007a0c */ /* 0x000fe20004f41270 */
[C---:B------:R-:W-:Y:S01]  /*afd20*/  IMAD.WIDE R12, R224.reuse, 0x4, R8 ;  /* 0x00000004e00c7825 */ /* 0x040fe200078e0208 */
[----:B------:R-:W-:Y:S02]  /*afd30*/  IADD3 R224, R224, c[0x0][0x198], RZ ;  /* 0x00006600e0e07a10 */ /* 0x000fe40007ffe0ff */
[----:B------:R-:W-:-:S02]  /*afd40*/  ISETP.LT.AND P6, PT, R223, c[0x0][0x178], !P1 ;  /* 0x00005e00df007a0c */ /* 0x000fc40004fc1270 */
[----:B------:R-:W-:Y:S01]  /*afd50*/  ISETP.GE.AND P0, PT, R247, c[0x0][0x17c], PT ;  /* 0x00005f00f7007a0c */ /* 0x000fe20003f06270 */
[----:B------:R-:W-:Y:S01]  /*afd60*/  IMAD.WIDE R2, R224, 0x4, R6 ;  /* 0x00000004e0027825 */ /* 0x000fe200078e0206 */
[----:B------:R-:W-:Y:S02]  /*afd70*/  ISETP.LT.AND P4, PT, R203, c[0x0][0x178], !P1 ;  /* 0x00005e00cb007a0c */ /* 0x000fe40004f81270 */
[----:B------:R-:W-:Y:S01]  /*afd80*/  ISETP.LT.AND P1, PT, R227, c[0x0][0x178], !P1 ;  /* 0x00005e00e3007a0c */ /* 0x000fe20004f21270 */
[----:B------:R1:W-:Y:S01]  /*afd90*/  @P5 STG.E [R12.64], R248 ;  /* 0x000000f80c005986 */ /* 0x0003e2000c101904 */
[----:B------:R-:W-:Y:S01]  /*afda0*/  ISETP.LT.AND P5, PT, R222, c[0x0][0x178], !P0 ;  /* 0x00005e00de007a0c */ /* 0x000fe200047a1270 */
[----:B------:R-:W-:-:S04]  /*afdb0*/  IMAD.WIDE R14, R224, 0x4, R10 ;  /* 0x00000004e00e7825 */ /* 0x000fc800078e020a */
[----:B-1----:R-:W-:Y:S01]  /*afdc0*/  IMAD.WIDE R12, R224, 0x4, R4 ;  /* 0x00000004e00c7825 */ /* 0x002fe200078e0204 */
[----:B------:R-:W3:Y:S01]  /*afdd0*/  LDL.LU R248, [R1+0xacc] ;  /* 0x000acc0001f87983 */ /* 0x000ee20000300800 */
[----:B----4-:R-:W-:-:S03]  /*afde0*/  ISETP.GE.AND P3, PT, R246, c[0x0][0x17c], PT ;  /* 0x00005f00f6007a0c */ /* 0x010fc60003f66270 */
[----:B------:R-:W4:Y:S04]  /*afdf0*/  LDL.LU R247, [R1+0xc88] ;  /* 0x000c880001f77983 */ /* 0x000f280000300800 */
[----:B------:R-:W4:Y:S04]  /*afe00*/  LDL.LU R246, [R1+0xc48] ;  /* 0x000c480001f67983 */ /* 0x000f280000300800 */
[----:B--2---:R1:W-:Y:S01]  /*afe10*/  @P2 STG.E [R2.64], R225 ;  /* 0x000000e102002986 */ /* 0x0043e2000c101904 */
[----:B------:R-:W-:-:S03]  /*afe20*/  ISETP.LT.AND P2, PT, R223, c[0x0][0x178], !P0 ;  /* 0x00005e00df007a0c */ /* 0x000fc60004741270 */
[----:B---3--:R2:W-:Y:S01]  /*afe30*/  @P6 STG.E [R12.64], R226 ;  /* 0x000000e20c006986 */ /* 0x0085e2000c101904 */
[C---:B-1----:R-:W-:Y:S01]  /*afe40*/  IADD3 R225, R224.reuse, c[0x0][0x198], RZ ;  /* 0x00006600e0e17a10 */ /* 0x042fe20007ffe0ff */
[----:B------:R-:W-:Y:S02]  /*afe50*/  IMAD.WIDE R2, R224, 0x4, R8 ;  /* 0x00000004e0027825 */ /* 0x000fe400078e0208 */
[----:B------:R1:W-:Y:S02]  /*afe60*/  @P4 STG.E [R14.64], R245 ;  /* 0x000000f50e004986 */ /* 0x0003e4000c101904 */
[C---:B--2---:R-:W-:Y:S02]  /*afe70*/  IMAD.WIDE R12, R225.reuse, 0x4, R6 ;  /* 0x00000004e10c7825 */ /* 0x044fe400078e0206 */
[----:B------:R-:W2:Y:S04]  /*afe80*/  LDL.LU R226, [R1+0x39ec] ;  /* 0x0039ec0001e27983 */ /* 0x000ea80000300800 */
[----:B------:R3:W-:Y:S01]  /*afe90*/  @P1 STG.E [R2.64], R244 ;  /* 0x000000f402001986 */ /* 0x0007e2000c101904 */
[----:B-1----:R-:W-:-:S03]  /*afea0*/  IMAD.WIDE R14, R225, 0x4, R4 ;  /* 0x00000004e10e7825 */ /* 0x002fc600078e0204 */
[----:B------:R1:W-:Y:S01]  /*afeb0*/  @P5 STG.E [R12.64], R251 ;  /* 0x000000fb0c005986 */ /* 0x0003e2000c101904 */
[----:B------:R-:W-:-:S03]  /*afec0*/  IADD3 R224, R225, c[0x0][0x198], RZ ;  /* 0x00006600e1e07a10 */ /* 0x000fc60007ffe0ff */
[----:B------:R3:W-:Y:S02]  /*afed0*/  @P2 STG.E [R14.64], R250 ;  /* 0x000000fa0e002986 */ /* 0x0007e4000c101904 */
[C---:B---3--:R-:W-:Y:S02]  /*afee0*/  IMAD.WIDE R2, R225.reuse, 0x4, R10 ;  /* 0x00000004e1027825 */ /* 0x048fe400078e020a */
[----:B-1----:R-:W3:Y:S02]  /*afef0*/  LDL.LU R251, [R1+0x39e0] ;  /* 0x0039e00001fb7983 */ /* 0x002ee40000300800 */
[----:B------:R-:W-:Y:S02]  /*aff00*/  IMAD.WIDE R12, R225, 0x4, R8 ;  /* 0x00000004e10c7825 */ /* 0x000fe400078e0208 */
[----:B------:R-:W4:Y:S04]  /*aff10*/  LDL.LU R245, [R1+0xc08] ;  /* 0x000c080001f57983 */ /* 0x000f280000300800 */
[----:B------:R-:W4:Y:S04]  /*aff20*/  LDL.LU R244, [R1+0xc9c] ;  /* 0x000c9c0001f47983 */ /* 0x000f280000300800 */
[----:B------:R-:W4:Y:S04]  /*aff30*/  LDL.LU R250, [R1+0xc8c] ;  /* 0x000c8c0001fa7983 */ /* 0x000f280000300800 */
[----:B------:R-:W4:Y:S01]  /*aff40*/  LDL.LU R225, [R1+0xc98] ;  /* 0x000c980001e17983 */ /* 0x000f220000300800 */
[----:B------:R-:W-:-:S13]  /*aff50*/  ISETP.LT.AND P4, PT, R203, c[0x0][0x178], !P0 ;  /* 0x00005e00cb007a0c */ /* 0x000fda0004781270 */
[----:B------:R1:W-:Y:S04]  /*aff60*/  @P4 STG.E [R2.64], R249 ;  /* 0x000000f902004986 */ /* 0x0003e8000c101904 */
[----:B-1----:R-:W4:Y:S01]  /*aff70*/  LDL.LU R249, [R1+0xc4c] ;  /* 0x000c4c0001f97983 */ /* 0x002f220000300800 */
[----:B------:R-:W-:Y:S02]  /*aff80*/  ISETP.LT.AND P0, PT, R227, c[0x0][0x178], !P0 ;  /* 0x00005e00e3007a0c */ /* 0x000fe40004701270 */
[----:B------:R-:W-:Y:S01]  /*aff90*/  ISETP.LT.AND P6, PT, R222, c[0x0][0x178], !P3 ;  /* 0x00005e00de007a0c */ /* 0x000fe20005fc1270 */
[----:B------:R-:W-:Y:S01]  /*affa0*/  IMAD.WIDE R14, R224, 0x4, R6 ;  /* 0x00000004e00e7825 */ /* 0x000fe200078e0206 */
[----:B------:R-:W-:Y:S02]  /*affb0*/  ISETP.LT.AND P5, PT, R223, c[0x0][0x178], !P3 ;  /* 0x00005e00df007a0c */ /* 0x000fe40005fa1270 */
[----:B------:R-:W-:-:S02]  /*affc0*/  ISETP.LT.AND P2, PT, R203, c[0x0][0x178], !P3 ;  /* 0x00005e00cb007a0c */ /* 0x000fc40005f41270 */
[----:B------:R-:W-:-:S05]  /*affd0*/  ISETP.LT.AND P3, PT, R227, c[0x0][0x178], !P3 ;  /* 0x00005e00e3007a0c */ /* 0x000fca0005f61270 */
[----:B------:R1:W-:Y:S01]  /*affe0*/  @P0 STG.E [R12.64], R248 ;  /* 0x000000f80c000986 */ /* 0x0003e2000c101904 */
[C---:B------:R-:W-:Y:S01]  /*afff0*/  IADD3 R2, R224.reuse, c[0x0][0x198], RZ ;  /* 0x00006600e0027a10 */ /* 0x040fe20007ffe0ff */
[----:B-1----:R-:W-:Y:S01]  /*b0000*/  IMAD.WIDE R12, R224, 0x4, R4 ;  /* 0x00000004e00c7825 */ /* 0x002fe200078e0204 */
[----:B--2---:R-:W-:Y:S02]  /*b0010*/  ISETP.GE.AND P1, PT, R226, c[0x0][0x17c], PT ;  /* 0x00005f00e2007a0c */ /* 0x004fe40003f26270 */
[----:B------:R-:W2:Y:S04]  /*b0020*/  LDL.LU R226, [R1+0x39dc] ;  /* 0x0039dc0001e27983 */ /* 0x000ea80000300800 */
[----:B------:R-:W2:Y:S04]  /*b0030*/  LDL.LU R3, [R1+0x39e8] ;  /* 0x0039e80001037983 */ /* 0x000ea80000300800 */
[----:B------:R-:W2:Y:S01]  /*b0040*/  LDL.LU R248, [R1+0xc0c] ;  /* 0x000c0c0001f87983 */ /* 0x000ea20000300800 */
[----:B------:R-:W-:-:S02]  /*b0050*/  ISETP.LT.AND P4, PT, R223, c[0x0][0x178], !P1 ;  /* 0x00005e00df007a0c */ /* 0x000fc40004f81270 */
[----:B---3--:R-:W-:Y:S02]  /*b0060*/  ISETP.GE.AND P0, PT, R251, c[0x0][0x17c], PT ;  /* 0x00005f00fb007a0c */ /* 0x008fe40003f06270 */
[----:B------:R-:W3:Y:S04]  /*b0070*/  LDL.LU R251, [R1+0xc60] ;  /* 0x000c600001fb7983 */ /* 0x000ee80000300800 */
[----:B----4-:R1:W-:Y:S01]  /*b0080*/  @P6 STG.E [R14.64], R225 ;  /* 0x000000e10e006986 */ /* 0x0103e2000c101904 */
[----:B------:R-:W-:-:S03]  /*b0090*/  ISETP.LT.AND P6, PT, R222, c[0x0][0x178], !P1 ;  /* 0x00005e00de007a0c */ /* 0x000fc60004fc1270 */
[----:B------:R4:W-:Y:S01]  /*b00a0*/  @P5 STG.E [R12.64], R247 ;  /* 0x000000f70c005986 */ /* 0x0009e2000c101904 */
[----:B-1----:R-:W-:-:S04]  /*b00b0*/  IMAD.WIDE R14, R224, 0x4, R10 ;  /* 0x00000004e00e7825 */ /* 0x002fc800078e020a */
[----:B----4-:R-:W-:Y:S01]  /*b00c0*/  IMAD.WIDE R12, R224, 0x4, R8 ;  /* 0x00000004e00c7825 */ /* 0x010fe200078e0208 */
[----:B------:R1:W-:Y:S03]  /*b00d0*/  @P2 STG.E [R14.64], R246 ;  /* 0x000000f60e002986 */ /* 0x0003e6000c101904 */
[C---:B------:R-:W-:Y:S01]  /*b00e0*/  IMAD.WIDE R224, R2.reuse, 0x4, R4 ;  /* 0x0000000402e07825 */ /* 0x040fe200078e0204 */
[----:B------:R4:W-:Y:S01]  /*b00f0*/  @P3 STG.E [R12.64], R245 ;  /* 0x000000f50c003986 */ /* 0x0009e2000c101904 */
[----:B------:R-:W-:Y:S02]  /*b0100*/  ISETP.LT.AND P2, PT, R203, c[0x0][0x178], !P1 ;  /* 0x00005e00cb007a0c */ /* 0x000fe40004f41270 */
[----:B-1----:R-:W-:-:S05]  /*b0110*/  IMAD.WIDE R14, R2, 0x4, R6 ;  /* 0x00000004020e7825 */ /* 0x002fca00078e0206 */
[----:B------:R-:W-:Y:S04]  /*b0120*/  @P6 STG.E [R14.64], R244 ;  /* 0x000000f40e006986 */ /* 0x000fe8000c101904 */
[----:B------:R1:W-:Y:S01]  /*b0130*/  @P4 STG.E [R224.64], R250 ;  /* 0x000000fae0004986 */ /* 0x0003e2000c101904 */
[----:B----4-:R-:W-:-:S03]  /*b0140*/  IMAD.WIDE R12, R2, 0x4, R10 ;  /* 0x00000004020c7825 */ /* 0x010fc600078e020a */
[----:B-1----:R-:W4:Y:S04]  /*b0150*/  LDL.LU R250, [R1+0xc64] ;  /* 0x000c640001fa7983 */ /* 0x002f280000300800 */
[----:B------:R1:W-:Y:S04]  /*b0160*/  @P2 STG.E [R12.64], R249 ;  /* 0x000000f90c002986 */ /* 0x0003e8000c101904 */
[----:B------:R-:W4:Y:S04]  /*b0170*/  LDL.LU R245, [R1+0x3a00] ;  /* 0x003a000001f57983 */ /* 0x000f280000300800 */
[----:B-1----:R-:W4:Y:S01]  /*b0180*/  LDL.LU R249, [R1+0xc50] ;  /* 0x000c500001f97983 */ /* 0x002f220000300800 */
[----:B------:R-:W-:Y:S01]  /*b0190*/  ISETP.LT.AND P5, PT, R227, c[0x0][0x178], !P1 ;  /* 0x00005e00e3007a0c */ /* 0x000fe20004fa1270 */
[----:B------:R-:W-:Y:S01]  /*b01a0*/  IMAD.WIDE R14, R2, 0x4, R8 ;  /* 0x00000004020e7825 */ /* 0x000fe200078e0208 */
[----:B------:R-:W-:Y:S01]  /*b01b0*/  ISETP.LT.AND P4, PT, R222, c[0x0][0x178], !P0 ;  /* 0x00005e00de007a0c */ /* 0x000fe20004781270 */
[----:B------:R-:W4:Y:S01]  /*b01c0*/  LDL.LU R244, [R1+0x3a08] ;  /* 0x003a080001f47983 */ /* 0x000f220000300800 */
[----:B------:R-:W-:-:S02]  /*b01d0*/  IADD3 R2, R2, c[0x0][0x198], RZ ;  /* 0x0000660002027a10 */ /* 0x000fc40007ffe0ff */
[----:B------:R-:W-:Y:S02]  /*b01e0*/  ISETP.LT.AND P6, PT, R223, c[0x0][0x178], !P0 ;  /* 0x00005e00df007a0c */ /* 0x000fe400047c1270 */
[----:B------:R-:W-:Y:S01]  /*b01f0*/  ISETP.LT.AND P3, PT, R203, c[0x0][0x178], !P0 ;  /* 0x00005e00cb007a0c */ /* 0x000fe20004761270 */
[----:B------:R-:W-:Y:S01]  /*b0200*/  IMAD.WIDE R224, R2, 0x4, R6 ;  /* 0x0000000402e07825 */ /* 0x000fe200078e0206 */
[----:B------:R-:W-:-:S03]  /*b0210*/  ISETP.LT.AND P0, PT, R227, c[0x0][0x178], !P0 ;  /* 0x00005e00e3007a0c */ /* 0x000fc60004701270 */
[----:B------:R-:W-:Y:S01]  /*b0220*/  IMAD.WIDE R12, R2, 0x4, R4 ;  /* 0x00000004020c7825 */ /* 0x000fe200078e0204 */
[----:B--2---:R-:W-:Y:S02]  /*b0230*/  ISETP.GE.AND P1, PT, R226, c[0x0][0x17c], PT ;  /* 0x00005f00e2007a0c */ /* 0x004fe40003f26270 */
[----:B------:R-:W2:Y:S04]  /*b0240*/  LDL.LU R226, [R1+0x3a04] ;  /* 0x003a040001e27983 */ /* 0x000ea80000300800 */
[----:B------:R1:W-:Y:S01]  /*b0250*/  @P5 STG.E [R14.64], R248 ;  /* 0x000000f80e005986 */ /* 0x0003e2000c101904 */
[----:B------:R-:W-:Y:S02]  /*b0260*/  ISETP.LT.AND P5, PT, R222, c[0x0][0x178], !P1 ;  /* 0x00005e00de007a0c */ /* 0x000fe40004fa1270 */
[----:B------:R-:W-:Y:S01]  /*b0270*/  ISETP.GE.AND P2, PT, R3, c[0x0][0x17c], PT ;  /* 0x00005f0003007a0c */ /* 0x000fe20003f46270 */
[----:B-1----:R-:W2:Y:S01]  /*b0280*/  LDL.LU R248, [R1+0xc54] ;  /* 0x000c540001f87983 */ /* 0x002ea20000300800 */
[----:B------:R-:W-:-:S03]  /*b0290*/  IMAD.WIDE R14, R2, 0x4, R10 ;  /* 0x00000004020e7825 */ /* 0x000fc600078e020a */
[----:B---3--:R1:W-:Y:S01]  /*b02a0*/  @P4 STG.E [R224.64], R251 ;  /* 0x000000fbe0004986 */ /* 0x0083e2000c101904 */
[----:B------:R-:W-:Y:S02]  /*b02b0*/  ISETP.LT.AND P4, PT, R223, c[0x0][0x178], !P1 ;  /* 0x00005e00df007a0c */ /* 0x000fe40004f81270 */
[----:B------:R-:W-:Y:S01]  /*b02c0*/  IADD3 R3, R2, c[0x0][0x198], RZ ;  /* 0x0000660002037a10 */ /* 0x000fe20007ffe0ff */
[----:B------:R3:W-:Y:S04]  /*b02d0*/  @P6 STG.E [R12.64], R28 ;  /* 0x0000001c0c006986 */ /* 0x0007e8000c101904 */
[----:B------:R3:W-:Y:S01]  /*b02e0*/  @P3 STG.E [R14.64], R44 ;  /* 0x0000002c0e003986 */ /* 0x0007e2000c101904 */
[----:B------:R-:W-:Y:S02]  /*b02f0*/  ISETP.LT.AND P3, PT, R203, c[0x0][0x178], !P1 ;  /* 0x00005e00cb007a0c */ /* 0x000fe40004f61270 */
[----:B------:R-:W-:Y:S01]  /*b0300*/  ISETP.LT.AND P1, PT, R227, c[0x0][0x178], !P1 ;  /* 0x00005e00e3007a0c */ /* 0x000fe20004f21270 */
[----:B-1----:R-:W-:-:S04]  /*b0310*/  IMAD.WIDE R224, R3, 0x4, R4 ;  /* 0x0000000403e07825 */ /* 0x002fc800078e0204 */
[----:B---3--:R-:W-:-:S04]  /*b0320*/  IMAD.WIDE R12, R2, 0x4, R8 ;  /* 0x00000004020c7825 */ /* 0x008fc800078e0208 */
[----:B------:R-:W-:Y:S01]  /*b0330*/  IMAD.WIDE R14, R3, 0x4, R6 ;  /* 0x00000004030e7825 */ /* 0x000fe200078e0206 */
[----:B------:R-:W3:Y:S04]  /*b0340*/  LDL.LU R44, [R1+0x39f8] ;  /* 0x0039f800012c7983 */ /* 0x000ee80000300800 */
[----:B------:R-:W3:Y:S01]  /*b0350*/  LDL.LU R251, [R1+0xc20] ;  /* 0x000c200001fb7983 */ /* 0x000ee20000300800 */
[----:B------:R-:W-:-:S03]  /*b0360*/  ISETP.LT.AND P6, PT, R222, c[0x0][0x178], !P2 ;  /* 0x00005e00de007a0c */ /* 0x000fc600057c1270 */
[----:B------:R1:W-:Y:S01]  /*b0370*/  @P0 STG.E [R12.64], R60 ;  /* 0x0000003c0c000986 */ /* 0x0003e2000c101904 */
[C---:B------:R-:W-:Y:S01]  /*b0380*/  IADD3 R28, R3.reuse, c[0x0][0x198], RZ ;  /* 0x00006600031c7a10 */ /* 0x040fe20007ffe0ff */
[----:B-1----:R-:W-:-:S04]  /*b0390*/  IMAD.WIDE R12, R3, 0x4, R10 ;  /* 0x00000004030c7825 */ /* 0x002fc800078e020a */
[----:B------:R-:W-:Y:S01]  /*b03a0*/  IMAD.WIDE R2, R3, 0x4, R8 ;  /* 0x0000000403027825 */ /* 0x000fe200078e0208 */
[----:B----4-:R1:W-:Y:S01]  /*b03b0*/  @P5 STG.E [R14.64], R250 ;  /* 0x000000fa0e005986 */ /* 0x0103e2000c101904 */
[----:B------:R-:W-:-:S03]  /*b03c0*/  ISETP.LT.AND P5, PT, R223, c[0x0][0x178], !P2 ;  /* 0x00005e00df007a0c */ /* 0x000fc600057a1270 */
[----:B------:R-:W-:Y:S01]  /*b03d0*/  @P4 STG.E [R224.64], R29 ;  /* 0x0000001de0004986 */ /* 0x000fe2000c101904 */
[----:B------:R-:W-:-:S03]  /*b03e0*/  ISETP.LT.AND P4, PT, R203, c[0x0][0x178], !P2 ;  /* 0x00005e00cb007a0c */ /* 0x000fc60005781270 */
[----:B------:R4:W-:Y:S04]  /*b03f0*/  @P3 STG.E [R12.64], R45 ;  /* 0x0000002d0c003986 */ /* 0x0009e8000c101904 */
[----:B-1----:R-:W3:Y:S01]  /*b0400*/  LDL.LU R250, [R1+0xc24] ;  /* 0x000c240001fa7983 */ /* 0x002ee20000300800 */
[----:B------:R-:W-:-:S03]  /*b0410*/  IMAD.WIDE R14, R28, 0x4, R6 ;  /* 0x000000041c0e7825 */ /* 0x000fc600078e0206 */
[----:B------:R1:W-:Y:S01]  /*b0420*/  @P1 STG.E [R2.64], R61 ;  /* 0x0000003d02001986 */ /* 0x0003e2000c101904 */
[----:B----4-:R-:W-:-:S03]  /*b0430*/  IMAD.WIDE R12, R28, 0x4, R4 ;  /* 0x000000041c0c7825 */ /* 0x010fc600078e0204 */
[----:B------:R-:W-:Y:S01]  /*b0440*/  @P6 STG.E [R14.64], R249 ;  /* 0x000000f90e006986 */ /* 0x000fe2000c101904 */
[----:B-1----:R-:W-:-:S03]  /*b0450*/  IMAD.WIDE R2, R28, 0x4, R10 ;  /* 0x000000041c027825 */ /* 0x002fc600078e020a */
[----:B------:R-:W-:Y:S04]  /*b0460*/  @P5 STG.E [R12.64], R24 ;  /* 0x000000180c005986 */ /* 0x000fe8000c101904 */
[----:B------:R1:W-:Y:S04]  /*b0470*/  @P4 STG.E [R2.64], R40 ;  /* 0x0000002802004986 */ /* 0x0003e8000c101904 */
[----:B-1----:R-:W3:Y:S04]  /*b0480*/  LDL.LU R40, [R1+0x3a14] ;  /* 0x003a140001287983 */ /* 0x002ee80000300800 */
[----:B------:R-:W3:Y:S01]  /*b0490*/  LDL.LU R249, [R1+0xbe0] ;  /* 0x000be00001f97983 */ /* 0x000ee20000300800 */
[----:B------:R-:W-:-:S02]  /*b04a0*/  ISETP.GE.AND P0, PT, R245, c[0x0][0x17c], PT ;  /* 0x00005f00f5007a0c */ /* 0x000fc40003f06270 */
        /* <DEDUP_REMOVED lines=8> */
[----:B------:R-:W-:-:S03]  /*b0530*/  ISETP.GE.AND P1, PT, R244, c[0x0][0x17c], PT ;  /* 0x00005f00f4007a0c */ /* 0x000fc60003f26270 */
[C---:B------:R-:W-:Y:S01]  /*b0540*/  IMAD.WIDE R12, R14.reuse, 0x4, R4 ;  /* 0x000000040e0c7825 */ /* 0x040fe200078e0204 */
[----:B------:R1:W-:Y:S01]  /*b0550*/  @P2 STG.E [R28.64], R56 ;  /* 0x000000381c002986 */ /* 0x0003e2000c101904 */
[----:B------:R-:W-:Y:S02]  /*b0560*/  ISETP.LT.AND P2, PT, R203, c[0x0][0x178], !P1 ;  /* 0x00005e00cb007a0c */ /* 0x000fe40004f41270 */
[----:B------:R-:W-:Y:S01]  /*b0570*/  IADD3 R24, R14, c[0x0][0x198], RZ ;  /* 0x000066000e187a10 */ /* 0x000fe20007ffe0ff */
[----:B-1----:R-:W3:Y:S04]  /*b0580*/  LDL.LU R29, [R1+0x3a18] ;  /* 0x003a1800011d7983 */ /* 0x002ee80000300800 */
[----:B------:R-:W3:Y:S01]  /*b0590*/  LDL.LU R28, [R1+0x3a24] ;  /* 0x003a2400011c7983 */ /* 0x000ee20000300800 */
[----:B--2---:R-:W-:-:S03]  /*b05a0*/  ISETP.GE.AND P0, PT, R226, c[0x0][0x17c], PT ;  /* 0x00005f00e2007a0c */ /* 0x004fc60003f06270 */
[----:B------:R1:W-:Y:S01]  /*b05b0*/  @P6 STG.E [R2.64], R248 ;  /* 0x000000f802006986 */ /* 0x0003e2000c101904 */
[----:B------:R-:W-:-:S03]  /*b05c0*/  ISETP.LT.AND P6, PT, R223, c[0x0][0x178], !P1 ;  /* 0x00005e00df007a0c */ /* 0x000fc60004fc1270 */
[----:B------:R2:W-:Y:S01]  /*b05d0*/  @P3 STG.E [R12.64], R25 ;  /* 0x000000190c003986 */ /* 0x0005e2000c101904 */
[----:B------:R-:W-:Y:S01]  /*b05e0*/  ISETP.LT.AND P3, PT, R222, c[0x0][0x178], !P1 ;  /* 0x00005e00de007a0c */ /* 0x000fe20004f61270 */
[C---:B-1----:R-:W-:Y:S02]  /*b05f0*/  IMAD.WIDE R2, R14.reuse, 0x4, R10 ;  /* 0x000000040e027825 */ /* 0x042fe400078e020a */
[----:B------:R-:W4:Y:S02]  /*b0600*/  LDL.LU R248, [R1+0xbe4] ;  /* 0x000be40001f87983 */ /* 0x000f240000300800 */
[----:B--2---:R-:W-:Y:S02]  /*b0610*/  IMAD.WIDE R12, R14, 0x4, R8 ;  /* 0x000000040e0c7825 */ /* 0x004fe400078e0208 */
[----:B------:R1:W-:Y:S01]  /*b0620*/  @P4 STG.E [R2.64], R41 ;  /* 0x0000002902004986 */ /* 0x0003e2000c101904 */
[----:B------:R-:W-:-:S03]  /*b0630*/  ISETP.LT.AND P1, PT, R227, c[0x0][0x178], !P1 ;  /* 0x00005e00e3007a0c */ /* 0x000fc60004f21270 */
[----:B------:R2:W-:Y:S01]  /*b0640*/  @P5 STG.E [R12.64], R57 ;  /* 0x000000390c005986 */ /* 0x0005e2000c101904 */
[----:B------:R-:W-:Y:S01]  /*b0650*/  ISETP.LT.AND P5, PT, R222, c[0x0][0x178], !P0 ;  /* 0x00005e00de007a0c */ /* 0x000fe200047a1270 */
[C---:B------:R-:W-:Y:S01]  /*b0660*/  IMAD.WIDE R14, R24.reuse, 0x4, R10 ;  /* 0x00000004180e7825 */ /* 0x040fe200078e020a */
[----:B------:R-:W-:-:S03]  /*b0670*/  IADD3 R25, R24, c[0x0][0x198], RZ ;  /* 0x0000660018197a10 */ /* 0x000fc60007ffe0ff */
[----:B-1----:R-:W-:-:S04]  /*b0680*/  IMAD.WIDE R2, R24, 0x4, R6 ;  /* 0x0000000418027825 */ /* 0x002fc800078e0206 */
[----:B--2---:R-:W-:Y:S01]  /*b0690*/  IMAD.WIDE R12, R24, 0x4, R4 ;  /* 0x00000004180c7825 */ /* 0x004fe200078e0204 */
[----:B---3--:R1:W-:Y:S01]  /*b06a0*/  @P3 STG.E [R2.64], R251 ;  /* 0x000000fb02003986 */ /* 0x0083e2000c101904 */
[----:B------:R-:W-:-:S03]  /*b06b0*/  ISETP.LT.AND P3, PT, R223, c[0x0][0x178], !P0 ;  /* 0x00005e00df007a0c */ /* 0x000fc60004761270 */
[----:B------:R2:W-:Y:S01]  /*b06c0*/  @P6 STG.E [R12.64], R20 ;  /* 0x000000140c006986 */ /* 0x0005e2000c101904 */
[----:B------:R-:W-:-:S03]  /*b06d0*/  ISETP.GE.AND P4, PT, R44, c[0x0][0x17c], PT ;  /* 0x00005f002c007a0c */ /* 0x000fc60003f86270 */
[----:B------:R3:W-:Y:S01]  /*b06e0*/  @P2 STG.E [R14.64], R36 ;  /* 0x000000240e002986 */ /* 0x0007e2000c101904 */
[----:B------:R-:W-:Y:S01]  /*b06f0*/  ISETP.LT.AND P2, PT, R203, c[0x0][0x178], !P0 ;  /* 0x00005e00cb007a0c */ /* 0x000fe20004741270 */
[----:B-1----:R-:W-:-:S04]  /*b0700*/  IMAD.WIDE R2, R24, 0x4, R8 ;  /* 0x0000000418027825 */ /* 0x002fc800078e0208 */
[----:B--2---:R-:W-:Y:S01]  /*b0710*/  IMAD.WIDE R12, R25, 0x4, R6 ;  /* 0x00000004190c7825 */ /* 0x004fe200078e0206 */
[----:B------:R-:W-:Y:S01]  /*b0720*/  ISETP.LT.AND P0, PT, R227, c[0x0][0x178], !P0 ;  /* 0x00005e00e3007a0c */ /* 0x000fe20004701270 */
[----:B------:R1:W-:Y:S01]  /*b0730*/  @P1 STG.E [R2.64], R52 ;  /* 0x0000003402001986 */ /* 0x0003e2000c101904 */
[----:B------:R-:W-:Y:S01]  /*b0740*/  ISETP.LT.AND P6, PT, R222, c[0x0][0x178], !P4 ;  /* 0x00005e00de007a0c */ /* 0x000fe200067c1270 */
[C---:B---3--:R-:W-:Y:S02]  /*b0750*/  IMAD.WIDE R14, R25.reuse, 0x4, R4 ;  /* 0x00000004190e7825 */ /* 0x048fe400078e0204 */
[----:B------:R-:W2:Y:S01]  /*b0760*/  LDL.LU R24, [R1+0x3a1c] ;  /* 0x003a1c0001187983 */ /* 0x000ea20000300800 */
[----:B------:R-:W-:-:S03]  /*b0770*/  IADD3 R20, R25, c[0x0][0x198], RZ ;  /* 0x0000660019147a10 */ /* 0x000fc60007ffe0ff */
[----:B------:R-:W3:Y:S01]  /*b0780*/  LDL.LU R251, [R1+0xc68] ;  /* 0x000c680001fb7983 */ /* 0x000ee20000300800 */
[----:B-1----:R-:W-:-:S03]  /*b0790*/  IMAD.WIDE R2, R25, 0x4, R10 ;  /* 0x0000000419027825 */ /* 0x002fc600078e020a */
[----:B------:R1:W-:Y:S01]  /*b07a0*/  @P5 STG.E [R12.64], R250 ;  /* 0x000000fa0c005986 */ /* 0x0003e2000c101904 */
[----:B------:R-:W-:-:S03]  /*b07b0*/  ISETP.LT.AND P5, PT, R223, c[0x0][0x178], !P4 ;  /* 0x00005e00df007a0c */ /* 0x000fc600067a1270 */
[----:B------:R1:W-:Y:S04]  /*b07c0*/  @P3 STG.E [R14.64], R21 ;  /* 0x000000150e003986 */ /* 0x0003e8000c101904 */
[----:B------:R1:W-:Y:S02]  /*b07d0*/  @P2 STG.E [R2.64], R37 ;  /* 0x0000002502002986 */ /* 0x0003e4000c101904 */
[----:B-1----:R-:W-:Y:S02]  /*b07e0*/  IMAD.WIDE R12, R25, 0x4, R8 ;  /* 0x00000004190c7825 */ /* 0x002fe400078e0208 */
[----:B------:R-:W3:Y:S02]  /*b07f0*/  LDL.LU R250, [R1+0xc6c] ;  /* 0x000c6c0001fa7983 */ /* 0x000ee40000300800 */
[----:B------:R-:W-:-:S02]  /*b0800*/  IMAD.WIDE R14, R20, 0x4, R6 ;  /* 0x00000004140e7825 */ /* 0x000fc400078e0206 */
[----:B------:R1:W-:Y:S02]  /*b0810*/  @P0 STG.E [R12.64], R53 ;  /* 0x000000350c000986 */ /* 0x0003e4000c101904 */
[C---:B------:R-:W-:Y:S01]  /*b0820*/  IMAD.WIDE R2, R20.reuse, 0x4, R4 ;  /* 0x0000000414027825 */ /* 0x040fe200078e0204 */
[----:B------:R-:W-:-:S03]  /*b0830*/  IADD3 R21, R20, c[0x0][0x198], RZ ;  /* 0x0000660014157a10 */ /* 0x000fc60007ffe0ff */
[C---:B-1----:R-:W-:Y:S01]  /*b0840*/  IMAD.WIDE R12, R20.reuse, 0x4, R10 ;  /* 0x00000004140c7825 */ /* 0x042fe200078e020a */
[----:B------:R-:W-:Y:S04]  /*b0850*/  @P6 STG.E [R14.64], R249 ;  /* 0x000000f90e006986 */ /* 0x000fe8000c101904 */
[----:B------:R1:W-:Y:S02]  /*b0860*/  @P5 STG.E [R2.64], R16 ;  /* 0x0000001002005986 */ /* 0x0003e4000c101904 */
[----:B-1----:R-:W-:Y:S02]  /*b0870*/  IMAD.WIDE R2, R20, 0x4, R8 ;  /* 0x0000000414027825 */ /* 0x002fe400078e0208 */
[----:B------:R-:W3:Y:S01]  /*b0880*/  LDL.LU R20, [R1+0x3a2c] ;  /* 0x003a2c0001147983 */ /* 0x000ee20000300800 */
[----:B------:R-:W-:-:S02]  /*b0890*/  ISETP.LT.AND P3, PT, R203, c[0x0][0x178], !P4 ;  /* 0x00005e00cb007a0c */ /* 0x000fc40006761270 */
[----:B------:R-:W-:Y:S01]  /*b08a0*/  ISETP.GE.AND P1, PT, R40, c[0x0][0x17c], PT ;  /* 0x00005f0028007a0c */ /* 0x000fe20003f26270 */
[----:B------:R-:W-:Y:S01]  /*b08b0*/  IMAD.WIDE R14, R21, 0x4, R4 ;  /* 0x00000004150e7825 */ /* 0x000fe200078e0204 */
[----:B------:R-:W-:Y:S01]  /*b08c0*/  ISETP.LT.AND P4, PT, R227, c[0x0][0x178], !P4 ;  /* 0x00005e00e3007a0c */ /* 0x000fe20006781270 */
[----:B------:R-:W3:Y:S01]  /*b08d0*/  LDL.LU R249, [R1+0xc58] ;  /* 0x000c580001f97983 */ /* 0x000ee20000300800 */
[----:B------:R-:W-:Y:S02]  /*b08e0*/  ISETP.LT.AND P6, PT, R222, c[0x0][0x178], !P1 ;  /* 0x00005e00de007a0c */ /* 0x000fe40004fc1270 */
[----:B------:R-:W-:Y:S01]  /*b08f0*/  ISETP.LT.AND P2, PT, R223, c[0x0][0x178], !P1 ;  /* 0x00005e00df007a0c */ /* 0x000fe20004f41270 */
[----:B------:R-:W3:Y:S04]  /*b0900*/  LDL.LU R25, [R1+0x3a30] ;  /* 0x003a300001197983 */ /* 0x000ee80000300800 */
[----:B------:R1:W-:Y:S01]  /*b0910*/  @P3 STG.E [R12.64], R32 ;  /* 0x000000200c003986 */ /* 0x0003e2000c101904 */
[----:B------:R-:W-:-:S02]  /*b0920*/  ISETP.LT.AND P3, PT, R203, c[0x0][0x178], !P1 ;  /* 0x00005e00cb007a0c */ /* 0x000fc40004f61270 */
[----:B------:R-:W-:Y:S01]  /*b0930*/  ISETP.GE.AND P0, PT, R29, c[0x0][0x17c], PT ;  /* 0x00005f001d007a0c */ /* 0x000fe20003f06270 */
[----:B------:R1:W-:Y:S01]  /*b0940*/  @P4 STG.E [R2.64], R48 ;  /* 0x0000003002004986 */ /* 0x0003e2000c101904 */
[----:B------:R-:W-:Y:S01]  /*b0950*/  ISETP.LT.AND P5, PT, R227, c[0x0][0x178], !P1 ;  /* 0x00005e00e3007a0c */ /* 0x000fe20004fa1270 */
[----:B-1----:R-:W-:-:S04]  /*b0960*/  IMAD.WIDE R12, R21, 0x4, R6 ;  /* 0x00000004150c7825 */ /* 0x002fc800078e0206 */
[----:B------:R-:W-:Y:S01]  /*b0970*/  IMAD.WIDE R2, R21, 0x4, R10 ;  /* 0x0000000415027825 */ /* 0x000fe200078e020a */
[----:B------:R-:W-:Y:S01]  /*b0980*/  ISETP.LT.AND P4, PT, R203, c[0x0][0x178], !P0 ;  /* 0x00005e00cb007a0c */ /* 0x000fe20004781270 */
[----:B----4-:R1:W-:Y:S04]  /*b0990*/  @P6 STG.E [R12.64], R248 ;  /* 0x000000f80c006986 */ /* 0x0103e8000c101904 */
[----:B------:R-:W-:Y:S01]  /*b09a0*/  @P2 STG.E [R14.64], R17 ;  /* 0x000000110e002986 */ /* 0x000fe2000c101904 */
[----:B------:R-:W-:Y:S02]  /*b09b0*/  ISETP.LT.AND P2, PT, R222, c[0x0][0x178], !P0 ;  /* 0x00005e00de007a0c */ /* 0x000fe40004741270 */
[----:B------:R-:W-:Y:S01]  /*b09c0*/  ISETP.LT.AND P6, PT, R223, c[0x0][0x178], !P0 ;  /* 0x00005e00df007a0c */ /* 0x000fe200047c1270 */
[----:B------:R4:W-:Y:S01]  /*b09d0*/  @P3 STG.E [R2.64], R33 ;  /* 0x0000002102003986 */ /* 0x0009e2000c101904 */
[C---:B-1----:R-:W-:Y:S01]  /*b09e0*/  IMAD.WIDE R12, R21.reuse, 0x4, R8 ;  /* 0x00000004150c7825 */ /* 0x042fe200078e0208 */
[----:B------:R-:W-:-:S02]  /*b09f0*/  IADD3 R21, R21, c[0x0][0x198], RZ ;  /* 0x0000660015157a10 */ /* 0x000fc40007ffe0ff */
[----:B------:R-:W-:Y:S02]  /*b0a00*/  ISETP.LT.AND P0, PT, R227, c[0x0][0x178], !P0 ;  /* 0x00005e00e3007a0c */ /* 0x000fe40004701270 */
[----:B------:R1:W-:Y:S01]  /*b0a10*/  @P5 STG.E [R12.64], R49 ;  /* 0x000000310c005986 */ /* 0x0003e2000c101904 */
[----:B----4-:R-:W-:-:S04]  /*b0a20*/  IMAD.WIDE R2, R21, 0x4, R6 ;  /* 0x0000000415027825 */ /* 0x010fc800078e0206 */
[----:B------:R-:W-:-:S04]  /*b0a30*/  IMAD.WIDE R14, R21, 0x4, R10 ;  /* 0x00000004150e7825 */ /* 0x000fc800078e020a */
[C---:B-1----:R-:W-:Y:S01]  /*b0a40*/  IMAD.WIDE R12, R21.reuse, 0x4, R4 ;  /* 0x00000004150c7825 */ /* 0x042fe200078e0204 */
[----:B--2---:R-:W-:Y:S02]  /*b0a50*/  ISETP.GE.AND P3, PT, R24, c[0x0][0x17c], PT ;  /* 0x00005f0018007a0c */ /* 0x004fe40003f66270 */
[----:B------:R-:W2:Y:S04]  /*b0a60*/  LDL.LU R24, [R1+0x3a34] ;  /* 0x003a340001187983 */ /* 0x000ea80000300800 */
[----:B---3--:R1:W-:Y:S04]  /*b0a70*/  @P2 STG.E [R2.64], R251 ;  /* 0x000000fb02002986 */ /* 0x0083e8000c101904 */
[----:B------:R3:W-:Y:S04]  /*b0a80*/  @P6 STG.E [R12.64], R30 ;  /* 0x0000001e0c006986 */ /* 0x0007e8000c101904 */
[----:B------:R-:W4:Y:S01]  /*b0a90*/  LDL.LU R248, [R1+0xc5c] ;  /* 0x000c5c0001f87983 */ /* 0x000f220000300800 */
[----:B-1----:R-:W-:-:S03]  /*b0aa0*/  IMAD.WIDE R2, R21, 0x4, R8 ;  /* 0x0000000415027825 */ /* 0x002fc600078e0208 */
[----:B------:R1:W-:Y:S04]  /*b0ab0*/  @P4 STG.E [R14.64], R46 ;  /* 0x0000002e0e004986 */ /* 0x0003e8000c101904 */
[----:B------:R1:W-:Y:S01]  /*b0ac0*/  @P0 STG.E [R2.64], R62 ;  /* 0x0000003e02000986 */ /* 0x0003e2000c101904 */
[----:B------:R-:W-:-:S03]  /*b0ad0*/  ISETP.GE.AND P0, PT, R20, c[0x0][0x17c], PT ;  /* 0x00005f0014007a0c */ /* 0x000fc60003f06270 */
[----:B------:R-:W4:Y:S01]  /*b0ae0*/  LDL.LU R20, [R1+0x3a40] ;  /* 0x003a400001147983 */ /* 0x000f220000300800 */
[----:B------:R-:W-:Y:S02]  /*b0af0*/  ISETP.GE.AND P1, PT, R28, c[0x0][0x17c], PT ;  /* 0x00005f001c007a0c */ /* 0x000fe40003f26270 */
[----:B------:R-:W-:Y:S01]  /*b0b00*/  IADD3 R16, R21, c[0x0][0x198], RZ ;  /* 0x0000660015107a10 */ /* 0x000fe20007ffe0ff */
[----:B------:R-:W4:Y:S01]  /*b0b10*/  LDL.LU R251, [R1+0xc28] ;  /* 0x000c280001fb7983 */ /* 0x000f220000300800 */
[----:B------:R-:W-:Y:S02]  /*b0b20*/  ISETP.LT.AND P5, PT, R222, c[0x0][0x178], !P1 ;  /* 0x00005e00de007a0c */ /* 0x000fe40004fa1270 */
[----:B------:R-:W-:Y:S01]  /*b0b30*/  ISETP.LT.AND P2, PT, R223, c[0x0][0x178], !P1 ;  /* 0x00005e00df007a0c */ /* 0x000fe20004f41270 */
[C---:B---3--:R-:W-:Y:S01]  /*b0b40*/  IMAD.WIDE R12, R16.reuse, 0x4, R6 ;  /* 0x00000004100c7825 */ /* 0x048fe200078e0206 */
[----:B------:R-:W-:Y:S02]  /*b0b50*/  ISETP.LT.AND P4, PT, R203, c[0x0][0x178], !P1 ;  /* 0x00005e00cb007a0c */ /* 0x000fe40004f81270 */
[----:B------:R-:W-:Y:S01]  /*b0b60*/  ISETP.LT.AND P1, PT, R227, c[0x0][0x178], !P1 ;  /* 0x00005e00e3007a0c */ /* 0x000fe20004f21270 */
[----:B-1----:R-:W-:Y:S01]  /*b0b70*/  IMAD.WIDE R14, R16, 0x4, R4 ;  /* 0x00000004100e7825 */ /* 0x002fe200078e0204 */
[----:B------:R-:W-:-:S02]  /*b0b80*/  ISETP.LT.AND P6, PT, R222, c[0x0][0x178], !P3 ;  /* 0x00005e00de007a0c */ /* 0x000fc40005fc1270 */
[----:B------:R-:W-:-:S03]  /*b0b90*/  IADD3 R17, R16, c[0x0][0x198], RZ ;  /* 0x0000660010117a10 */ /* 0x000fc60007ffe0ff */
[----:B------:R1:W-:Y:S01]  /*b0ba0*/  @P5 STG.E [R12.64], R250 ;  /* 0x000000fa0c005986 */ /* 0x0003e2000c101904 */
[----:B------:R-:W-:Y:S01]  /*b0bb0*/  ISETP.LT.AND P5, PT, R223, c[0x0][0x178], !P3 ;  /* 0x00005e00df007a0c */ /* 0x000fe20005fa1270 */
[----:B------:R-:W-:Y:S02]  /*b0bc0*/  IMAD.WIDE R2, R16, 0x4, R10 ;  /* 0x0000000410027825 */ /* 0x000fe400078e020a */
[----:B------:R3:W-:Y:S01]  /*b0bd0*/  @P2 STG.E [R14.64], R31 ;  /* 0x0000001f0e002986 */ /* 0x0007e2000c101904 */
[----:B------:R-:W-:-:S03]  /*b0be0*/  ISETP.LT.AND P2, PT, R203, c[0x0][0x178], !P3 ;  /* 0x00005e00cb007a0c */ /* 0x000fc60005f41270 */
[----:B-1----:R-:W4:Y:S01]  /*b0bf0*/  LDL.LU R250, [R1+0xc2c] ;  /* 0x000c2c0001fa7983 */ /* 0x002f220000300800 */
[----:B------:R-:W-:-:S03]  /*b0c00*/  IMAD.WIDE R12, R16, 0x4, R8 ;  /* 0x00000004100c7825 */ /* 0x000fc600078e0208 */
[----:B------:R1:W-:Y:S01]  /*b0c10*/  @P4 STG.E [R2.64], R47 ;  /* 0x0000002f02004986 */ /* 0x0003e2000c101904 */
[----:B---3--:R-:W-:-:S03]  /*b0c20*/  IMAD.WIDE R14, R17, 0x4, R6 ;  /* 0x00000004110e7825 */ /* 0x008fc600078e0206 */
[----:B------:R3:W-:Y:S01]  /*b0c30*/  @P1 STG.E [R12.64], R63 ;  /* 0x0000003f0c001986 */ /* 0x0007e2000c101904 */
[----:B------:R-:W-:Y:S02]  /*b0c40*/  ISETP.LT.AND P3, PT, R227, c[0x0][0x178], !P3 ;  /* 0x00005e00e3007a0c */ /* 0x000fe40005f61270 */
[----:B------:R-:W-:Y:S01]  /*b0c50*/  ISETP.GE.AND P1, PT, R25, c[0x0][0x17c], PT ;  /* 0x00005f0019007a0c */ /* 0x000fe20003f26270 */
[----:B------:R3:W-:Y:S01]  /*b0c60*/  @P6 STG.E [R14.64], R249 ;  /* 0x000000f90e006986 */ /* 0x0007e2000c101904 */
[----:B-1----:R-:W-:-:S03]  /*b0c70*/  IMAD.WIDE R2, R17, 0x4, R4 ;  /* 0x0000000411027825 */ /* 0x002fc600078e0204 */
[----:B------:R-:W4:Y:S01]  /*b0c80*/  LDL.LU R25, [R1+0x3a48] ;  /* 0x003a480001197983 */ /* 0x000f220000300800 */
[----:B---3--:R-:W-:-:S03]  /*b0c90*/  IMAD.WIDE R12, R17, 0x4, R10 ;  /* 0x00000004110c7825 */ /* 0x008fc600078e020a */
[----:B------:R1:W-:Y:S01]  /*b0ca0*/  @P5 STG.E [R2.64], R26 ;  /* 0x0000001a02005986 */ /* 0x0003e2000c101904 */
[----:B------:R-:W-:Y:S02]  /*b0cb0*/  ISETP.LT.AND P6, PT, R222, c[0x0][0x178], !P0 ;  /* 0x00005e00de007a0c */ /* 0x000fe400047c1270 */
[----:B------:R-:W-:Y:S01]  /*b0cc0*/  ISETP.LT.AND P4, PT, R223, c[0x0][0x178], !P0 ;  /* 0x00005e00df007a0c */ /* 0x000fe20004781270 */
[----:B------:R3:W-:Y:S01]  /*b0cd0*/  @P2 STG.E [R12.64], R42 ;  /* 0x0000002a0c002986 */ /* 0x0007e2000c101904 */
[----:B------:R-:W-:Y:S02]  /*b0ce0*/  ISETP.LT.AND P2, PT, R203, c[0x0][0x178], !P0 ;  /* 0x00005e00cb007a0c */ /* 0x000fe40004741270 */
[----:B------:R-:W-:Y:S01]  /*b0cf0*/  ISETP.LT.AND P5, PT, R227, c[0x0][0x178], !P0 ;  /* 0x00005e00e3007a0c */ /* 0x000fe200047a1270 */
[----:B------:R-:W4:Y:S01]  /*b0d00*/  LDL.LU R249, [R1+0xbe8] ;  /* 0x000be80001f97983 */ /* 0x000f220000300800 */
[C---:B------:R-:W-:Y:S01]  /*b0d10*/  IADD3 R16, R17.reuse, c[0x0][0x198], RZ ;  /* 0x0000660011107a10 */ /* 0x040fe20007ffe0ff */
[----:B-1----:R-:W-:-:S04]  /*b0d20*/  IMAD.WIDE R2, R17, 0x4, R8 ;  /* 0x0000000411027825 */ /* 0x002fc800078e0208 */
[C---:B---3--:R-:W-:Y:S01]  /*b0d30*/  IMAD.WIDE R12, R16.reuse, 0x4, R6 ;  /* 0x00000004100c7825 */ /* 0x048fe200078e0206 */
[----:B------:R1:W-:Y:S03]  /*b0d40*/  @P3 STG.E [R2.64], R58 ;  /* 0x0000003a02003986 */ /* 0x0003e6000c101904 */
[----:B------:R-:W-:-:S04]  /*b0d50*/  IMAD.WIDE R14, R16, 0x4, R4 ;  /* 0x00000004100e7825 */ /* 0x000fc800078e0204 */
[----:B-1----:R-:W-:Y:S01]  /*b0d60*/  IMAD.WIDE R2, R16, 0x4, R10 ;  /* 0x0000000410027825 */ /* 0x002fe200078e020a */
[----:B--2---:R-:W-:Y:S02]  /*b0d70*/  ISETP.GE.AND P0, PT, R24, c[0x0][0x17c], PT ;  /* 0x00005f0018007a0c */ /* 0x004fe40003f06270 */
[----:B------:R-:W2:Y:S04]  /*b0d80*/  LDL.LU R24, [R1+0x3a44] ;  /* 0x003a440001187983 */ /* 0x000ea80000300800 */
[----:B------:R-:W3:Y:S04]  /*b0d90*/  LDL.LU R21, [R1+0x3a4c] ;  /* 0x003a4c0001157983 */ /* 0x000ee80000300800 */
[----:B----4-:R1:W-:Y:S04]  /*b0da0*/  @P6 STG.E [R12.64], R248 ;  /* 0x000000f80c006986 */ /* 0x0103e8000c101904 */
[----:B------:R-:W-:Y:S04]  /*b0db0*/  @P4 STG.E [R14.64], R27 ;  /* 0x0000001b0e004986 */ /* 0x000fe8000c101904 */
[----:B------:R4:W-:Y:S04]  /*b0dc0*/  @P2 STG.E [R2.64], R43 ;  /* 0x0000002b02002986 */ /* 0x0009e8000c101904 */
[----:B-1----:R-:W2:Y:S01]  /*b0dd0*/  LDL.LU R248, [R1+0xbec] ;  /* 0x000bec0001f87983 */ /* 0x002ea20000300800 */
[----:B------:R-:W-:-:S03]  /*b0de0*/  ISETP.GE.AND P2, PT, R20, c[0x0][0x17c], PT ;  /* 0x00005f0014007a0c */ /* 0x000fc60003f46270 */
[----:B------:R-:W2:Y:S01]  /*b0df0*/  LDL.LU R20, [R1+0x3a50] ;  /* 0x003a500001147983 */ /* 0x000ea20000300800 */
[----:B------:R-:W-:Y:S01]  /*b0e00*/  ISETP.LT.AND P4, PT, R222, c[0x0][0x178], !P1 ;  /* 0x00005e00de007a0c */ /* 0x000fe20004f81270 */
[C---:B------:R-:W-:Y:S01]  /*b0e10*/  IMAD.WIDE R12, R16.reuse, 0x4, R8 ;  /* 0x00000004100c7825 */ /* 0x040fe200078e0208 */
[----:B------:R-:W-:Y:S02]  /*b0e20*/  IADD3 R16, R16, c[0x0][0x198], RZ ;  /* 0x0000660010107a10 */ /* 0x000fe40007ffe0ff */
[----:B------:R-:W-:Y:S02]  /*b0e30*/  ISETP.LT.AND P6, PT, R223, c[0x0][0x178], !P1 ;  /* 0x00005e00df007a0c */ /* 0x000fe40004fc1270 */
[----:B------:R-:W-:Y:S01]  /*b0e40*/  ISETP.LT.AND P3, PT, R203, c[0x0][0x178], !P1 ;  /* 0x00005e00cb007a0c */ /* 0x000fe20004f61270 */
[----:B----4-:R-:W-:Y:S01]  /*b0e50*/  IMAD.WIDE R2, R16, 0x4, R6 ;  /* 0x0000000410027825 */ /* 0x010fe200078e0206 */
[----:B------:R1:W-:Y:S01]  /*b0e60*/  @P5 STG.E [R12.64], R59 ;  /* 0x0000003b0c005986 */ /* 0x0003e2000c101904 */
[----:B------:R-:W-:-:S02]  /*b0e70*/  ISETP.LT.AND P1, PT, R227, c[0x0][0x178], !P1 ;  /* 0x00005e00e3007a0c */ /* 0x000fc40004f21270 */
[----:B------:R-:W-:Y:S02]  /*b0e80*/  ISETP.LT.AND P5, PT, R222, c[0x0][0x178], !P0 ;  /* 0x00005e00de007a0c */ /* 0x000fe400047a1270 */
[----:B------:R4:W-:Y:S01]  /*b0e90*/  @P4 STG.E [R2.64], R251 ;  /* 0x000000fb02004986 */ /* 0x0009e2000c101904 */
[----:B------:R-:W-:Y:S01]  /*b0ea0*/  ISETP.LT.AND P4, PT, R223, c[0x0][0x178], !P0 ;  /* 0x00005e00df007a0c */ /* 0x000fe20004781270 */
[C---:B------:R-:W-:Y:S01]  /*b0eb0*/  IMAD.WIDE R14, R16.reuse, 0x4, R10 ;  /* 0x00000004100e7825 */ /* 0x040fe200078e020a */
[----:B------:R-:W-:-:S03]  /*b0ec0*/  IADD3 R17, R16, c[0x0][0x198], RZ ;  /* 0x0000660010117a10 */ /* 0x000fc60007ffe0ff */
[----:B-1----:R-:W-:-:S05]  /*b0ed0*/  IMAD.WIDE R12, R16, 0x4, R4 ;  /* 0x00000004100c7825 */ /* 0x002fca00078e0204 */
[----:B------:R1:W-:Y:S01]  /*b0ee0*/  @P6 STG.E [R12.64], R22 ;  /* 0x000000160c006986 */ /* 0x0003e2000c101904 */
[----:B----4-:R-:W-:-:S03]  /*b0ef0*/  IMAD.WIDE R2, R16, 0x4, R8 ;  /* 0x0000000410027825 */ /* 0x010fc600078e0208 */
[----:B------:R4:W-:Y:S01]  /*b0f00*/  @P3 STG.E [R14.64], R38 ;  /* 0x000000260e003986 */ /* 0x0009e2000c101904 */
[----:B------:R-:W-:Y:S02]  /*b0f10*/  ISETP.LT.AND P3, PT, R203, c[0x0][0x178], !P0 ;  /* 0x00005e00cb007a0c */ /* 0x000fe40004761270 */
[----:B------:R-:W-:Y:S01]  /*b0f20*/  ISETP.LT.AND P0, PT, R227, c[0x0][0x178], !P0 ;  /* 0x00005e00e3007a0c */ /* 0x000fe20004701270 */
[----:B------:R4:W-:Y:S01]  /*b0f30*/  @P1 STG.E [R2.64], R54 ;  /* 0x0000003602001986 */ /* 0x0009e2000c101904 */
[----:B-1----:R-:W-:-:S04]  /*b0f40*/  IMAD.WIDE R12, R17, 0x4, R6 ;  /* 0x00000004110c7825 */ /* 0x002fc800078e0206 */
[----:B----4-:R-:W-:Y:S01]  /*b0f50*/  IMAD.WIDE R14, R17, 0x4, R4 ;  /* 0x00000004110e7825 */ /* 0x010fe200078e0204 */
[----:B------:R-:W-:Y:S01]  /*b0f60*/  ISETP.LT.AND P6, PT, R222, c[0x0][0x178], !P2 ;  /* 0x00005e00de007a0c */ /* 0x000fe200057c1270 */
[----:B------:R1:W-:Y:S01]  /*b0f70*/  @P5 STG.E [R12.64], R250 ;  /* 0x000000fa0c005986 */ /* 0x0003e2000c101904 */
[----:B------:R-:W-:Y:S01]  /*b0f80*/  ISETP.LT.AND P5, PT, R223, c[0x0][0x178], !P2 ;  /* 0x00005e00df007a0c */ /* 0x000fe200057a1270 */
[----:B------:R-:W-:Y:S02]  /*b0f90*/  IMAD.WIDE R2, R17, 0x4, R10 ;  /* 0x0000000411027825 */ /* 0x000fe400078e020a */
[----:B------:R4:W-:Y:S01]  /*b0fa0*/  @P4 STG.E [R14.64], R23 ;  /* 0x000000170e004986 */ /* 0x0009e2000c101904 */
[----:B------:R-:W-:Y:S02]  /*b0fb0*/  ISETP.LT.AND P4, PT, R203, c[0x0][0x178], !P2 ;  /* 0x00005e00cb007a0c */ /* 0x000fe40005781270 */
[C---:B------:R-:W-:Y:S01]  /*b0fc0*/  IADD3 R16, R17.reuse, c[0x0][0x198], RZ ;  /* 0x0000660011107a10 */ /* 0x040fe20007ffe0ff */
[----:B------:R4:W-:Y:S01]  /*b0fd0*/  @P3 STG.E [R2.64], R39 ;  /* 0x0000002702003986 */ /* 0x0009e2000c101904 */
[----:B-1----:R-:W-:-:S04]  /*b0fe0*/  IMAD.WIDE R12, R17, 0x4, R8 ;  /* 0x00000004110c7825 */ /* 0x002fc800078e0208 */
[C---:B----4-:R-:W-:Y:S01]  /*b0ff0*/  IMAD.WIDE R14, R16.reuse, 0x4, R6 ;  /* 0x00000004100e7825 */ /* 0x050fe200078e0206 */
[----:B------:R1:W-:Y:S03]  /*b1000*/  @P0 STG.E [R12.64], R55 ;  /* 0x000000370c000986 */ /* 0x0003e6000c101904 */
[C---:B------:R-:W-:Y:S01]  /*b1010*/  IMAD.WIDE R2, R16.reuse, 0x4, R4 ;  /* 0x0000000410027825 */ /* 0x040fe200078e0204 */
[----:B------:R-:W-:Y:S01]  /*b1020*/  ISETP.GE.AND P1, PT, R25, c[0x0][0x17c], PT ;  /* 0x00005f0019007a0c */ /* 0x000fe20003f26270 */
[----:B------:R-:W-:Y:S01]  /*b1030*/  @P6 STG.E [R14.64], R249 ;  /* 0x000000f90e006986 */ /* 0x000fe2000c101904 */
[----:B------:R-:W-:Y:S01]  /*b1040*/  ISETP.LT.AND P2, PT, R227, c[0x0][0x178], !P2 ;  /* 0x00005e00e3007a0c */ /* 0x000fe20005741270 */
[----:B-1----:R-:W-:Y:S02]  /*b1050*/  IMAD.WIDE R12, R16, 0x4, R10 ;  /* 0x00000004100c7825 */ /* 0x002fe400078e020a */
[----:B------:R1:W-:Y:S01]  /*b1060*/  @P5 STG.E [R2.64], R18 ;  /* 0x0000001202005986 */ /* 0x0003e2000c101904 */
[----:B------:R-:W-:-:S02]  /*b1070*/  ISETP.LT.AND P6, PT, R222, c[0x0][0x178], !P1 ;  /* 0x00005e00de007a0c */ /* 0x000fc40004fc1270 */
[----:B------:R-:W-:Y:S01]  /*b1080*/  ISETP.LT.AND P3, PT, R223, c[0x0][0x178], !P1 ;  /* 0x00005e00df007a0c */ /* 0x000fe20004f61270 */
[----:B------:R4:W-:Y:S01]  /*b1090*/  @P4 STG.E [R12.64], R34 ;  /* 0x000000220c004986 */ /* 0x0009e2000c101904 */
[----:B------:R-:W-:Y:S02]  /*b10a0*/  ISETP.LT.AND P4, PT, R203, c[0x0][0x178], !P1 ;  /* 0x00005e00cb007a0c */ /* 0x000fe40004f81270 */
[----:B------:R-:W-:Y:S02]  /*b10b0*/  ISETP.LT.AND P5, PT, R227, c[0x0][0x178], !P1 ;  /* 0x00005e00e3007a0c */ /* 0x000fe40004fa1270 */
[C---:B------:R-:W-:Y:S01]  /*b10c0*/  IADD3 R17, R16.reuse, c[0x0][0x198], RZ ;  /* 0x0000660010117a10 */ /* 0x040fe20007ffe0ff */
[----:B-1----:R-:W-:-:S04]  /*b10d0*/  IMAD.WIDE R2, R16, 0x4, R8 ;  /* 0x0000000410027825 */ /* 0x002fc800078e0208 */
[C---:B----4-:R-:W-:Y:S01]  /*b10e0*/  IMAD.WIDE R12, R17.reuse, 0x4, R6 ;  /* 0x00000004110c7825 */ /* 0x050fe200078e0206 */
[----:B------:R1:W-:Y:S03]  /*b10f0*/  @P2 STG.E [R2.64], R50 ;  /* 0x0000003202002986 */ /* 0x0003e6000c101904 */
[----:B------:R-:W-:-:S04]  /*b1100*/  IMAD.WIDE R14, R17, 0x4, R4 ;  /* 0x00000004110e7825 */ /* 0x000fc800078e0204 */
[----:B-1----:R-:W-:Y:S01]  /*b1110*/  IMAD.WIDE R2, R17, 0x4, R10 ;  /* 0x0000000411027825 */ /* 0x002fe200078e020a */
[----:B---3--:R-:W-:Y:S02]  /*b1120*/  ISETP.GE.AND P1, PT, R21, c[0x0][0x17c], PT ;  /* 0x00005f0015007a0c */ /* 0x008fe40003f26270 */
[----:B------:R-:W3:Y:S04]  /*b1130*/  LDL.LU R21, [R1+0x3a6c] ;  /* 0x003a6c0001157983 */ /* 0x000ee80000300800 */
[----:B--2---:R1:W-:Y:S04]  /*b1140*/  @P6 STG.E [R12.64], R248 ;  /* 0x000000f80c006986 */ /* 0x0043e8000c101904 */
[----:B------:R-:W-:Y:S04]  /*b1150*/  @P3 STG.E [R14.64], R19 ;  /* 0x000000130e003986 */ /* 0x000fe8000c101904 */
[----:B------:R2:W-:Y:S01]  /*b1160*/  @P4 STG.E [R2.64], R35 ;  /* 0x0000002302004986 */ /* 0x0005e2000c101904 */
[----:B------:R-:W-:-:S03]  /*b1170*/  ISETP.GE.AND P4, PT, R20, c[0x0][0x17c], PT ;  /* 0x00005f0014007a0c */ /* 0x000fc60003f86270 */
[----:B------:R-:W4:Y:S04]  /*b1180*/  LDL.LU R20, [R1+0x3a60] ;  /* 0x003a600001147983 */ /* 0x000f280000300800 */
[----:B------:R-:W4:Y:S04]  /*b1190*/  LDL.LU R18, [R1+0x3a5c] ;  /* 0x003a5c0001127983 */ /* 0x000f280000300800 */
[----:B------:R-:W4:Y:S01]  /*b11a0*/  LDL.LU R16, [R1+0x3a64] ;  /* 0x003a640001107983 */ /* 0x000f220000300800 */
[----:B------:R-:W-:Y:S01]  /*b11b0*/  ISETP.GE.AND P0, PT, R24, c[0x0][0x17c], PT ;  /* 0x00005f0018007a0c */ /* 0x000fe20003f06270 */
[----:B-1----:R-:W-:-:S03]  /*b11c0*/  IMAD.WIDE R12, R17, 0x4, R8 ;  /* 0x00000004110c7825 */ /* 0x002fc600078e0208 */
[C---:B------:R-:W-:Y:S02]  /*b11d0*/  ISETP.LT.AND P3, PT, R222.reuse, c[0x0][0x178], !P0 ;  /* 0x00005e00de007a0c */ /* 0x040fe40004761270 */
[----:B------:R-:W-:Y:S02]  /*b11e0*/  IADD3 R17, R17, c[0x0][0x198], RZ ;  /* 0x0000660011117a10 */ /* 0x000fe40007ffe0ff */
[----:B------:R-:W-:Y:S02]  /*b11f0*/  ISETP.LT.AND P6, PT, R223, c[0x0][0x178], !P0 ;  /* 0x00005e00df007a0c */ /* 0x000fe400047c1270 */
[----:B------:R-:W-:Y:S01]  /*b1200*/  ISETP.LT.AND P2, PT, R203, c[0x0][0x178], !P0 ;  /* 0x00005e00cb007a0c */ /* 0x000fe20004741270 */
[----:B--2---:R-:W-:Y:S01]  /*b1210*/  IMAD.WIDE R2, R17, 0x4, R6 ;  /* 0x0000000411027825 */ /* 0x004fe200078e0206 */
[----:B------:R-:W-:Y:S01]  /*b1220*/  ISETP.LT.AND P0, PT, R227, c[0x0][0x178], !P0 ;  /* 0x00005e00e3007a0c */ /* 0x000fe20004701270 */
[----:B------:R1:W-:Y:S01]  /*b1230*/  @P5 STG.E [R12.64], R51 ;  /* 0x000000330c005986 */ /* 0x0003e2000c101904 */
[----:B------:R-:W-:Y:S01]  /*b1240*/  ISETP.LT.AND P5, PT, R222, c[0x0][0x178], !P1 ;  /* 0x00005e00de007a0c */ /* 0x000fe20004fa1270 */
[----:B------:R-:W-:-:S02]  /*b1250*/  IMAD.WIDE R14, R17, 0x4, R10 ;  /* 0x00000004110e7825 */ /* 0x000fc400078e020a */
[----:B------:R2:W-:Y:S01]  /*b1260*/  @P3 STG.E [R2.64], R76 ;  /* 0x0000004c02003986 */ /* 0x0005e2000c101904 */
[----:B------:R-:W-:Y:S02]  /*b1270*/  ISETP.LT.AND P3, PT, R223, c[0x0][0x178], !P1 ;  /* 0x00005e00df007a0c */ /* 0x000fe40004f61270 */
[C---:B------:R-:W-:Y:S01]  /*b1280*/  IADD3 R19, R17.reuse, c[0x0][0x198], RZ ;  /* 0x0000660011137a10 */ /* 0x040fe20007ffe0ff */
[----:B-1----:R-:W-:-:S04]  /*b1290*/  IMAD.WIDE R12, R17, 0x4, R4 ;  /* 0x00000004110c7825 */ /* 0x002fc800078e0204 */
[----:B--2---:R-:W-:Y:S01]  /*b12a0*/  IMAD.WIDE R2, R17, 0x4, R8 ;  /* 0x0000000411027825 */ /* 0x004fe200078e0208 */
[----:B------:R1:W-:Y:S04]  /*b12b0*/  @P6 STG.E [R12.64], R92 ;  /* 0x0000005c0c006986 */ /* 0x0003e8000c101904 */
[----:B------:R2:W-:Y:S01]  /*b12c0*/  @P2 STG.E [R14.64], R108 ;  /* 0x0000006c0e002986 */ /* 0x0005e2000c101904 */
[----:B------:R-:W-:-:S03]  /*b12d0*/  ISETP.LT.AND P2, PT, R203, c[0x0][0x178], !P1 ;  /* 0x00005e00cb007a0c */ /* 0x000fc60004f41270 */
[----:B------:R2:W-:Y:S01]  /*b12e0*/  @P0 STG.E [R2.64], R124 ;  /* 0x0000007c02000986 */ /* 0x0005e2000c101904 */
[----:B------:R-:W-:Y:S01]  /*b12f0*/  ISETP.LT.AND P1, PT, R227, c[0x0][0x178], !P1 ;  /* 0x00005e00e3007a0c */ /* 0x000fe20004f21270 */
[----:B-1----:R-:W-:-:S04]  /*b1300*/  IMAD.WIDE R12, R19, 0x4, R6 ;  /* 0x00000004130c7825 */ /* 0x002fc800078e0206 */
[----:B--2---:R-:W-:Y:S01]  /*b1310*/  IMAD.WIDE R14, R19, 0x4, R4 ;  /* 0x00000004130e7825 */ /* 0x004fe200078e0204 */
        /* <DEDUP_REMOVED lines=8> */
[----:B-1----:R-:W-:Y:S01]  /*b13a0*/  IMAD.WIDE R12, R19, 0x4, R8 ;  /* 0x00000004130c7825 */ /* 0x002fe200078e0208 */
[----:B------:R-:W-:-:S03]  /*b13b0*/  ISETP.LT.AND P4, PT, R227, c[0x0][0x178], !P4 ;  /* 0x00005e00e3007a0c */ /* 0x000fc60006781270 */
[C---:B--2---:R-:W-:Y:S01]  /*b13c0*/  IMAD.WIDE R14, R17.reuse, 0x4, R6 ;  /* 0x00000004110e7825 */ /* 0x044fe200078e0206 */
[----:B------:R1:W-:Y:S03]  /*b13d0*/  @P1 STG.E [R12.64], R125 ;  /* 0x0000007d0c001986 */ /* 0x0003e6000c101904 */
[C---:B------:R-:W-:Y:S01]  /*b13e0*/  IMAD.WIDE R2, R17.reuse, 0x4, R4 ;  /* 0x0000000411027825 */ /* 0x040fe200078e0204 */
[----:B------:R-:W-:Y:S01]  /*b13f0*/  @P6 STG.E [R14.64], R72 ;  /* 0x000000480e006986 */ /* 0x000fe2000c101904 */
[----:B------:R-:W-:-:S03]  /*b1400*/  IADD3 R19, R17, c[0x0][0x198], RZ ;  /* 0x0000660011137a10 */ /* 0x000fc60007ffe0ff */
[----:B------:R2:W-:Y:S01]  /*b1410*/  @P5 STG.E [R2.64], R88 ;  /* 0x0000005802005986 */ /* 0x0005e2000c101904 */
[----:B-1----:R-:W-:-:S05]  /*b1420*/  IMAD.WIDE R12, R17, 0x4, R10 ;  /* 0x00000004110c7825 */ /* 0x002fca00078e020a */
[----:B------:R1:W-:Y:S01]  /*b1430*/  @P3 STG.E [R12.64], R104 ;  /* 0x000000680c003986 */ /* 0x0003e2000c101904 */
[----:B--2---:R-:W-:-:S04]  /*b1440*/  IMAD.WIDE R2, R17, 0x4, R8 ;  /* 0x0000000411027825 */ /* 0x004fc800078e0208 */
[C---:B------:R-:W-:Y:S01]  /*b1450*/  IMAD.WIDE R14, R19.reuse, 0x4, R4 ;  /* 0x00000004130e7825 */ /* 0x040fe200078e0204 */
[----:B------:R2:W-:Y:S03]  /*b1460*/  @P4 STG.E [R2.64], R120 ;  /* 0x0000007802004986 */ /* 0x0005e6000c101904 */
[----:B-1----:R-:W-:-:S04]  /*b1470*/  IMAD.WIDE R12, R19, 0x4, R6 ;  /* 0x00000004130c7825 */ /* 0x002fc800078e0206 */
[----:B--2---:R-:W-:Y:S01]  /*b1480*/  IMAD.WIDE R2, R19, 0x4, R10 ;  /* 0x0000000413027825 */ /* 0x004fe200078e020a */
[----:B---3--:R-:W-:Y:S02]  /*b1490*/  ISETP.GE.AND P0, PT, R21, c[0x0][0x17c], PT ;  /* 0x00005f0015007a0c */ /* 0x008fe40003f06270 */
[----:B------:R-:W2:Y:S02]  /*b14a0*/  LDL.LU R21, [R1+0x3a78] ;  /* 0x003a780001157983 */ /* 0x000ea40000300800 */
[----:B------:R-:W-:Y:S02]  /*b14b0*/  ISETP.LT.AND P6, PT, R222, c[0x0][0x178], !P0 ;  /* 0x00005e00de007a0c */ /* 0x000fe400047c1270 */
[----:B------:R-:W-:Y:S02]  /*b14c0*/  ISETP.LT.AND P2, PT, R223, c[0x0][0x178], !P0 ;  /* 0x00005e00df007a0c */ /* 0x000fe40004741270 */
[----:B------:R-:W-:Y:S02]  /*b14d0*/  ISETP.LT.AND P3, PT, R203, c[0x0][0x178], !P0 ;  /* 0x00005e00cb007a0c */ /* 0x000fe40004761270 */
[----:B------:R-:W-:-:S07]  /*b14e0*/  ISETP.LT.AND P5, PT, R227, c[0x0][0x178], !P0 ;  /* 0x00005e00e3007a0c */ /* 0x000fce00047a1270 */
[----:B------:R1:W-:Y:S04]  /*b14f0*/  @P6 STG.E [R12.64], R73 ;  /* 0x000000490c006986 */ /* 0x0003e8000c101904 */
[----:B------:R-:W-:Y:S04]  /*b1500*/  @P2 STG.E [R14.64], R89 ;  /* 0x000000590e002986 */ /* 0x000fe8000c101904 */
[----:B------:R3:W-:Y:S01]  /*b1510*/  @P3 STG.E [R2.64], R105 ;  /* 0x0000006902003986 */ /* 0x0007e2000c101904 */
[----:B----4-:R-:W-:-:S03]  /*b1520*/  ISETP.GE.AND P1, PT, R20, c[0x0][0x17c], PT ;  /* 0x00005f0014007a0c */ /* 0x010fc60003f26270 */
[----:B------:R-:W4:Y:S01]  /*b1530*/  LDL.LU R20, [R1+0x3a80] ;  /* 0x003a800001147983 */ /* 0x000f220000300800 */
[----:B------:R-:W-:-:S03]  /*b1540*/  ISETP.GE.AND P0, PT, R18, c[0x0][0x17c], PT ;  /* 0x00005f0012007a0c */ /* 0x000fc60003f06270 */
[----:B------:R-:W4:Y:S01]  /*b1550*/  LDL.LU R18, [R1+0x3a7c] ;  /* 0x003a7c0001127983 */ /* 0x000f220000300800 */
[----:B------:R-:W-:-:S03]  /*b1560*/  ISETP.GE.AND P3, PT, R16, c[0x0][0x17c], PT ;  /* 0x00005f0010007a0c */ /* 0x000fc60003f66270 */
[----:B------:R-:W4:Y:S04]  /*b1570*/  LDL.LU R16, [R1+0x3a74] ;  /* 0x003a740001107983 */ /* 0x000f280000300800 */
[----:B------:R-:W4:Y:S04]  /*b1580*/  LDL.LU R27, [R1+0x3a70] ;  /* 0x003a7000011b7983 */ /* 0x000f280000300800 */
[----:B------:R-:W4:Y:S04]  /*b1590*/  LDL.LU R26, [R1+0x3a68] ;  /* 0x003a6800011a7983 */ /* 0x000f280000300800 */
[----:B------:R-:W4:Y:S04]  /*b15a0*/  LDL.LU R24, [R1+0x3a58] ;  /* 0x003a580001187983 */ /* 0x000f280000300800 */
[----:B------:R-:W4:Y:S01]  /*b15b0*/  LDL.LU R22, [R1+0x3a54] ;  /* 0x003a540001167983 */ /* 0x000f220000300800 */
[----:B------:R-:W-:Y:S01]  /*b15c0*/  ISETP.LT.AND P2, PT, R222, c[0x0][0x178], !P1 ;  /* 0x00005e00de007a0c */ /* 0x000fe20004f41270 */
[----:B-1----:R-:W-:Y:S01]  /*b15d0*/  IMAD.WIDE R12, R19, 0x4, R8 ;  /* 0x00000004130c7825 */ /* 0x002fe200078e0208 */
[----:B------:R-:W-:-:S02]  /*b15e0*/  ISETP.LT.AND P6, PT, R223, c[0x0][0x178], !P1 ;  /* 0x00005e00df007a0c */ /* 0x000fc40004fc1270 */
[----:B------:R-:W-:Y:S02]  /*b15f0*/  IADD3 R19, R19, c[0x0][0x198], RZ ;  /* 0x0000660013137a10 */ /* 0x000fe40007ffe0ff */
[----:B------:R-:W-:Y:S01]  /*b1600*/  ISETP.LT.AND P4, PT, R203, c[0x0][0x178], !P1 ;  /* 0x00005e00cb007a0c */ /* 0x000fe20004f81270 */
[----:B------:R1:W-:Y:S02]  /*b1610*/  @P5 STG.E [R12.64], R121 ;  /* 0x000000790c005986 */ /* 0x0003e4000c101904 */
[----:B---3--:R-:W-:Y:S01]  /*b1620*/  IMAD.WIDE R2, R19, 0x4, R6 ;  /* 0x0000000413027825 */ /* 0x008fe200078e0206 */
[----:B------:R-:W-:Y:S02]  /*b1630*/  ISETP.LT.AND P1, PT, R227, c[0x0][0x178], !P1 ;  /* 0x00005e00e3007a0c */ /* 0x000fe40004f21270 */
[----:B------:R-:W-:Y:S01]  /*b1640*/  ISETP.LT.AND P5, PT, R222, c[0x0][0x178], !P0 ;  /* 0x00005e00de007a0c */ /* 0x000fe200047a1270 */
[----:B------:R-:W-:Y:S01]  /*b1650*/  IMAD.WIDE R14, R19, 0x4, R10 ;  /* 0x00000004130e7825 */ /* 0x000fe200078e020a */
[----:B------:R3:W-:Y:S01]  /*b1660*/  @P2 STG.E [R2.64], R68 ;  /* 0x0000004402002986 */ /* 0x0007e2000c101904 */
[----:B------:R-:W-:-:S02]  /*b1670*/  ISETP.LT.AND P2, PT, R223, c[0x0][0x178], !P0 ;  /* 0x00005e00df007a0c */ /* 0x000fc40004741270 */
[C---:B-1----:R-:W-:Y:S01]  /*b1680*/  IMAD.WIDE R12, R19.reuse, 0x4, R4 ;  /* 0x00000004130c7825 */ /* 0x042fe200078e0204 */
[----:B------:R-:W-:-:S04]  /*b1690*/  IADD3 R17, R19, c[0x0][0x198], RZ ;  /* 0x0000660013117a10 */ /* 0x000fc80007ffe0ff */
[----:B------:R1:W-:Y:S01]  /*b16a0*/  @P6 STG.E [R12.64], R84 ;  /* 0x000000540c006986 */ /* 0x0003e2000c101904 */
[----:B------:R-:W-:-:S03]  /*b16b0*/  ISETP.LT.AND P6, PT, R222, c[0x0][0x178], !P3 ;  /* 0x00005e00de007a0c */ /* 0x000fc60005fc1270 */
[----:B------:R1:W-:Y:S01]  /*b16c0*/  @P4 STG.E [R14.64], R100 ;  /* 0x000000640e004986 */ /* 0x0003e2000c101904 */
[----:B------:R-:W-:Y:S01]  /*b16d0*/  ISETP.LT.AND P4, PT, R203, c[0x0][0x178], !P0 ;  /* 0x00005e00cb007a0c */ /* 0x000fe20004781270 */
[----:B---3--:R-:W-:Y:S01]  /*b16e0*/  IMAD.WIDE R2, R19, 0x4, R8 ;  /* 0x0000000413027825 */ /* 0x008fe200078e0208 */
[----:B------:R-:W-:Y:S02]  /*b16f0*/  ISETP.LT.AND P0, PT, R227, c[0x0][0x178], !P0 ;  /* 0x00005e00e3007a0c */ /* 0x000fe40004701270 */
[C---:B------:R-:W-:Y:S01]  /*b1700*/  IADD3 R19, R17.reuse, c[0x0][0x198], RZ ;  /* 0x0000660011137a10 */ /* 0x040fe20007ffe0ff */
[C---:B-1----:R-:W-:Y:S01]  /*b1710*/  IMAD.WIDE R12, R17.reuse, 0x4, R6 ;  /* 0x00000004110c7825 */ /* 0x042fe200078e0206 */
[----:B------:R1:W-:Y:S03]  /*b1720*/  @P1 STG.E [R2.64], R116 ;  /* 0x0000007402001986 */ /* 0x0003e6000c101904 */
[----:B------:R-:W-:Y:S01]  /*b1730*/  IMAD.WIDE R14, R17, 0x4, R4 ;  /* 0x00000004110e7825 */ /* 0x000fe200078e0204 */
[----:B------:R3:W-:Y:S01]  /*b1740*/  @P5 STG.E [R12.64], R69 ;  /* 0x000000450c005986 */ /* 0x0007e2000c101904 */
[----:B------:R-:W-:-:S03]  /*b1750*/  ISETP.LT.AND P5, PT, R223, c[0x0][0x178], !P3 ;  /* 0x00005e00df007a0c */ /* 0x000fc60005fa1270 */
[----:B------:R3:W-:Y:S01]  /*b1760*/  @P2 STG.E [R14.64], R85 ;  /* 0x000000550e002986 */ /* 0x0007e2000c101904 */
[----:B------:R-:W-:Y:S01]  /*b1770*/  ISETP.LT.AND P2, PT, R203, c[0x0][0x178], !P3 ;  /* 0x00005e00cb007a0c */ /* 0x000fe20005f41270 */
[----:B-1----:R-:W-:-:S04]  /*b1780*/  IMAD.WIDE R2, R17, 0x4, R10 ;  /* 0x0000000411027825 */ /* 0x002fc800078e020a */
[----:B---3--:R-:W-:Y:S01]  /*b1790*/  IMAD.WIDE R12, R17, 0x4, R8 ;  /* 0x00000004110c7825 */ /* 0x008fe200078e0208 */
[----:B------:R1:W-:Y:S03]  /*b17a0*/  @P4 STG.E [R2.64], R101 ;  /* 0x0000006502004986 */ /* 0x0003e6000c101904 */
[----:B------:R-:W-:Y:S01]  /*b17b0*/  IMAD.WIDE R14, R19, 0x4, R6 ;  /* 0x00000004130e7825 */ /* 0x000fe200078e0206 */
[----:B------:R3:W-:Y:S01]  /*b17c0*/  @P0 STG.E [R12.64], R117 ;  /* 0x000000750c000986 */ /* 0x0007e2000c101904 */
[----:B------:R-:W-:-:S03]  /*b17d0*/  ISETP.LT.AND P3, PT, R227, c[0x0][0x178], !P3 ;  /* 0x00005e00e3007a0c */ /* 0x000fc60005f61270 */
[----:B------:R3:W-:Y:S01]  /*b17e0*/  @P6 STG.E [R14.64], R64 ;  /* 0x000000400e006986 */ /* 0x0007e2000c101904 */
[C---:B------:R-:W-:Y:S01]  /*b17f0*/  IADD3 R17, R19.reuse, c[0x0][0x198], RZ ;  /* 0x0000660013117a10 */ /* 0x040fe20007ffe0ff */
[----:B-1----:R-:W-:-:S04]  /*b1800*/  IMAD.WIDE R2, R19, 0x4, R4 ;  /* 0x0000000413027825 */ /* 0x002fc800078e0204 */
[----:B---3--:R-:W-:Y:S01]  /*b1810*/  IMAD.WIDE R12, R19, 0x4, R10 ;  /* 0x00000004130c7825 */ /* 0x008fe200078e020a */
[----:B------:R1:W-:Y:S04]  /*b1820*/  @P5 STG.E [R2.64], R80 ;  /* 0x0000005002005986 */ /* 0x0003e8000c101904 */
[----:B------:R3:W-:Y:S01]  /*b1830*/  @P2 STG.E [R12.64], R96 ;  /* 0x000000600c002986 */ /* 0x0007e2000c101904 */
[----:B------:R-:W-:-:S04]  /*b1840*/  IMAD.WIDE R14, R17, 0x4, R4 ;  /* 0x00000004110e7825 */ /* 0x000fc800078e0204 */
[----:B-1----:R-:W-:-:S04]  /*b1850*/  IMAD.WIDE R2, R19, 0x4, R8 ;  /* 0x0000000413027825 */ /* 0x002fc800078e0208 */
[C---:B---3--:R-:W-:Y:S01]  /*b1860*/  IMAD.WIDE R12, R17.reuse, 0x4, R6 ;  /* 0x00000004110c7825 */ /* 0x048fe200078e0206 */
[----:B------:R1:W-:Y:S03]  /*b1870*/  @P3 STG.E [R2.64], R112 ;  /* 0x0000007002003986 */ /* 0x0003e6000c101904 */
[----:B-1----:R-:W-:Y:S01]  /*b1880*/  IMAD.WIDE R2, R17, 0x4, R10 ;  /* 0x0000000411027825 */ /* 0x002fe200078e020a */
[----:B--2---:R-:W-:-:S04]  /*b1890*/  ISETP.GE.AND P1, PT, R21, c[0x0][0x17c], PT ;  /* 0x00005f0015007a0c */ /* 0x004fc80003f26270 */
[----:B------:R-:W-:Y:S02]  /*b18a0*/  ISETP.LT.AND P6, PT, R222, c[0x0][0x178], !P1 ;  /* 0x00005e00de007a0c */ /* 0x000fe40004fc1270 */
[----:B------:R-:W-:Y:S02]  /*b18b0*/  ISETP.LT.AND P4, PT, R223, c[0x0][0x178], !P1 ;  /* 0x00005e00df007a0c */ /* 0x000fe40004f81270 */
[----:B------:R-:W-:Y:S02]  /*b18c0*/  ISETP.LT.AND P2, PT, R203, c[0x0][0x178], !P1 ;  /* 0x00005e00cb007a0c */ /* 0x000fe40004f41270 */
[----:B------:R-:W-:Y:S02]  /*b18d0*/  ISETP.LT.AND P5, PT, R227, c[0x0][0x178], !P1 ;  /* 0x00005e00e3007a0c */ /* 0x000fe40004fa1270 */
[----:B------:R-:W-:-:S05]  /*b18e0*/  IADD3 R21, R17, c[0x0][0x198], RZ ;  /* 0x0000660011157a10 */ /* 0x000fca0007ffe0ff */
[----:B------:R1:W-:Y:S04]  /*b18f0*/  @P6 STG.E [R12.64], R65 ;  /* 0x000000410c006986 */ /* 0x0003e8000c101904 */
[----:B------:R2:W-:Y:S04]  /*b1900*/  @P4 STG.E [R14.64], R81 ;  /* 0x000000510e004986 */ /* 0x0005e8000c101904 */
[----:B------:R3:W-:Y:S01]  /*b1910*/  @P2 STG.E [R2.64], R97 ;  /* 0x0000006102002986 */ /* 0x0007e2000c101904 */
[----:B-1----:R-:W-:Y:S01]  /*b1920*/  IMAD.WIDE R12, R17, 0x4, R8 ;  /* 0x00000004110c7825 */ /* 0x002fe200078e0208 */
[----:B------:R-:W-:-:S04]  /*b1930*/  IADD3 R23, R21, c[0x0][0x198], RZ ;  /* 0x0000660015177a10 */ /* 0x000fc80007ffe0ff */
[----:B------:R1:W-:Y:S01]  /*b1940*/  @P5 STG.E [R12.64], R113 ;  /* 0x000000710c005986 */ /* 0x0003e2000c101904 */
[----:B--2---:R-:W-:-:S04]  /*b1950*/  IMAD.WIDE R14, R21, 0x4, R10 ;  /* 0x00000004150e7825 */ /* 0x004fc800078e020a */
[----:B---3--:R-:W-:-:S04]  /*b1960*/  IMAD.WIDE R2, R23, 0x4, R4 ;  /* 0x0000000417027825 */ /* 0x008fc800078e0204 */
[----:B-1----:R-:W-:Y:S01]  /*b1970*/  IMAD.WIDE R12, R21, 0x4, R8 ;  /* 0x00000004150c7825 */ /* 0x002fe200078e0208 */
[----:B----4-:R-:W-:-:S04]  /*b1980*/  ISETP.GE.AND P0, PT, R20, c[0x0][0x17c], PT ;  /* 0x00005f0014007a0c */ /* 0x010fc80003f06270 */
[----:B------:R-:W-:Y:S02]  /*b1990*/  ISETP.LT.AND P4, PT, R222, c[0x0][0x178], !P0 ;  /* 0x00005e00de007a0c */ /* 0x000fe40004781270 */
[----:B------:R-:W-:Y:S01]  /*b19a0*/  ISETP.GE.AND P1, PT, R18, c[0x0][0x17c], PT ;  /* 0x00005f0012007a0c */ /* 0x000fe20003f26270 */
[----:B------:R-:W-:Y:S01]  /*b19b0*/  IMAD.WIDE R18, R21, 0x4, R6 ;  /* 0x0000000415127825 */ /* 0x000fe200078e0206 */
[----:B------:R-:W-:Y:S02]  /*b19c0*/  ISETP.LT.AND P6, PT, R223, c[0x0][0x178], !P0 ;  /* 0x00005e00df007a0c */ /* 0x000fe400047c1270 */
[----:B------:R-:W-:Y:S02]  /*b19d0*/  ISETP.LT.AND P3, PT, R203, c[0x0][0x178], !P0 ;  /* 0x00005e00cb007a0c */ /* 0x000fe40004761270 */
[----:B------:R-:W-:Y:S02]  /*b19e0*/  ISETP.LT.AND P0, PT, R227, c[0x0][0x178], !P0 ;  /* 0x00005e00e3007a0c */ /* 0x000fe40004701270 */
[----:B------:R-:W-:-:S03]  /*b19f0*/  ISETP.LT.AND P5, PT, R222, c[0x0][0x178], !P1 ;  /* 0x00005e00de007a0c */ /* 0x000fc60004fa1270 */
[----:B------:R-:W-:Y:S01]  /*b1a00*/  @P4 STG.E [R18.64], R78 ;  /* 0x0000004e12004986 */ /* 0x000fe2000c101904 */
[----:B------:R-:W-:Y:S02]  /*b1a10*/  ISETP.LT.AND P4, PT, R223, c[0x0][0x178], !P1 ;  /* 0x00005e00df007a0c */ /* 0x000fe40004f81270 */
[----:B------:R-:W-:Y:S01]  /*b1a20*/  ISETP.GE.AND P2, PT, R16, c[0x0][0x17c], PT ;  /* 0x00005f0010007a0c */ /* 0x000fe20003f46270 */
[----:B------:R-:W-:-:S04]  /*b1a30*/  IMAD.WIDE R16, R21, 0x4, R4 ;  /* 0x0000000415107825 */ /* 0x000fc800078e0204 */
[----:B------:R-:W-:Y:S01]  /*b1a40*/  IMAD.WIDE R20, R23, 0x4, R6 ;  /* 0x0000000417147825 */ /* 0x000fe200078e0206 */
[----:B------:R-:W-:Y:S01]  /*b1a50*/  @P6 STG.E [R16.64], R94 ;  /* 0x0000005e10006986 */ /* 0x000fe2000c101904 */
[----:B------:R-:W-:-:S03]  /*b1a60*/  ISETP.LT.AND P6, PT, R222, c[0x0][0x178], !P2 ;  /* 0x00005e00de007a0c */ /* 0x000fc600057c1270 */
[----:B------:R1:W-:Y:S01]  /*b1a70*/  @P3 STG.E [R14.64], R110 ;  /* 0x0000006e0e003986 */ /* 0x0003e2000c101904 */
[----:B------:R-:W-:Y:S02]  /*b1a80*/  ISETP.LT.AND P3, PT, R203, c[0x0][0x178], !P1 ;  /* 0x00005e00cb007a0c */ /* 0x000fe40004f61270 */
[----:B------:R-:W-:Y:S01]  /*b1a90*/  ISETP.LT.AND P1, PT, R227, c[0x0][0x178], !P1 ;  /* 0x00005e00e3007a0c */ /* 0x000fe20004f21270 */
[----:B------:R-:W-:Y:S01]  /*b1aa0*/  @P0 STG.E [R12.64], R126 ;  /* 0x0000007e0c000986 */ /* 0x000fe2000c101904 */
[----:B------:R-:W-:-:S03]  /*b1ab0*/  IADD3 R25, R23, c[0x0][0x198], RZ ;  /* 0x0000660017197a10 */ /* 0x000fc60007ffe0ff */
[----:B------:R-:W-:Y:S01]  /*b1ac0*/  @P5 STG.E [R20.64], R79 ;  /* 0x0000004f14005986 */ /* 0x000fe2000c101904 */
[----:B------:R-:W-:-:S03]  /*b1ad0*/  ISETP.LT.AND P5, PT, R223, c[0x0][0x178], !P2 ;  /* 0x00005e00df007a0c */ /* 0x000fc600057a1270 */
[----:B------:R2:W-:Y:S01]  /*b1ae0*/  @P4 STG.E [R2.64], R95 ;  /* 0x0000005f02004986 */ /* 0x0005e2000c101904 */
[----:B------:R-:W-:Y:S01]  /*b1af0*/  ISETP.LT.AND P4, PT, R203, c[0x0][0x178], !P2 ;  /* 0x00005e00cb007a0c */ /* 0x000fe20005781270 */
[----:B-1----:R-:W-:Y:S01]  /*b1b00*/  IMAD.WIDE R14, R23, 0x4, R10 ;  /* 0x00000004170e7825 */ /* 0x002fe200078e020a */
[----:B------:R-:W-:Y:S02]  /*b1b10*/  ISETP.GE.AND P0, PT, R27, c[0x0][0x17c], PT ;  /* 0x00005f001b007a0c */ /* 0x000fe40003f06270 */
[----:B------:R-:W3:Y:S01]  /*b1b20*/  LDL.LU R27, [R1+0x3a3c] ;  /* 0x003a3c00011b7983 */ /* 0x000ee20000300800 */
[----:B------:R-:W-:-:S04]  /*b1b30*/  IMAD.WIDE R16, R23, 0x4, R8 ;  /* 0x0000000417107825 */ /* 0x000fc800078e0208 */
[C---:B------:R-:W-:Y:S01]  /*b1b40*/  IMAD.WIDE R18, R25.reuse, 0x4, R6 ;  /* 0x0000000419127825 */ /* 0x040fe200078e0206 */
[----:B------:R1:W-:Y:S03]  /*b1b50*/  @P3 STG.E [R14.64], R111 ;  /* 0x0000006f0e003986 */ /* 0x0003e6000c101904 */
[C---:B--2---:R-:W-:Y:S01]  /*b1b60*/  IMAD.WIDE R2, R25.reuse, 0x4, R4 ;  /* 0x0000000419027825 */ /* 0x044fe200078e0204 */
[----:B------:R2:W-:Y:S03]  /*b1b70*/  @P1 STG.E [R16.64], R127 ;  /* 0x0000007f10001986 */ /* 0x0005e6000c101904 */
[----:B------:R-:W-:Y:S01]  /*b1b80*/  IMAD.WIDE R12, R25, 0x4, R10 ;  /* 0x00000004190c7825 */ /* 0x000fe200078e020a */
[----:B------:R4:W-:Y:S01]  /*b1b90*/  @P6 STG.E [R18.64], R74 ;  /* 0x0000004a12006986 */ /* 0x0009e2000c101904 */
[----:B------:R-:W-:-:S02]  /*b1ba0*/  ISETP.LT.AND P2, PT, R227, c[0x0][0x178], !P2 ;  /* 0x00005e00e3007a0c */ /* 0x000fc40005741270 */
[----:B------:R-:W-:Y:S01]  /*b1bb0*/  ISETP.LT.AND P6, PT, R222, c[0x0][0x178], !P0 ;  /* 0x00005e00de007a0c */ /* 0x000fe200047c1270 */
[----:B------:R2:W-:Y:S01]  /*b1bc0*/  @P5 STG.E [R2.64], R90 ;  /* 0x0000005a02005986 */ /* 0x0005e2000c101904 */
[----:B------:R-:W-:-:S03]  /*b1bd0*/  ISETP.LT.AND P3, PT, R223, c[0x0][0x178], !P0 ;  /* 0x00005e00df007a0c */ /* 0x000fc60004761270 */
[----:B------:R4:W-:Y:S01]  /*b1be0*/  @P4 STG.E [R12.64], R106 ;  /* 0x0000006a0c004986 */ /* 0x0009e2000c101904 */
[----:B------:R-:W-:Y:S02]  /*b1bf0*/  ISETP.LT.AND P4, PT, R203, c[0x0][0x178], !P0 ;  /* 0x00005e00cb007a0c */ /* 0x000fe40004781270 */
[C---:B------:R-:W-:Y:S01]  /*b1c00*/  IADD3 R21, R25.reuse, c[0x0][0x198], RZ ;  /* 0x0000660019157a10 */ /* 0x040fe20007ffe0ff */
[----:B-1----:R-:W-:Y:S01]  /*b1c10*/  IMAD.WIDE R14, R25, 0x4, R8 ;  /* 0x00000004190e7825 */ /* 0x002fe200078e0208 */
[----:B------:R-:W-:Y:S02]  /*b1c20*/  ISETP.GE.AND P1, PT, R26, c[0x0][0x17c], PT ;  /* 0x00005f001a007a0c */ /* 0x000fe40003f26270 */
[----:B------:R-:W3:Y:S01]  /*b1c30*/  LDL.LU R26, [R1+0x3a38] ;  /* 0x003a3800011a7983 */ /* 0x000ee20000300800 */
[----:B--2---:R-:W-:-:S04]  /*b1c40*/  IMAD.WIDE R16, R21, 0x4, R6 ;  /* 0x0000000415107825 */ /* 0x004fc800078e0206 */
[C---:B----4-:R-:W-:Y:S01]  /*b1c50*/  IMAD.WIDE R18, R21.reuse, 0x4, R4 ;  /* 0x0000000415127825 */ /* 0x050fe200078e0204 */
[----:B------:R1:W-:Y:S03]  /*b1c60*/  @P2 STG.E [R14.64], R122 ;  /* 0x0000007a0e002986 */ /* 0x0003e6000c101904 */
[----:B------:R-:W-:Y:S01]  /*b1c70*/  IMAD.WIDE R2, R21, 0x4, R10 ;  /* 0x0000000415027825 */ /* 0x000fe200078e020a */
[----:B------:R2:W-:Y:S01]  /*b1c80*/  @P6 STG.E [R16.64], R75 ;  /* 0x0000004b10006986 */ /* 0x0005e2000c101904 */
[----:B------:R-:W-:Y:S02]  /*b1c90*/  ISETP.LT.AND P5, PT, R227, c[0x0][0x178], !P0 ;  /* 0x00005e00e3007a0c */ /* 0x000fe400047a1270 */
[----:B------:R-:W-:Y:S01]  /*b1ca0*/  ISETP.GE.AND P0, PT, R24, c[0x0][0x17c], PT ;  /* 0x00005f0018007a0c */ /* 0x000fe20003f06270 */
[----:B------:R4:W-:Y:S04]  /*b1cb0*/  @P3 STG.E [R18.64], R91 ;  /* 0x0000005b12003986 */ /* 0x0009e8000c101904 */
[----:B------:R1:W-:Y:S01]  /*b1cc0*/  @P4 STG.E [R2.64], R107 ;  /* 0x0000006b02004986 */ /* 0x0003e2000c101904 */
[----:B------:R-:W-:-:S03]  /*b1cd0*/  ISETP.GE.AND P4, PT, R22, c[0x0][0x17c], PT ;  /* 0x00005f0016007a0c */ /* 0x000fc60003f86270 */
[----:B------:R-:W3:Y:S04]  /*b1ce0*/  LDL.LU R24, [R1+0x3a28] ;  /* 0x003a280001187983 */ /* 0x000ee80000300800 */
[----:B------:R-:W3:Y:S01]  /*b1cf0*/  LDL.LU R22, [R1+0x3a20] ;  /* 0x003a200001167983 */ /* 0x000ee20000300800 */
[----:B------:R-:W-:Y:S01]  /*b1d00*/  ISETP.LT.AND P3, PT, R222, c[0x0][0x178], !P1 ;  /* 0x00005e00de007a0c */ /* 0x000fe20004f61270 */
[C---:B------:R-:W-:Y:S01]  /*b1d10*/  IMAD.WIDE R12, R21.reuse, 0x4, R8 ;  /* 0x00000004150c7825 */ /* 0x040fe200078e0208 */
[----:B------:R-:W-:Y:S02]  /*b1d20*/  IADD3 R21, R21, c[0x0][0x198], RZ ;  /* 0x0000660015157a10 */ /* 0x000fe40007ffe0ff */
[----:B------:R-:W-:-:S03]  /*b1d30*/  ISETP.LT.AND P6, PT, R223, c[0x0][0x178], !P1 ;  /* 0x00005e00df007a0c */ /* 0x000fc60004fc1270 */
[----:B-1----:R-:W-:Y:S01]  /*b1d40*/  IMAD.WIDE R14, R21, 0x4, R6 ;  /* 0x00000004150e7825 */ /* 0x002fe200078e0206 */
[----:B------:R-:W-:Y:S01]  /*b1d50*/  ISETP.LT.AND P2, PT, R203, c[0x0][0x178], !P1 ;  /* 0x00005e00cb007a0c */ /* 0x000fe20004f41270 */
[----:B------:R1:W-:Y:S01]  /*b1d60*/  @P5 STG.E [R12.64], R123 ;  /* 0x0000007b0c005986 */ /* 0x0003e2000c101904 */
[----:B------:R-:W-:Y:S02]  /*b1d70*/  ISETP.LT.AND P1, PT, R227, c[0x0][0x178], !P1 ;  /* 0x00005e00e3007a0c */ /* 0x000fe40004f21270 */
[----:B------:R-:W-:Y:S01]  /*b1d80*/  ISETP.LT.AND P5, PT, R222, c[0x0][0x178], !P0 ;  /* 0x00005e00de007a0c */ /* 0x000fe200047a1270 */
[----:B------:R1:W-:Y:S01]  /*b1d90*/  @P3 STG.E [R14.64], R70 ;  /* 0x000000460e003986 */ /* 0x0003e2000c101904 */
[----:B------:R-:W-:Y:S01]  /*b1da0*/  ISETP.LT.AND P3, PT, R223, c[0x0][0x178], !P0 ;  /* 0x00005e00df007a0c */ /* 0x000fe20004761270 */
[C---:B--2---:R-:W-:Y:S01]  /*b1db0*/  IMAD.WIDE R16, R21.reuse, 0x4, R4 ;  /* 0x0000000415107825 */ /* 0x044fe200078e0204 */
[----:B------:R-:W-:-:S03]  /*b1dc0*/  IADD3 R23, R21, c[0x0][0x198], RZ ;  /* 0x0000660015177a10 */ /* 0x000fc60007ffe0ff */
[C---:B----4-:R-:W-:Y:S01]  /*b1dd0*/  IMAD.WIDE R18, R21.reuse, 0x4, R10 ;  /* 0x0000000415127825 */ /* 0x050fe200078e020a */
[----:B------:R2:W-:Y:S03]  /*b1de0*/  @P6 STG.E [R16.64], R86 ;  /* 0x0000005610006986 */ /* 0x0005e6000c101904 */
[----:B------:R-:W-:Y:S01]  /*b1df0*/  IMAD.WIDE R2, R21, 0x4, R8 ;  /* 0x0000000415027825 */ /* 0x000fe200078e0208 */
[----:B------:R4:W-:Y:S03]  /*b1e00*/  @P2 STG.E [R18.64], R102 ;  /* 0x0000006612002986 */ /* 0x0009e6000c101904 */
[----:B-1----:R-:W-:Y:S01]  /*b1e10*/  IMAD.WIDE R12, R23, 0x4, R6 ;  /* 0x00000004170c7825 */ /* 0x002fe200078e0206 */
[----:B------:R-:W-:-:S03]  /*b1e20*/  ISETP.LT.AND P2, PT, R203, c[0x0][0x178], !P0 ;  /* 0x00005e00cb007a0c */ /* 0x000fc60004741270 */
[----:B------:R-:W-:Y:S01]  /*b1e30*/  IMAD.WIDE R20, R23, 0x4, R4 ;  /* 0x0000000417147825 */ /* 0x000fe200078e0204 */
[----:B------:R-:W-:Y:S01]  /*b1e40*/  ISETP.LT.AND P0, PT, R227, c[0x0][0x178], !P0 ;  /* 0x00005e00e3007a0c */ /* 0x000fe20004701270 */
[----:B------:R1:W-:Y:S01]  /*b1e50*/  @P1 STG.E [R2.64], R118 ;  /* 0x0000007602001986 */ /* 0x0003e2000c101904 */
[----:B------:R-:W-:-:S03]  /*b1e60*/  ISETP.LT.AND P6, PT, R222, c[0x0][0x178], !P4 ;  /* 0x00005e00de007a0c */ /* 0x000fc600067c1270 */
[----:B------:R1:W-:Y:S01]  /*b1e70*/  @P5 STG.E [R12.64], R71 ;  /* 0x000000470c005986 */ /* 0x0003e2000c101904 */
[----:B------:R-:W-:-:S03]  /*b1e80*/  ISETP.LT.AND P5, PT, R223, c[0x0][0x178], !P4 ;  /* 0x00005e00df007a0c */ /* 0x000fc600067a1270 */
[----:B------:R1:W-:Y:S01]  /*b1e90*/  @P3 STG.E [R20.64], R87 ;  /* 0x0000005714003986 */ /* 0x0003e2000c101904 */
[----:B------:R-:W-:Y:S02]  /*b1ea0*/  ISETP.LT.AND P3, PT, R203, c[0x0][0x178], !P4 ;  /* 0x00005e00cb007a0c */ /* 0x000fe40006761270 */
[C---:B------:R-:W-:Y:S01]  /*b1eb0*/  IADD3 R25, R23.reuse, c[0x0][0x198], RZ ;  /* 0x0000660017197a10 */ /* 0x040fe20007ffe0ff */
[----:B------:R-:W-:-:S04]  /*b1ec0*/  IMAD.WIDE R14, R23, 0x4, R10 ;  /* 0x00000004170e7825 */ /* 0x000fc800078e020a */
[----:B--2---:R-:W-:Y:S01]  /*b1ed0*/  IMAD.WIDE R16, R23, 0x4, R8 ;  /* 0x0000000417107825 */ /* 0x004fe200078e0208 */
[----:B------:R2:W-:Y:S03]  /*b1ee0*/  @P2 STG.E [R14.64], R103 ;  /* 0x000000670e002986 */ /* 0x0005e6000c101904 */
[C---:B----4-:R-:W-:Y:S01]  /*b1ef0*/  IMAD.WIDE R18, R25.reuse, 0x4, R6 ;  /* 0x0000000419127825 */ /* 0x050fe200078e0206 */
[----:B------:R4:W-:Y:S03]  /*b1f00*/  @P0 STG.E [R16.64], R119 ;  /* 0x0000007710000986 */ /* 0x0009e6000c101904 */
[C---:B-1----:R-:W-:Y:S01]  /*b1f10*/  IMAD.WIDE R2, R25.reuse, 0x4, R4 ;  /* 0x0000000419027825 */ /* 0x042fe200078e0204 */
[----:B------:R1:W-:Y:S03]  /*b1f20*/  @P6 STG.E [R18.64], R66 ;  /* 0x0000004212006986 */ /* 0x0003e6000c101904 */
[----:B------:R-:W-:Y:S01]  /*b1f30*/  IMAD.WIDE R12, R25, 0x4, R10 ;  /* 0x00000004190c7825 */ /* 0x000fe200078e020a */
[----:B------:R-:W-:Y:S01]  /*b1f40*/  ISETP.LT.AND P4, PT, R227, c[0x0][0x178], !P4 ;  /* 0x00005e00e3007a0c */ /* 0x000fe20006781270 */
[----:B------:R1:W-:Y:S01]  /*b1f50*/  @P5 STG.E [R2.64], R82 ;  /* 0x0000005202005986 */ /* 0x0003e2000c101904 */
[----:B------:R-:W-:-:S03]  /*b1f60*/  IADD3 R21, R25, c[0x0][0x198], RZ ;  /* 0x0000660019157a10 */ /* 0x000fc60007ffe0ff */
[----:B------:R3:W-:Y:S01]  /*b1f70*/  @P3 STG.E [R12.64], R98 ;  /* 0x000000620c003986 */ /* 0x0007e2000c101904 */
[----:B--2---:R-:W-:-:S04]  /*b1f80*/  IMAD.WIDE R14, R25, 0x4, R8 ;  /* 0x00000004190e7825 */ /* 0x004fc800078e0208 */
[----:B----4-:R-:W-:-:S04]  /*b1f90*/  IMAD.WIDE R16, R21, 0x4, R6 ;  /* 0x0000000415107825 */ /* 0x010fc800078e0206 */
[C---:B-1----:R-:W-:Y:S01]  /*b1fa0*/  IMAD.WIDE R18, R21.reuse, 0x4, R4 ;  /* 0x0000000415127825 */ /* 0x042fe200078e0204 */
[----:B------:R1:W-:Y:S03]  /*b1fb0*/  @P4 STG.E [R14.64], R114 ;  /* 0x000000720e004986 */ /* 0x0003e6000c101904 */
[----:B------:R-:W-:Y:S01]  /*b1fc0*/  IMAD.WIDE R2, R21, 0x4, R10 ;  /* 0x0000000415027825 */ /* 0x000fe200078e020a */
[----:B---3--:R-:W-:Y:S02]  /*b1fd0*/  ISETP.GE.AND P1, PT, R27, c[0x0][0x17c], PT ;  /* 0x00005f001b007a0c */ /* 0x008fe40003f26270 */
[----:B------:R-:W2:Y:S02]  /*b1fe0*/  LDL.LU R27, [R1+0x3a10] ;  /* 0x003a1000011b7983 */ /* 0x000ea40000300800 */
[----:B------:R-:W-:Y:S02]  /*b1ff0*/  ISETP.LT.AND P6, PT, R222, c[0x0][0x178], !P1 ;  /* 0x00005e00de007a0c */ /* 0x000fe40004fc1270 */
[----:B------:R-:W-:-:S02]  /*b2000*/  ISETP.LT.AND P2, PT, R223, c[0x0][0x178], !P1 ;  /* 0x00005e00df007a0c */ /* 0x000fc40004f41270 */
[----:B------:R-:W-:Y:S02]  /*b2010*/  ISETP.LT.AND P3, PT, R203, c[0x0][0x178], !P1 ;  /* 0x00005e00cb007a0c */ /* 0x000fe40004f61270 */
[----:B------:R-:W-:-:S07]  /*b2020*/  ISETP.LT.AND P5, PT, R227, c[0x0][0x178], !P1 ;  /* 0x00005e00e3007a0c */ /* 0x000fce0004fa1270 */
[----:B------:R3:W-:Y:S04]  /*b2030*/  @P6 STG.E [R16.64], R67 ;  /* 0x0000004310006986 */ /* 0x0007e8000c101904 */
[----:B------:R4:W-:Y:S04]  /*b2040*/  @P2 STG.E [R18.64], R83 ;  /* 0x0000005312002986 */ /* 0x0009e8000c101904 */
[----:B------:R1:W-:Y:S01]  /*b2050*/  @P3 STG.E [R2.64], R99 ;  /* 0x0000006302003986 */ /* 0x0003e2000c101904 */
[----:B------:R-:W-:-:S03]  /*b2060*/  ISETP.GE.AND P0, PT, R26, c[0x0][0x17c], PT ;  /* 0x00005f001a007a0c */ /* 0x000fc60003f06270 */
[----:B------:R-:W2:Y:S01]  /*b2070*/  LDL.LU R26, [R1+0x3a0c] ;  /* 0x003a0c00011a7983 */ /* 0x000ea20000300800 */
[----:B------:R-:W-:-:S03]  /*b2080*/  ISETP.GE.AND P1, PT, R24, c[0x0][0x17c], PT ;  /* 0x00005f0018007a0c */ /* 0x000fc60003f26270 */
[----:B------:R-:W2:Y:S01]  /*b2090*/  LDL.LU R24, [R1+0x39fc] ;  /* 0x0039fc0001187983 */ /* 0x000ea20000300800 */
[----:B------:R-:W-:-:S03]  /*b20a0*/  ISETP.GE.AND P3, PT, R22, c[0x0][0x17c], PT ;  /* 0x00005f0016007a0c */ /* 0x000fc60003f66270 */
[----:B------:R-:W2:Y:S01]  /*b20b0*/  LDL.LU R22, [R1+0x39f4] ;  /* 0x0039f40001167983 */ /* 0x000ea20000300800 */
        /* <DEDUP_REMOVED lines=11> */
[C---:B---3--:R-:W-:Y:S01]  /*b2170*/  IMAD.WIDE R16, R21.reuse, 0x4, R4 ;  /* 0x0000000415107825 */ /* 0x048fe200078e0204 */
        /* <DEDUP_REMOVED lines=17> */
[----:B---3--:R-:W-:Y:S01]  /*b2290*/  IMAD.WIDE R16, R23, 0x4, R8 ;  /* 0x0000000417107825 */ /* 0x008fe200078e0208 */
        /* <DEDUP_REMOVED lines=10> */
[----:B---3--:R-:W-:-:S04]  /*b2340*/  IMAD.WIDE R14, R25, 0x4, R8 ;  /* 0x00000004190e7825 */ /* 0x008fc800078e0208 */
[----:B----4-:R-:W-:-:S04]  /*b2350*/  IMAD.WIDE R16, R21, 0x4, R6 ;  /* 0x0000000415107825 */ /* 0x010fc800078e0206 */
[C---:B-1----:R-:W-:Y:S01]  /*b2360*/  IMAD.WIDE R18, R21.reuse, 0x4, R4 ;  /* 0x0000000415127825 */ /* 0x042fe200078e0204 */
[----:B------:R1:W-:Y:S03]  /*b2370*/  @P3 STG.E [R14.64], R184 ;  /* 0x000000b80e003986 */ /* 0x0003e6000c101904 */
[----:B------:R-:W-:Y:S01]  /*b2380*/  IMAD.WIDE R2, R21, 0x4, R10 ;  /* 0x0000000415027825 */ /* 0x000fe200078e020a */
[----:B--2---:R-:W-:-:S04]  /*b2390*/  ISETP.GE.AND P0, PT, R27, c[0x0][0x17c], PT ;  /* 0x00005f001b007a0c */ /* 0x004fc80003f06270 */
[----:B------:R-:W-:Y:S02]  /*b23a0*/  ISETP.LT.AND P6, PT, R222, c[0x0][0x178], !P0 ;  /* 0x00005e00de007a0c */ /* 0x000fe400047c1270 */
[----:B------:R-:W-:Y:S02]  /*b23b0*/  ISETP.LT.AND P4, PT, R223, c[0x0][0x178], !P0 ;  /* 0x00005e00df007a0c */ /* 0x000fe40004781270 */
[----:B------:R-:W-:Y:S02]  /*b23c0*/  ISETP.LT.AND P2, PT, R203, c[0x0][0x178], !P0 ;  /* 0x00005e00cb007a0c */ /* 0x000fe40004741270 */
[----:B------:R-:W-:-:S07]  /*b23d0*/  ISETP.LT.AND P5, PT, R227, c[0x0][0x178], !P0 ;  /* 0x00005e00e3007a0c */ /* 0x000fce00047a1270 */
[----:B------:R2:W-:Y:S04]  /*b23e0*/  @P6 STG.E [R16.64], R137 ;  /* 0x0000008910006986 */ /* 0x0005e8000c101904 */
[----:B------:R3:W-:Y:S04]  /*b23f0*/  @P4 STG.E [R18.64], R153 ;  /* 0x0000009912004986 */ /* 0x0007e8000c101904 */
[----:B------:R2:W-:Y:S01]  /*b2400*/  @P2 STG.E [R2.64], R169 ;  /* 0x000000a902002986 */ /* 0x0005e2000c101904 */
[----:B------:R-:W-:-:S03]  /*b2410*/  ISETP.GE.AND P1, PT, R26, c[0x0][0x17c], PT ;  /* 0x00005f001a007a0c */ /* 0x000fc60003f26270 */
[----:B------:R-:W4:Y:S01]  /*b2420*/  LDL.LU R26, [R1+0x39f0] ;  /* 0x0039f000011a7983 */ /* 0x000f220000300800 */
[----:B------:R-:W-:-:S03]  /*b2430*/  ISETP.GE.AND P0, PT, R24, c[0x0][0x17c], PT ;  /* 0x00005f0018007a0c */ /* 0x000fc60003f06270 */
[----:B------:R-:W4:Y:S01]  /*b2440*/  LDL.LU R24, [R1+0x39e4] ;  /* 0x0039e40001187983 */ /* 0x000f220000300800 */
[----:B------:R-:W-:-:S03]  /*b2450*/  ISETP.GE.AND P2, PT, R22, c[0x0][0x17c], PT ;  /* 0x00005f0016007a0c */ /* 0x000fc60003f46270 */
[----:B------:R-:W4:Y:S01]  /*b2460*/  LDL.LU R22, [R1+0x39d0] ;  /* 0x0039d00001167983 */ /* 0x000f220000300800 */
        /* <DEDUP_REMOVED lines=13> */
[C---:B---3--:R-:W-:Y:S01]  /*b2540*/  IMAD.WIDE R18, R21.reuse, 0x4, R10 ;  /* 0x0000000415127825 */ /* 0x048fe200078e020a */
        /* <DEDUP_REMOVED lines=17> */
[C---:B---3--:R-:W-:Y:S01]  /*b2660*/  IMAD.WIDE R18, R25.reuse, 0x4, R6 ;  /* 0x0000000419127825 */ /* 0x048fe200078e0206 */
[----:B------:R3:W-:Y:S03]  /*b2670*/  @P0 STG.E [R16.64], R181 ;  /* 0x000000b510000986 */ /* 0x0007e6000c101904 */
[C---:B-1----:R-:W-:Y:S01]  /*b2680*/  IMAD.WIDE R2, R25.reuse, 0x4, R4 ;  /* 0x0000000419027825 */ /* 0x042fe200078e0204 */
[----:B------:R1:W-:Y:S03]  /*b2690*/  @P6 STG.E [R18.64], R128 ;  /* 0x0000008012006986 */ /* 0x0003e6000c101904 */
[----:B------:R-:W-:Y:S01]  /*b26a0*/  IMAD.WIDE R12, R25, 0x4, R10 ;  /* 0x00000004190c7825 */ /* 0x000fe200078e020a */
[----:B------:R1:W-:Y:S04]  /*b26b0*/  @P5 STG.E [R2.64], R144 ;  /* 0x0000009002005986 */ /* 0x0003e8000c101904 */
[----:B------:R1:W-:Y:S04]  /*b26c0*/  @P4 STG.E [R12.64], R160 ;  /* 0x000000a00c004986 */ /* 0x0003e8000c101904 */
[----:B------:R-:W3:Y:S04]  /*b26d0*/  LDL.LU R23, [R1+0x39c8] ;  /* 0x0039c80001177983 */ /* 0x000ee80000300800 */
[----:B------:R-:W3:Y:S01]  /*b26e0*/  LDL.LU R20, [R1+0x39c0] ;  /* 0x0039c00001147983 */ /* 0x000ee20000300800 */
[----:B----4-:R-:W-:-:S04]  /*b26f0*/  ISETP.GE.AND P1, PT, R26, c[0x0][0x17c], PT ;  /* 0x00005f001a007a0c */ /* 0x010fc80003f26270 */
[----:B------:R-:W-:Y:S02]  /*b2700*/  ISETP.LT.AND P6, PT, R222, c[0x0][0x178], !P1 ;  /* 0x00005e00de007a0c */ /* 0x000fe40004fc1270 */
[----:B------:R-:W-:Y:S02]  /*b2710*/  ISETP.LT.AND P3, PT, R223, c[0x0][0x178], !P1 ;  /* 0x00005e00df007a0c */ /* 0x000fe40004f61270 */
[----:B------:R-:W-:Y:S02]  /*b2720*/  ISETP.LT.AND P4, PT, R203, c[0x0][0x178], !P1 ;  /* 0x00005e00cb007a0c */ /* 0x000fe40004f81270 */
[C---:B------:R-:W-:Y:S02]  /*b2730*/  ISETP.LT.AND P5, PT, R227.reuse, c[0x0][0x178], !P1 ;  /* 0x00005e00e3007a0c */ /* 0x040fe40004fa1270 */
[----:B------:R-:W-:Y:S02]  /*b2740*/  ISETP.GE.AND P1, PT, R22, c[0x0][0x17c], PT ;  /* 0x00005f0016007a0c */ /* 0x000fe40003f26270 */
[----:B------:R-:W4:Y:S01]  /*b2750*/  LDL.LU R22, [R1+0x39b8] ;  /* 0x0039b80001167983 */ /* 0x000f220000300800 */
[----:B------:R-:W-:-:S02]  /*b2760*/  ISETP.LT.AND P2, PT, R227, c[0x0][0x178], !P2 ;  /* 0x00005e00e3007a0c */ /* 0x000fc40005741270 */
[C---:B------:R-:W-:Y:S01]  /*b2770*/  IADD3 R21, R25.reuse, c[0x0][0x198], RZ ;  /* 0x0000660019157a10 */ /* 0x040fe20007ffe0ff */
[----:B--2---:R-:W-:Y:S01]  /*b2780*/  IMAD.WIDE R14, R25, 0x4, R8 ;  /* 0x00000004190e7825 */ /* 0x004fe200078e0208 */
[----:B------:R-:W-:Y:S02]  /*b2790*/  ISETP.GE.AND P0, PT, R24, c[0x0][0x17c], PT ;  /* 0x00005f0018007a0c */ /* 0x000fe40003f06270 */
[----:B------:R-:W2:Y:S01]  /*b27a0*/  LDL.LU R24, [R1+0x39a8] ;  /* 0x0039a80001187983 */ /* 0x000ea20000300800 */
[----:B---3--:R-:W-:-:S04]  /*b27b0*/  IMAD.WIDE R16, R21, 0x4, R6 ;  /* 0x0000000415107825 */ /* 0x008fc800078e0206 */
[----:B-1----:R-:W-:Y:S02]  /*b27c0*/  IMAD.WIDE R18, R21, 0x4, R4 ;  /* 0x0000000415127825 */ /* 0x002fe400078e0204 */
[----:B------:R1:W-:Y:S04]  /*b27d0*/  @P2 STG.E [R14.64], R176 ;  /* 0x000000b00e002986 */ /* 0x0003e8000c101904 */
[----:B------:R3:W-:Y:S01]  /*b27e0*/  @P6 STG.E [R16.64], R129 ;  /* 0x0000008110006986 */ /* 0x0007e2000c101904 */
[----:B------:R-:W-:-:S03]  /*b27f0*/  ISETP.LT.AND P6, PT, R223, c[0x0][0x178], !P0 ;  /* 0x00005e00df007a0c */ /* 0x000fc600047c1270 */
[----:B------:R1:W-:Y:S01]  /*b2800*/  @P3 STG.E [R18.64], R145 ;  /* 0x0000009112003986 */ /* 0x0003e2000c101904 */
[----:B------:R-:W-:Y:S01]  /*b2810*/  ISETP.LT.AND P3, PT, R222, c[0x0][0x178], !P0 ;  /* 0x00005e00de007a0c */ /* 0x000fe20004761270 */
[----:B------:R-:W-:Y:S01]  /*b2820*/  IMAD.WIDE R2, R21, 0x4, R10 ;  /* 0x0000000415027825 */ /* 0x000fe200078e020a */
[----:B------:R-:W-:Y:S02]  /*b2830*/  ISETP.LT.AND P2, PT, R203, c[0x0][0x178], !P0 ;  /* 0x00005e00cb007a0c */ /* 0x000fe40004741270 */
[----:B------:R-:W-:Y:S01]  /*b2840*/  ISETP.LT.AND P0, PT, R227, c[0x0][0x178], !P0 ;  /* 0x00005e00e3007a0c */ /* 0x000fe20004701270 */
[C---:B------:R-:W-:Y:S01]  /*b2850*/  IMAD.WIDE R12, R21.reuse, 0x4, R8 ;  /* 0x00000004150c7825 */ /* 0x040fe200078e0208 */
[----:B------:R-:W-:Y:S01]  /*b2860*/  IADD3 R21, R21, c[0x0][0x198], RZ ;  /* 0x0000660015157a10 */ /* 0x000fe20007ffe0ff */
[----:B------:R3:W-:Y:S04]  /*b2870*/  @P4 STG.E [R2.64], R161 ;  /* 0x000000a102004986 */ /* 0x0007e8000c101904 */
[C---:B-1----:R-:W-:Y:S01]  /*b2880*/  IMAD.WIDE R14, R21.reuse, 0x4, R6 ;  /* 0x00000004150e7825 */ /* 0x042fe200078e0206 */
[----:B------:R1:W-:Y:S03]  /*b2890*/  @P5 STG.E [R12.64], R177 ;  /* 0x000000b10c005986 */ /* 0x0003e6000c101904 */
[C---:B---3--:R-:W-:Y:S01]  /*b28a0*/  IMAD.WIDE R16, R21.reuse, 0x4, R4 ;  /* 0x0000000415107825 */ /* 0x048fe200078e0204 */
[----:B------:R3:W-:Y:S03]  /*b28b0*/  @P3 STG.E [R14.64], R142 ;  /* 0x0000008e0e003986 */ /* 0x0007e6000c101904 */
[C---:B------:R-:W-:Y:S01]  /*b28c0*/  IMAD.WIDE R18, R21.reuse, 0x4, R10 ;  /* 0x0000000415127825 */ /* 0x040fe200078e020a */
[----:B------:R1:W-:Y:S03]  /*b28d0*/  @P6 STG.E [R16.64], R158 ;  /* 0x0000009e10006986 */ /* 0x0003e6000c101904 */
[----:B------:R-:W-:Y:S01]  /*b28e0*/  IMAD.WIDE R2, R21, 0x4, R8 ;  /* 0x0000000415027825 */ /* 0x000fe200078e0208 */
[----:B------:R1:W-:Y:S04]  /*b28f0*/  @P2 STG.E [R18.64], R174 ;  /* 0x000000ae12002986 */ /* 0x0003e8000c101904 */
[----:B------:R1:W-:Y:S01]  /*b2900*/  @P0 STG.E [R2.64], R190 ;  /* 0x000000be02000986 */ /* 0x0003e2000c101904 */
[----:B----4-:R-:W-:-:S03]  /*b2910*/  ISETP.GE.AND P0, PT, R22, c[0x0][0x17c], PT ;  /* 0x00005f0016007a0c */ /* 0x010fc60003f06270 */
[----:B------:R-:W4:Y:S04]  /*b2920*/  LDL.LU R22, [R1+0x3994] ;  /* 0x0039940001167983 */ /* 0x000f280000300800 */
[----:B------:R-:W4:Y:S01]  /*b2930*/  LDL.LU R26, [R1+0x3980] ;  /* 0x00398000011a7983 */ /* 0x000f220000300800 */
[----:B------:R-:W-:Y:S02]  /*b2940*/  ISETP.LT.AND P5, PT, R222, c[0x0][0x178], !P1 ;  /* 0x00005e00de007a0c */ /* 0x000fe40004fa1270 */
[----:B------:R-:W-:Y:S02]  /*b2950*/  ISETP.LT.AND P3, PT, R223, c[0x0][0x178], !P1 ;  /* 0x00005e00df007a0c */ /* 0x000fe40004f61270 */
[----:B------:R-:W-:Y:S02]  /*b2960*/  ISETP.GE.AND P4, PT, R23, c[0x0][0x17c], PT ;  /* 0x00005f0017007a0c */ /* 0x000fe40003f86270 */
[----:B------:R-:W-:-:S02]  /*b2970*/  ISETP.LT.AND P6, PT, R203, c[0x0][0x178], !P1 ;  /* 0x00005e00cb007a0c */ /* 0x000fc40004fc1270 */
[----:B------:R-:W-:Y:S02]  /*b2980*/  IADD3 R23, R21, c[0x0][0x198], RZ ;  /* 0x0000660015177a10 */ /* 0x000fe40007ffe0ff */
[----:B------:R-:W-:-:S03]  /*b2990*/  ISETP.GE.AND P2, PT, R20, c[0x0][0x17c], PT ;  /* 0x00005f0014007a0c */ /* 0x000fc60003f46270 */
[----:B-1----:R-:W-:-:S04]  /*b29a0*/  IMAD.WIDE R12, R23, 0x4, R6 ;  /* 0x00000004170c7825 */ /* 0x002fc800078e0206 */
[----:B------:R-:W-:Y:S01]  /*b29b0*/  IMAD.WIDE R20, R23, 0x4, R4 ;  /* 0x0000000417147825 */ /* 0x000fe200078e0204 */
[----:B------:R-:W-:-:S03]  /*b29c0*/  ISETP.LT.AND P1, PT, R227, c[0x0][0x178], !P1 ;  /* 0x00005e00e3007a0c */ /* 0x000fc60004f21270 */
[----:B---3--:R-:W-:Y:S01]  /*b29d0*/  IMAD.WIDE R14, R23, 0x4, R10 ;  /* 0x00000004170e7825 */ /* 0x008fe200078e020a */
        /* <DEDUP_REMOVED lines=8> */
[C---:B------:R-:W-:Y:S01]  /*b2a60*/  IMAD.WIDE R18, R25.reuse, 0x4, R6 ;  /* 0x0000000419127825 */ /* 0x040fe200078e0206 */
[----:B------:R2:W-:Y:S03]  /*b2a70*/  @P1 STG.E [R16.64], R191 ;  /* 0x000000bf10001986 */ /* 0x0005e6000c101904 */
[----:B------:R-:W-:Y:S01]  /*b2a80*/  IMAD.WIDE R2, R25, 0x4, R4 ;  /* 0x0000000419027825 */ /* 0x000fe200078e0204 */
[----:B------:R-:W-:-:S03]  /*b2a90*/  ISETP.LT.AND P4, PT, R227, c[0x0][0x178], !P4 ;  /* 0x00005e00e3007a0c */ /* 0x000fc60006781270 */
[----:B-1----:R-:W-:Y:S01]  /*b2aa0*/  IMAD.WIDE R12, R25, 0x4, R10 ;  /* 0x00000004190c7825 */ /* 0x002fe200078e020a */
[----:B------:R1:W-:Y:S01]  /*b2ab0*/  @P5 STG.E [R18.64], R138 ;  /* 0x0000008a12005986 */ /* 0x0003e2000c101904 */
[----:B------:R-:W-:Y:S02]  /*b2ac0*/  ISETP.LT.AND P1, PT, R222, c[0x0][0x178], !P2 ;  /* 0x00005e00de007a0c */ /* 0x000fe40005721270 */
[----:B------:R-:W-:Y:S01]  /*b2ad0*/  ISETP.LT.AND P5, PT, R223, c[0x0][0x178], !P2 ;  /* 0x00005e00df007a0c */ /* 0x000fe200057a1270 */
[----:B------:R1:W-:Y:S01]  /*b2ae0*/  @P3 STG.E [R2.64], R154 ;  /* 0x0000009a02003986 */ /* 0x0003e2000c101904 */
[----:B---3--:R-:W-:-:S03]  /*b2af0*/  IADD3 R21, R25, c[0x0][0x198], RZ ;  /* 0x0000660019157a10 */ /* 0x008fc60007ffe0ff */
[----:B------:R3:W-:Y:S01]  /*b2b00*/  @P6 STG.E [R12.64], R170 ;  /* 0x000000aa0c006986 */ /* 0x0007e2000c101904 */
[----:B------:R-:W-:Y:S01]  /*b2b10*/  ISETP.LT.AND P6, PT, R203, c[0x0][0x178], !P2 ;  /* 0x00005e00cb007a0c */ /* 0x000fe200057c1270 */
[----:B------:R-:W-:-:S04]  /*b2b20*/  IMAD.WIDE R14, R25, 0x4, R8 ;  /* 0x00000004190e7825 */ /* 0x000fc800078e0208 */
[C---:B--2---:R-:W-:Y:S01]  /*b2b30*/  IMAD.WIDE R16, R21.reuse, 0x4, R6 ;  /* 0x0000000415107825 */ /* 0x044fe200078e0206 */
[----:B------:R2:W-:Y:S03]  /*b2b40*/  @P4 STG.E [R14.64], R186 ;  /* 0x000000ba0e004986 */ /* 0x0005e6000c101904 */
[C---:B-1----:R-:W-:Y:S01]  /*b2b50*/  IMAD.WIDE R18, R21.reuse, 0x4, R4 ;  /* 0x0000000415127825 */ /* 0x042fe200078e0204 */
[----:B------:R1:W-:Y:S03]  /*b2b60*/  @P1 STG.E [R16.64], R139 ;  /* 0x0000008b10001986 */ /* 0x0003e6000c101904 */
[----:B------:R-:W-:Y:S01]  /*b2b70*/  IMAD.WIDE R2, R21, 0x4, R10 ;  /* 0x0000000415027825 */ /* 0x000fe200078e020a */
[----:B------:R1:W-:Y:S01]  /*b2b80*/  @P5 STG.E [R18.64], R155 ;  /* 0x0000009b12005986 */ /* 0x0003e2000c101904 */
[----:B------:R-:W-:-:S03]  /*b2b90*/  ISETP.GE.AND P3, PT, R24, c[0x0][0x17c], PT ;  /* 0x00005f0018007a0c */ /* 0x000fc60003f66270 */
[----:B------:R1:W-:Y:S04]  /*b2ba0*/  @P6 STG.E [R2.64], R171 ;  /* 0x000000ab02006986 */ /* 0x0003e8000c101904 */
[----:B------:R-:W4:Y:S01]  /*b2bb0*/  LDL.LU R24, [R1+0x397c] ;  /* 0x00397c0001187983 */ /* 0x000f220000300800 */
[----:B------:R-:W-:Y:S02]  /*b2bc0*/  ISETP.LT.AND P2, PT, R227, c[0x0][0x178], !P2 ;  /* 0x00005e00e3007a0c */ /* 0x000fe40005741270 */
[----:B------:R-:W-:Y:S02]  /*b2bd0*/  ISETP.LT.AND P4, PT, R222, c[0x0][0x178], !P0 ;  /* 0x00005e00de007a0c */ /* 0x000fe40004781270 */
[----:B------:R-:W-:Y:S02]  /*b2be0*/  IADD3 R23, R21, c[0x0][0x198], RZ ;  /* 0x0000660015177a10 */ /* 0x000fe40007ffe0ff */
[----:B------:R-:W-:-:S02]  /*b2bf0*/  ISETP.LT.AND P5, PT, R223, c[0x0][0x178], !P0 ;  /* 0x00005e00df007a0c */ /* 0x000fc400047a1270 */
[----:B------:R-:W-:Y:S02]  /*b2c00*/  ISETP.LT.AND P1, PT, R203, c[0x0][0x178], !P0 ;  /* 0x00005e00cb007a0c */ /* 0x000fe40004721270 */
[----:B------:R-:W-:Y:S01]  /*b2c10*/  ISETP.LT.AND P0, PT, R227, c[0x0][0x178], !P0 ;  /* 0x00005e00e3007a0c */ /* 0x000fe20004701270 */
[----:B---3--:R-:W-:-:S04]  /*b2c20*/  IMAD.WIDE R12, R21, 0x4, R8 ;  /* 0x00000004150c7825 */ /* 0x008fc800078e0208 */
[C---:B------:R-:W-:Y:S01]  /*b2c30*/  IMAD.WIDE R20, R23.reuse, 0x4, R6 ;  /* 0x0000000417147825 */ /* 0x040fe200078e0206 */
[----:B------:R3:W-:Y:S03]  /*b2c40*/  @P2 STG.E [R12.64], R187 ;  /* 0x000000bb0c002986 */ /* 0x0007e6000c101904 */
[C---:B--2---:R-:W-:Y:S01]  /*b2c50*/  IMAD.WIDE R14, R23.reuse, 0x4, R4 ;  /* 0x00000004170e7825 */ /* 0x044fe200078e0204 */
[----:B------:R-:W-:Y:S01]  /*b2c60*/  @P4 STG.E [R20.64], R134 ;  /* 0x0000008614004986 */ /* 0x000fe2000c101904 */
[----:B------:R-:W-:Y:S02]  /*b2c70*/  ISETP.LT.AND P4, PT, R222, c[0x0][0x178], !P3 ;  /* 0x00005e00de007a0c */ /* 0x000fe40005f81270 */
[----:B-1----:R-:W-:Y:S01]  /*b2c80*/  IMAD.WIDE R16, R23, 0x4, R10 ;  /* 0x0000000417107825 */ /* 0x002fe200078e020a */
[----:B------:R-:W-:-:S03]  /*b2c90*/  ISETP.LT.AND P2, PT, R223, c[0x0][0x178], !P3 ;  /* 0x00005e00df007a0c */ /* 0x000fc60005f41270 */
[C---:B------:R-:W-:Y:S01]  /*b2ca0*/  IMAD.WIDE R18, R23.reuse, 0x4, R8 ;  /* 0x0000000417127825 */ /* 0x040fe200078e0208 */
[----:B------:R-:W-:Y:S01]  /*b2cb0*/  @P5 STG.E [R14.64], R150 ;  /* 0x000000960e005986 */ /* 0x000fe2000c101904 */
[----:B------:R-:W-:-:S03]  /*b2cc0*/  IADD3 R23, R23, c[0x0][0x198], RZ ;  /* 0x0000660017177a10 */ /* 0x000fc60007ffe0ff */
[----:B------:R-:W-:Y:S04]  /*b2cd0*/  @P1 STG.E [R16.64], R166 ;  /* 0x000000a610001986 */ /* 0x000fe8000c101904 */
[----:B------:R-:W-:Y:S01]  /*b2ce0*/  @P0 STG.E [R18.64], R182 ;  /* 0x000000b612000986 */ /* 0x000fe2000c101904 */
[----:B------:R-:W-:-:S04]  /*b2cf0*/  IMAD.WIDE R2, R23, 0x4, R6 ;  /* 0x0000000417027825 */ /* 0x000fc800078e0206 */
[----:B---3--:R-:W-:Y:S01]  /*b2d00*/  IMAD.WIDE R12, R23, 0x4, R4 ;  /* 0x00000004170c7825 */ /* 0x008fe200078e0204 */
[----:B------:R-:W-:Y:S04]  /*b2d10*/  @P4 STG.E [R2.64], R135 ;  /* 0x0000008702004986 */ /* 0x000fe8000c101904 */
[----:B------:R-:W-:Y:S04]  /*b2d20*/  @P2 STG.E [R12.64], R151 ;  /* 0x000000970c002986 */ /* 0x000fe8000c101904 */
[----:B------:R1:W2:Y:S01]  /*b2d30*/  LDS.128 R12, [R0] ;  /* 0x00000000000c7984 */ /* 0x0002a20000000c00 */
[----:B----4-:R-:W-:-:S03]  /*b2d40*/  ISETP.GE.AND P6, PT, R22, c[0x0][0x17c], PT ;  /* 0x00005f0016007a0c */ /* 0x010fc60003fc6270 */
[----:B------:R-:W3:Y:S01]  /*b2d50*/  LDL.LU R22, [R1+0x3970] ;  /* 0x0039700001167983 */ /* 0x000ee20000300800 */
[----:B------:R-:W-:-:S03]  /*b2d60*/  ISETP.GE.AND P0, PT, R26, c[0x0][0x17c], PT ;  /* 0x00005f001a007a0c */ /* 0x000fc60003f06270 */
[----:B------:R-:W4:Y:S04]  /*b2d70*/  LDL.LU R26, [R1+0x395c] ;  /* 0x00395c00011a7983 */ /* 0x000f280000300800 */
[----:B------:R-:W2:Y:S04]  /*b2d80*/  LDL.LU R28, [R1+0x3948] ;  /* 0x00394800011c7983 */ /* 0x000ea80000300800 */
[----:B-1----:R-:W2:Y:S01]  /*b2d90*/  LDL.LU R0, [R1+0x392c] ;  /* 0x00392c0001007983 */ /* 0x002ea20000300800 */
[----:B------:R-:W-:Y:S01]  /*b2da0*/  ISETP.LT.AND P1, PT, R203, c[0x0][0x178], !P3 ;  /* 0x00005e00cb007a0c */ /* 0x000fe20005f21270 */
[----:B------:R-:W-:Y:S01]  /*b2db0*/  IMAD.WIDE R16, R23, 0x4, R10 ;  /* 0x0000000417107825 */ /* 0x000fe200078e020a */
[----:B------:R-:W-:Y:S01]  /*b2dc0*/  ISETP.LT.AND P3, PT, R227, c[0x0][0x178], !P3 ;  /* 0x00005e00e3007a0c */ /* 0x000fe20005f61270 */
[----:B------:R-:W2:Y:S01]  /*b2dd0*/  LDL.LU R34, [R1+0x3918] ;  /* 0x0039180001227983 */ /* 0x000ea20000300800 */
[----:B------:R-:W-:-:S02]  /*b2de0*/  ISETP.LT.AND P5, PT, R222, c[0x0][0x178], !P6 ;  /* 0x00005e00de007a0c */ /* 0x000fc400077a1270 */
[----:B------:R-:W-:Y:S01]  /*b2df0*/  ISETP.LT.AND P4, PT, R223, c[0x0][0x178], !P6 ;  /* 0x00005e00df007a0c */ /* 0x000fe20007781270 */
[C---:B------:R-:W-:Y:S01]  /*b2e00*/  IMAD.WIDE R18, R23.reuse, 0x4, R8 ;  /* 0x0000000417127825 */ /* 0x040fe200078e0208 */
[----:B------:R-:W-:Y:S01]  /*b2e10*/  IADD3 R25, R23, c[0x0][0x198], RZ ;  /* 0x0000660017197a10 */ /* 0x000fe20007ffe0ff */
[----:B------:R-:W2:Y:S04]  /*b2e20*/  LDL.LU R32, [R1+0x3904] ;  /* 0x0039040001207983 */ /* 0x000ea80000300800 */
[----:B------:R1:W-:Y:S01]  /*b2e30*/  @P1 STG.E [R16.64], R167 ;  /* 0x000000a710001986 */ /* 0x0003e2000c101904 */
[----:B------:R-:W-:Y:S01]  /*b2e40*/  ISETP.LT.AND P1, PT, R203, c[0x0][0x178], !P6 ;  /* 0x00005e00cb007a0c */ /* 0x000fe20007721270 */
[C---:B------:R-:W-:Y:S02]  /*b2e50*/  IMAD.WIDE R20, R25.reuse, 0x4, R6 ;  /* 0x0000000419147825 */ /* 0x040fe400078e0206 */
[----:B------:R1:W-:Y:S02]  /*b2e60*/  @P3 STG.E [R18.64], R183 ;  /* 0x000000b712003986 */ /* 0x0003e4000c101904 */
[----:B------:R-:W-:Y:S01]  /*b2e70*/  IMAD.WIDE R2, R25, 0x4, R4 ;  /* 0x0000000419027825 */ /* 0x000fe200078e0204 */
[----:B------:R-:W-:Y:S01]  /*b2e80*/  ISETP.LT.AND P6, PT, R227, c[0x0][0x178], !P6 ;  /* 0x00005e00e3007a0c */ /* 0x000fe200077c1270 */
[----:B------:R1:W-:Y:S01]  /*b2e90*/  @P5 STG.E [R20.64], R130 ;  /* 0x0000008214005986 */ /* 0x0003e2000c101904 */
[----:B------:R-:W-:-:S03]  /*b2ea0*/  ISETP.LT.AND P5, PT, R222, c[0x0][0x178], !P0 ;  /* 0x00005e00de007a0c */ /* 0x000fc600047a1270 */
[----:B------:R1:W-:Y:S01]  /*b2eb0*/  @P4 STG.E [R2.64], R146 ;  /* 0x0000009202004986 */ /* 0x0003e2000c101904 */
[----:B------:R-:W-:Y:S02]  /*b2ec0*/  ISETP.LT.AND P4, PT, R223, c[0x0][0x178], !P0 ;  /* 0x00005e00df007a0c */ /* 0x000fe40004781270 */
[C---:B------:R-:W-:Y:S01]  /*b2ed0*/  IADD3 R27, R25.reuse, c[0x0][0x198], RZ ;  /* 0x00006600191b7a10 */ /* 0x040fe20007ffe0ff */
[----:B-1----:R-:W-:-:S04]  /*b2ee0*/  IMAD.WIDE R16, R25, 0x4, R8 ;  /* 0x0000000419107825 */ /* 0x002fc800078e0208 */
[----:B------:R-:W-:-:S04]  /*b2ef0*/  IMAD.WIDE R18, R27, 0x4, R6 ;  /* 0x000000041b127825 */ /* 0x000fc800078e0206 */
[----:B------:R-:W-:-:S04]  /*b2f00*/  IMAD.WIDE R20, R27, 0x4, R4 ;  /* 0x000000041b147825 */ /* 0x000fc800078e0204 */
[C---:B------:R-:W-:Y:S01]  /*b2f10*/  IMAD.WIDE R2, R27.reuse, 0x4, R10 ;  /* 0x000000041b027825 */ /* 0x040fe200078e020a */
[----:B------:R-:W-:-:S04]  /*b2f20*/  IADD3 R29, R27, c[0x0][0x198], RZ ;  /* 0x000066001b1d7a10 */ /* 0x000fc80007ffe0ff */
[----:B------:R-:W-:Y:S02]  /*b2f30*/  IADD3 R31, R29, c[0x0][0x198], RZ ;  /* 0x000066001d1f7a10 */ /* 0x000fe40007ffe0ff */
[----:B------:R-:W-:Y:S02]  /*b2f40*/  ISETP.GE.AND P2, PT, R24, c[0x0][0x17c], PT ;  /* 0x00005f0018007a0c */ /* 0x000fe40003f46270 */
[----:B---3--:R-:W-:Y:S01]  /*b2f50*/  ISETP.GE.AND P3, PT, R22, c[0x0][0x17c], PT ;  /* 0x00005f0016007a0c */ /* 0x008fe20003f66270 */
[----:B------:R-:W-:-:S05]  /*b2f60*/  IMAD.WIDE R22, R25, 0x4, R10 ;  /* 0x0000000419167825 */ /* 0x000fca00078e020a */
[----:B------:R1:W-:Y:S01]  /*b2f70*/  @P1 STG.E [R22.64], R162 ;  /* 0x000000a216001986 */ /* 0x0003e2000c101904 */
[----:B------:R-:W-:Y:S02]  /*b2f80*/  ISETP.LT.AND P1, PT, R203, c[0x0][0x178], !P0 ;  /* 0x00005e00cb007a0c */ /* 0x000fe40004721270 */
[----:B------:R-:W-:Y:S01]  /*b2f90*/  ISETP.LT.AND P0, PT, R227, c[0x0][0x178], !P0 ;  /* 0x00005e00e3007a0c */ /* 0x000fe20004701270 */
[----:B------:R-:W-:Y:S01]  /*b2fa0*/  IMAD.WIDE R24, R27, 0x4, R8 ;  /* 0x000000041b187825 */ /* 0x000fe200078e0208 */
[----:B------:R-:W-:Y:S01]  /*b2fb0*/  @P6 STG.E [R16.64], R178 ;  /* 0x000000b210006986 */ /* 0x000fe2000c101904 */
[----:B------:R-:W-:-:S03]  /*b2fc0*/  ISETP.LT.AND P6, PT, R222, c[0x0][0x178], !P2 ;  /* 0x00005e00de007a0c */ /* 0x000fc600057c1270 */
[----:B------:R-:W-:Y:S01]  /*b2fd0*/  @P5 STG.E [R18.64], R131 ;  /* 0x0000008312005986 */ /* 0x000fe2000c101904 */
[----:B------:R-:W-:-:S03]  /*b2fe0*/  ISETP.LT.AND P5, PT, R223, c[0x0][0x178], !P2 ;  /* 0x00005e00df007a0c */ /* 0x000fc600057a1270 */
[----:B------:R-:W-:Y:S04]  /*b2ff0*/  @P4 STG.E [R20.64], R147 ;  /* 0x0000009314004986 */ /* 0x000fe8000c101904 */
[----:B------:R3:W-:Y:S01]  /*b3000*/  @P1 STG.E [R2.64], R163 ;  /* 0x000000a302001986 */ /* 0x0007e2000c101904 */
[----:B------:R-:W-:-:S03]  /*b3010*/  ISETP.LT.AND P1, PT, R222, c[0x0][0x178], !P3 ;  /* 0x00005e00de007a0c */ /* 0x000fc60005f21270 */
[----:B------:R-:W-:Y:S01]  /*b3020*/  @P0 STG.E [R24.64], R179 ;  /* 0x000000b318000986 */ /* 0x000fe2000c101904 */
[----:B------:R-:W-:Y:S02]  /*b3030*/  ISETP.LT.AND P0, PT, R203, c[0x0][0x178], !P2 ;  /* 0x00005e00cb007a0c */ /* 0x000fe40005701270 */
[----:B------:R-:W-:Y:S01]  /*b3040*/  ISETP.LT.AND P2, PT, R227, c[0x0][0x178], !P2 ;  /* 0x00005e00e3007a0c */ /* 0x000fe20005741270 */
[----:B-1----:R-:W-:Y:S01]  /*b3050*/  IMAD.WIDE R22, R29, 0x4, R6 ;  /* 0x000000041d167825 */ /* 0x002fe200078e0206 */
[----:B----4-:R-:W-:-:S03]  /*b3060*/  ISETP.GE.AND P4, PT, R26, c[0x0][0x17c], PT ;  /* 0x00005f001a007a0c */ /* 0x010fc60003f86270 */
[C---:B------:R-:W-:Y:S01]  /*b3070*/  IMAD.WIDE R26, R29.reuse, 0x4, R4 ;  /* 0x000000041d1a7825 */ /* 0x040fe200078e0204 */
[----:B------:R1:W-:Y:S03]  /*b3080*/  @P6 STG.E [R22.64], R204 ;  /* 0x000000cc16006986 */ /* 0x0003e6000c101904 */
[C---:B---3--:R-:W-:Y:S01]  /*b3090*/  IMAD.WIDE R2, R29.reuse, 0x4, R10 ;  /* 0x000000041d027825 */ /* 0x048fe200078e020a */
[----:B------:R3:W-:Y:S03]  /*b30a0*/  @P5 STG.E [R26.64], R212 ;  /* 0x000000d41a005986 */ /* 0x0007e6000c101904 */
[----:B------:R-:W-:Y:S01]  /*b30b0*/  IMAD.WIDE R20, R29, 0x4, R8 ;  /* 0x000000041d147825 */ /* 0x000fe200078e0208 */
[----:B------:R4:W-:Y:S03]  /*b30c0*/  @P0 STG.E [R2.64], R228 ;  /* 0x000000e402000986 */ /* 0x0009e6000c101904 */
[----:B-1----:R-:W-:Y:S01]  /*b30d0*/  IMAD.WIDE R22, R31, 0x4, R6 ;  /* 0x000000041f167825 */ /* 0x002fe200078e0206 */
[----:B--2---:R-:W-:Y:S04]  /*b30e0*/  @P2 STG.E [R20.64], R12 ;  /* 0x0000000c14002986 */ /* 0x004fe8000c101904 */
[----:B------:R-:W-:Y:S01]  /*b30f0*/  @P1 STG.E [R22.64], R205 ;  /* 0x000000cd16001986 */ /* 0x000fe2000c101904 */
[----:B------:R-:W-:-:S03]  /*b3100*/  ISETP.GE.AND P1, PT, R0, c[0x0][0x17c], PT ;  /* 0x00005f0000007a0c */ /* 0x000fc60003f26270 */
[----:B------:R-:W2:Y:S04]  /*b3110*/  LDL.LU R0, [R1+0x38e4] ;  /* 0x0038e40001007983 */ /* 0x000ea80000300800 */
[----:B------:R-:W1:Y:S01]  /*b3120*/  S2R R248, SR_TID.X ;  /* 0x0000000000f87919 */ /* 0x000e620000002100 */
[----:B------:R-:W-:Y:S02]  /*b3130*/  ISETP.LT.AND P5, PT, R223, c[0x0][0x178], !P3 ;  /* 0x00005e00df007a0c */ /* 0x000fe40005fa1270 */
[----:B------:R-:W-:Y:S01]  /*b3140*/  ISETP.LT.AND P6, PT, R203, c[0x0][0x178], !P3 ;  /* 0x00005e00cb007a0c */ /* 0x000fe20005fc1270 */
[----:B------:R-:W-:Y:S01]  /*b3150*/  IMAD.WIDE R24, R31, 0x4, R4 ;  /* 0x000000041f187825 */ /* 0x000fe200078e0204 */
[----:B------:R-:W-:Y:S01]  /*b3160*/  ISETP.GE.AND P0, PT, R28, c[0x0][0x17c], PT ;  /* 0x00005f001c007a0c */ /* 0x000fe20003f06270 */
[----:B------:R-:W2:Y:S01]  /*b3170*/  LDL.LU R38, [R1+0x38cc] ;  /* 0x0038cc0001267983 */ /* 0x000ea20000300800 */
[C---:B-1----:R-:W-:Y:S01]  /*b3180*/  LOP3.LUT R249, R248.reuse, 0x1f, RZ, 0xc0, !PT ;  /* 0x0000001ff8f97812 */ /* 0x042fe200078ec0ff */
[----:B------:R-:W-:Y:S01]  /*b3190*/  IMAD.SHL.U32 R248, R248, 0x100, RZ ;  /* 0x00000100f8f87824 */ /* 0x000fe200078e00ff */
[----:B------:R-:W-:Y:S01]  /*b31a0*/  ISETP.LT.AND P3, PT, R227, c[0x0][0x178], !P3 ;  /* 0x00005e00e3007a0c */ /* 0x000fe20005f61270 */
[----:B---3--:R-:W-:-:S04]  /*b31b0*/  IMAD.WIDE R26, R31, 0x4, R10 ;  /* 0x000000041f1a7825 */ /* 0x008fc800078e020a */
[----:B------:R-:W-:Y:S01]  /*b31c0*/  @P5 STG.E [R24.64], R213 ;  /* 0x000000d518005986 */ /* 0x000fe2000c101904 */
[----:B------:R-:W-:Y:S01]  /*b31d0*/  LOP3.LUT R248, R248, 0x600, RZ, 0xc0, !PT ;  /* 0x00000600f8f87812 */ /* 0x000fe200078ec0ff */
[----:B------:R-:W-:Y:S01]  /*b31e0*/  IMAD.WIDE R28, R31, 0x4, R8 ;  /* 0x000000041f1c7825 */ /* 0x000fe200078e0208 */
[----:B------:R-:W-:Y:S01]  /*b31f0*/  ISETP.LT.AND P2, PT, R222, c[0x0][0x178], !P4 ;  /* 0x00005e00de007a0c */ /* 0x000fe20006741270 */
[----:B------:R-:W3:Y:S02]  /*b3200*/  LDL.LU R36, [R1+0x38b0] ;  /* 0x0038b00001247983 */ /* 0x000ee40000300800 */
[----:B------:R-:W-:-:S05]  /*b3210*/  IMAD R248, R249, 0x10, R248 ;  /* 0x00000010f9f87824 */ /* 0x000fca00078e02f8 */
[----:B------:R-:W-:-:S05]  /*b3220*/  LOP3.LUT R248, R248, 0x20, RZ, 0x3c, !PT ;  /* 0x00000020f8f87812 */ /* 0x000fca00078e3cff */
[----:B------:R-:W1:Y:S01]  /*b3230*/  LDS.128 R16, [R248] ;  /* 0x00000000f8107984 */ /* 0x000e620000000c00 */
[----:B------:R-:W-:-:S03]  /*b3240*/  ISETP.LT.AND P5, PT, R223, c[0x0][0x178], !P4 ;  /* 0x00005e00df007a0c */ /* 0x000fc600067a1270 */
[----:B------:R-:W-:Y:S01]  /*b3250*/  @P6 STG.E [R26.64], R229 ;  /* 0x000000e51a006986 */ /* 0x000fe2000c101904 */
[----:B------:R-:W-:-:S03]  /*b3260*/  IADD3 R33, R31, c[0x0][0x198], RZ ;  /* 0x000066001f217a10 */ /* 0x000fc60007ffe0ff */
[----:B------:R4:W-:Y:S01]  /*b3270*/  @P3 STG.E [R28.64], R13 ;  /* 0x0000000d1c003986 */ /* 0x0009e2000c101904 */
[----:B------:R-:W-:Y:S01]  /*b3280*/  ISETP.LT.AND P3, PT, R203, c[0x0][0x178], !P4 ;  /* 0x00005e00cb007a0c */ /* 0x000fe20006761270 */
[----:B----4-:R-:W-:-:S04]  /*b3290*/  IMAD.WIDE R2, R33, 0x4, R6 ;  /* 0x0000000421027825 */ /* 0x010fc800078e0206 */
[----:B------:R-:W-:Y:S01]  /*b32a0*/  IMAD.WIDE R30, R33, 0x4, R4 ;  /* 0x00000004211e7825 */ /* 0x000fe200078e0204 */
[----:B------:R4:W-:Y:S01]  /*b32b0*/  @P2 STG.E [R2.64], R196 ;  /* 0x000000c402002986 */ /* 0x0009e2000c101904 */
[----:B------:R-:W-:Y:S02]  /*b32c0*/  ISETP.LT.AND P4, PT, R227, c[0x0][0x178], !P4 ;  /* 0x00005e00e3007a0c */ /* 0x000fe40006781270 */
[----:B------:R-:W-:Y:S01]  /*b32d0*/  IMAD.WIDE R12, R33, 0x4, R10 ;  /* 0x00000004210c7825 */ /* 0x000fe200078e020a */
[----:B------:R-:W-:Y:S01]  /*b32e0*/  @P5 STG.E [R30.64], R208 ;  /* 0x000000d01e005986 */ /* 0x000fe2000c101904 */
[----:B------:R-:W-:Y:S02]  /*b32f0*/  ISETP.LT.AND P6, PT, R222, c[0x0][0x178], !P0 ;  /* 0x00005e00de007a0c */ /* 0x000fe400047c1270 */
[----:B------:R-:W-:Y:S01]  /*b3300*/  ISETP.LT.AND P5, PT, R223, c[0x0][0x178], !P0 ;  /* 0x00005e00df007a0c */ /* 0x000fe200047a1270 */
[----:B------:R1:W-:Y:S01]  /*b3310*/  @P3 STG.E [R12.64], R232 ;  /* 0x000000e80c003986 */ /* 0x0003e2000c101904 */
[----:B------:R-:W-:-:S02]  /*b3320*/  ISETP.GE.AND P3, PT, R34, c[0x0][0x17c], PT ;  /* 0x00005f0022007a0c */ /* 0x000fc40003f66270 */
[----:B------:R-:W-:Y:S01]  /*b3330*/  ISETP.LT.AND P2, PT, R203, c[0x0][0x178], !P0 ;  /* 0x00005e00cb007a0c */ /* 0x000fe20004741270 */
[----:B------:R-:W3:Y:S01]  /*b3340*/  LDL.LU R34, [R1+0x3894] ;  /* 0x0038940001227983 */ /* 0x000ee20000300800 */
[C---:B------:R-:W-:Y:S01]  /*b3350*/  IADD3 R35, R33.reuse, c[0x0][0x198], RZ ;  /* 0x0000660021237a10 */ /* 0x040fe20007ffe0ff */
[----:B------:R-:W-:-:S04]  /*b3360*/  IMAD.WIDE R24, R33, 0x4, R8 ;  /* 0x0000000421187825 */ /* 0x000fc800078e0208 */
[----:B------:R-:W-:-:S04]  /*b3370*/  IMAD.WIDE R26, R35, 0x4, R6 ;  /* 0x00000004231a7825 */ /* 0x000fc800078e0206 */
[C---:B----4-:R-:W-:Y:S01]  /*b3380*/  IMAD.WIDE R2, R35.reuse, 0x4, R4 ;  /* 0x0000000423027825 */ /* 0x050fe200078e0204 */
[----:B-1----:R-:W-:Y:S03]  /*b3390*/  @P4 STG.E [R24.64], R16 ;  /* 0x0000001018004986 */ /* 0x002fe6000c101904 */
[----:B------:R-:W-:Y:S01]  /*b33a0*/  IMAD.WIDE R28, R35, 0x4, R10 ;  /* 0x00000004231c7825 */ /* 0x000fe200078e020a */
[----:B------:R-:W-:Y:S01]  /*b33b0*/  @P6 STG.E [R26.64], R197 ;  /* 0x000000c51a006986 */ /* 0x000fe2000c101904 */
[----:B------:R-:W-:Y:S02]  /*b33c0*/  ISETP.LT.AND P0, PT, R227, c[0x0][0x178], !P0 ;  /* 0x00005e00e3007a0c */ /* 0x000fe40004701270 */
[----:B------:R-:W-:Y:S01]  /*b33d0*/  ISETP.LT.AND P6, PT, R222, c[0x0][0x178], !P1 ;  /* 0x00005e00de007a0c */ /* 0x000fe20004fc1270 */
[----:B------:R1:W-:Y:S01]  /*b33e0*/  @P5 STG.E [R2.64], R209 ;  /* 0x000000d102005986 */ /* 0x0003e2000c101904 */
[----:B------:R-:W-:-:S03]  /*b33f0*/  ISETP.LT.AND P4, PT, R223, c[0x0][0x178], !P1 ;  /* 0x00005e00df007a0c */ /* 0x000fc60004f81270 */
[----:B------:R4:W-:Y:S01]  /*b3400*/  @P2 STG.E [R28.64], R233 ;  /* 0x000000e91c002986 */ /* 0x0009e2000c101904 */
[----:B------:R-:W-:Y:S02]  /*b3410*/  ISETP.LT.AND P2, PT, R203, c[0x0][0x178], !P1 ;  /* 0x00005e00cb007a0c */ /* 0x000fe40004f41270 */
[C---:B------:R-:W-:Y:S01]  /*b3420*/  IADD3 R37, R35.reuse, c[0x0][0x198], RZ ;  /* 0x0000660023257a10 */ /* 0x040fe20007ffe0ff */
[----:B------:R-:W-:Y:S01]  /*b3430*/  IMAD.WIDE R12, R35, 0x4, R8 ;  /* 0x00000004230c7825 */ /* 0x000fe200078e0208 */
[----:B------:R-:W-:Y:S01]  /*b3440*/  ISETP.GE.AND P5, PT, R32, c[0x0][0x17c], PT ;  /* 0x00005f0020007a0c */ /* 0x000fe20003fa6270 */
[----:B------:R-:W2:Y:S02]  /*b3450*/  S2R R248, SR_TID.X ;  /* 0x0000000000f87919 */ /* 0x000ea40000002100 */
[C---:B------:R-:W-:Y:S02]  /*b3460*/  IMAD.WIDE R30, R37.reuse, 0x4, R6 ;  /* 0x00000004251e7825 */ /* 0x040fe400078e0206 */
[----:B------:R-:W-:Y:S02]  /*b3470*/  LDS.128 R24, [R252] ;  /* 0x00000000fc187984 */ /* 0x000fe40000000c00 */
[----:B------:R-:W-:-:S02]  /*b3480*/  IMAD.WIDE R32, R37, 0x4, R4 ;  /* 0x0000000425207825 */ /* 0x000fc400078e0204 */
[----:B------:R2:W-:Y:S02]  /*b3490*/  @P0 STG.E [R12.64], R17 ;  /* 0x000000110c000986 */ /* 0x0005e4000c101904 */
[----:B-1----:R-:W-:Y:S02]  /*b34a0*/  IMAD.WIDE R2, R37, 0x4, R10 ;  /* 0x0000000425027825 */ /* 0x002fe400078e020a */
[----:B------:R1:W-:Y:S04]  /*b34b0*/  @P6 STG.E [R30.64], R192 ;  /* 0x000000c01e006986 */ /* 0x0003e8000c101904 */
[----:B------:R-:W-:Y:S04]  /*b34c0*/  @P4 STG.E [R32.64], R216 ;  /* 0x000000d820004986 */ /* 0x000fe8000c101904 */
[----:B------:R1:W-:Y:S01]  /*b34d0*/  @P2 STG.E [R2.64], R236 ;  /* 0x000000ec02002986 */ /* 0x0003e2000c101904 */
[----:B--2---:R-:W-:-:S03]  /*b34e0*/  ISETP.GE.AND P2, PT, R0, c[0x0][0x17c], PT ;  /* 0x00005f0000007a0c */ /* 0x004fc60003f46270 */
[----:B------:R-:W2:Y:S01]  /*b34f0*/  LDL.LU R0, [R1+0x3880] ;  /* 0x0038800001007983 */ /* 0x000ea20000300800 */
[C---:B------:R-:W-:Y:S02]  /*b3500*/  LOP3.LUT R249, R248.reuse, 0x1f, RZ, 0xc0, !PT ;  /* 0x0000001ff8f97812 */ /* 0x040fe400078ec0ff */
[----:B------:R-:W-:-:S04]  /*b3510*/  SHF.L.U32 R248, R248, 0x8, RZ ;  /* 0x00000008f8f87819 */ /* 0x000fc800000006ff */
[----:B------:R-:W-:-:S05]  /*b3520*/  LOP3.LUT R248, R248, 0x600, RZ, 0xc0, !PT ;  /* 0x00000600f8f87812 */ /* 0x000fca00078ec0ff */
[----:B------:R-:W-:-:S05]  /*b3530*/  IMAD R248, R249, 0x10, R248 ;  /* 0x00000010f9f87824 */ /* 0x000fca00078e02f8 */
[----:B------:R-:W-:-:S05]  /*b3540*/  LOP3.LUT R248, R248, 0x40, RZ, 0x3c, !PT ;  /* 0x00000040f8f87812 */ /* 0x000fca00078e3cff */
[----:B------:R-:W3:Y:S01]  /*b3550*/  LDS.128 R20, [R248] ;  /* 0x00000000f8147984 */ /* 0x000ee20000000c00 */
[----:B------:R-:W-:Y:S02]  /*b3560*/  ISETP.LT.AND P1, PT, R227, c[0x0][0x178], !P1 ;  /* 0x00005e00e3007a0c */ /* 0x000fe40004f21270 */
[----:B------:R-:W-:Y:S01]  /*b3570*/  ISETP.LT.AND P4, PT, R222, c[0x0][0x178], !P3 ;  /* 0x00005e00de007a0c */ /* 0x000fe20005f81270 */
[C---:B----4-:R-:W-:Y:S01]  /*b3580*/  IMAD.WIDE R28, R37.reuse, 0x4, R8 ;  /* 0x00000004251c7825 */ /* 0x050fe200078e0208 */
[----:B------:R-:W-:Y:S02]  /*b3590*/  IADD3 R37, R37, c[0x0][0x198], RZ ;  /* 0x0000660025257a10 */ /* 0x000fe40007ffe0ff */
[----:B------:R-:W-:-:S03]  /*b35a0*/  ISETP.LT.AND P6, PT, R223, c[0x0][0x178], !P3 ;  /* 0x00005e00df007a0c */ /* 0x000fc60005fc1270 */
[----:B------:R-:W-:Y:S01]  /*b35b0*/  IMAD.WIDE R12, R37, 0x4, R6 ;  /* 0x00000004250c7825 */ /* 0x000fe200078e0206 */
[----:B------:R-:W-:Y:S02]  /*b35c0*/  ISETP.LT.AND P0, PT, R203, c[0x0][0x178], !P3 ;  /* 0x00005e00cb007a0c */ /* 0x000fe40005f01270 */
[----:B------:R-:W-:Y:S02]  /*b35d0*/  ISETP.LT.AND P3, PT, R227, c[0x0][0x178], !P3 ;  /* 0x00005e00e3007a0c */ /* 0x000fe40005f61270 */
[C---:B------:R-:W-:Y:S01]  /*b35e0*/  IADD3 R35, R37.reuse, c[0x0][0x198], RZ ;  /* 0x0000660025237a10 */ /* 0x040fe20007ffe0ff */
[----:B------:R-:W-:-:S04]  /*b35f0*/  IMAD.WIDE R16, R37, 0x4, R4 ;  /* 0x0000000425107825 */ /* 0x000fc800078e0204 */
[----:B-1----:R-:W-:-:S04]  /*b3600*/  IMAD.WIDE R30, R37, 0x4, R10 ;  /* 0x00000004251e7825 */ /* 0x002fc800078e020a */
[----:B------:R-:W-:-:S04]  /*b3610*/  IMAD.WIDE R2, R37, 0x4, R8 ;  /* 0x0000000425027825 */ /* 0x000fc800078e0208 */
[----:B------:R-:W-:Y:S01]  /*b3620*/  IMAD.WIDE R32, R35, 0x4, R4 ;  /* 0x0000000423207825 */ /* 0x000fe200078e0204 */
[----:B---3--:R1:W-:Y:S01]  /*b3630*/  @P1 STG.E [R28.64], R20 ;  /* 0x000000141c001986 */ /* 0x0083e2000c101904 */
[----:B------:R-:W-:-:S03]  /*b3640*/  ISETP.LT.AND P1, PT, R222, c[0x0][0x178], !P5 ;  /* 0x00005e00de007a0c */ /* 0x000fc60006f21270 */
[----:B------:R3:W-:Y:S01]  /*b3650*/  @P4 STG.E [R12.64], R193 ;  /* 0x000000c10c004986 */ /* 0x0007e2000c101904 */
[----:B------:R-:W-:-:S03]  /*b3660*/  ISETP.LT.AND P4, PT, R223, c[0x0][0x178], !P5 ;  /* 0x00005e00df007a0c */ /* 0x000fc60006f81270 */
[----:B------:R4:W-:Y:S01]  /*b3670*/  @P6 STG.E [R16.64], R217 ;  /* 0x000000d910006986 */ /* 0x0009e2000c101904 */
[----:B-1----:R-:W-:-:S03]  /*b3680*/  IMAD.WIDE R28, R35, 0x4, R6 ;  /* 0x00000004231c7825 */ /* 0x002fc600078e0206 */
[----:B------:R1:W-:Y:S01]  /*b3690*/  @P0 STG.E [R30.64], R237 ;  /* 0x000000ed1e000986 */ /* 0x0003e2000c101904 */
[----:B------:R-:W-:Y:S02]  /*b36a0*/  ISETP.LT.AND P0, PT, R203, c[0x0][0x178], !P5 ;  /* 0x00005e00cb007a0c */ /* 0x000fe40006f01270 */
[----:B------:R-:W-:Y:S01]  /*b36b0*/  ISETP.LT.AND P5, PT, R227, c[0x0][0x178], !P5 ;  /* 0x00005e00e3007a0c */ /* 0x000fe20006fa1270 */
[----:B------:R1:W-:Y:S01]  /*b36c0*/  @P3 STG.E [R2.64], R21 ;  /* 0x0000001502003986 */ /* 0x0003e2000c101904 */
[----:B------:R-:W-:-:S03]  /*b36d0*/  ISETP.LT.AND P6, PT, R222, c[0x0][0x178], !P2 ;  /* 0x00005e00de007a0c */ /* 0x000fc600057c1270 */
[----:B------:R-:W-:Y:S01]  /*b36e0*/  @P1 STG.E [R28.64], R200 ;  /* 0x000000c81c001986 */ /* 0x000fe2000c101904 */
[----:B------:R-:W-:-:S03]  /*b36f0*/  ISETP.LT.AND P3, PT, R203, c[0x0][0x178], !P2 ;  /* 0x00005e00cb007a0c */ /* 0x000fc60005761270 */
[----:B------:R1:W-:Y:S01]  /*b3700*/  @P4 STG.E [R32.64], R220 ;  /* 0x000000dc20004986 */ /* 0x0003e2000c101904 */
[----:B------:R-:W-:Y:S02]  /*b3710*/  ISETP.LT.AND P4, PT, R223, c[0x0][0x178], !P2 ;  /* 0x00005e00df007a0c */ /* 0x000fe40005781270 */
[C---:B------:R-:W-:Y:S01]  /*b3720*/  IADD3 R37, R35.reuse, c[0x0][0x198], RZ ;  /* 0x0000660023257a10 */ /* 0x040fe20007ffe0ff */
[----:B---3--:R-:W-:-:S04]  /*b3730*/  IMAD.WIDE R12, R35, 0x4, R10 ;  /* 0x00000004230c7825 */ /* 0x008fc800078e020a */
[----:B----4-:R-:W-:Y:S01]  /*b3740*/  IMAD.WIDE R16, R35, 0x4, R8 ;  /* 0x0000000423107825 */ /* 0x010fe200078e0208 */
[----:B------:R3:W-:Y:S03]  /*b3750*/  @P0 STG.E [R12.64], R240 ;  /* 0x000000f00c000986 */ /* 0x0007e6000c101904 */
[----:B-1----:R-:W-:Y:S01]  /*b3760*/  IMAD.WIDE R30, R37, 0x4, R6 ;  /* 0x00000004251e7825 */ /* 0x002fe200078e0206 */
[----:B------:R-:W-:-:S03]  /*b3770*/  ISETP.GE.AND P1, PT, R38, c[0x0][0x17c], PT ;  /* 0x00005f0026007a0c */ /* 0x000fc60003f26270 */
[C---:B------:R-:W-:Y:S01]  /*b3780*/  IMAD.WIDE R2, R37.reuse, 0x4, R4 ;  /* 0x0000000425027825 */ /* 0x040fe200078e0204 */
[----:B------:R-:W-:Y:S03]  /*b3790*/  @P5 STG.E [R16.64], R24 ;  /* 0x0000001810005986 */ /* 0x000fe6000c101904 */
[----:B------:R-:W-:Y:S01]  /*b37a0*/  IMAD.WIDE R20, R37, 0x4, R10 ;  /* 0x0000000425147825 */ /* 0x000fe200078e020a */
[----:B------:R1:W-:Y:S01]  /*b37b0*/  @P6 STG.E [R30.64], R201 ;  /* 0x000000c91e006986 */ /* 0x0003e2000c101904 */
[----:B------:R-:W-:-:S03]  /*b37c0*/  ISETP.LT.AND P6, PT, R222, c[0x0][0x178], !P1 ;  /* 0x00005e00de007a0c */ /* 0x000fc60004fc1270 */
[----:B------:R4:W-:Y:S01]  /*b37d0*/  @P4 STG.E [R2.64], R221 ;  /* 0x000000dd02004986 */ /* 0x0009e2000c101904 */
[----:B------:R-:W-:Y:S02]  /*b37e0*/  ISETP.LT.AND P5, PT, R223, c[0x0][0x178], !P1 ;  /* 0x00005e00df007a0c */ /* 0x000fe40004fa1270 */
[----:B------:R-:W-:Y:S01]  /*b37f0*/  ISETP.LT.AND P4, PT, R227, c[0x0][0x178], !P1 ;  /* 0x00005e00e3007a0c */ /* 0x000fe20004f81270 */
[----:B------:R1:W-:Y:S01]  /*b3800*/  @P3 STG.E [R20.64], R241 ;  /* 0x000000f114003986 */ /* 0x0003e2000c101904 */
[----:B------:R-:W-:Y:S02]  /*b3810*/  ISETP.LT.AND P3, PT, R203, c[0x0][0x178], !P1 ;  /* 0x00005e00cb007a0c */ /* 0x000fe40004f61270 */
[----:B------:R-:W-:Y:S02]  /*b3820*/  ISETP.GE.AND P1, PT, R34, c[0x0][0x17c], PT ;  /* 0x00005f0022007a0c */ /* 0x000fe40003f26270 */
[----:B------:R-:W2:Y:S01]  /*b3830*/  LDL.LU R34, [R1+0x3870] ;  /* 0x0038700001227983 */ /* 0x000ea20000300800 */
[----:B------:R-:W-:-:S02]  /*b3840*/  ISETP.LT.AND P2, PT, R227, c[0x0][0x178], !P2 ;  /* 0x00005e00e3007a0c */ /* 0x000fc40005741270 */
[C---:B------:R-:W-:Y:S01]  /*b3850*/  IADD3 R33, R37.reuse, c[0x0][0x198], RZ ;  /* 0x0000660025217a10 */ /* 0x040fe20007ffe0ff */
[----:B------:R-:W2:Y:S01]  /*b3860*/  LDL.LU R32, [R1+0x3868] ;  /* 0x0038680001207983 */ /* 0x000ea20000300800 */
[----:B---3--:R-:W-:-:S03]  /*b3870*/  IMAD.WIDE R12, R37, 0x4, R8 ;  /* 0x00000004250c7825 */ /* 0x008fc600078e0208 */
[----:B-1----:R-:W3:Y:S01]  /*b3880*/  LDL.LU R30, [R1+0x3858] ;  /* 0x00385800011e7983 */ /* 0x002ee20000300800 */
[----:B------:R-:W-:-:S04]  /*b3890*/  IMAD.WIDE R16, R33, 0x4, R6 ;  /* 0x0000000421107825 */ /* 0x000fc800078e0206 */
[C---:B------:R-:W-:Y:S01]  /*b38a0*/  IMAD.WIDE R28, R33.reuse, 0x4, R4 ;  /* 0x00000004211c7825 */ /* 0x040fe200078e0204 */
[----:B------:R1:W-:Y:S03]  /*b38b0*/  @P2 STG.E [R12.64], R25 ;  /* 0x000000190c002986 */ /* 0x0003e6000c101904 */
[----:B----4-:R-:W-:Y:S01]  /*b38c0*/  IMAD.WIDE R2, R33, 0x4, R10 ;  /* 0x0000000421027825 */ /* 0x010fe200078e020a */
[----:B------:R4:W-:Y:S04]  /*b38d0*/  @P6 STG.E [R16.64], R206 ;  /* 0x000000ce10006986 */ /* 0x0009e8000c101904 */
[----:B------:R-:W-:Y:S04]  /*b38e0*/  @P5 STG.E [R28.64], R214 ;  /* 0x000000d61c005986 */ /* 0x000fe8000c101904 */
[----:B------:R1:W-:Y:S01]  /*b38f0*/  @P3 STG.E [R2.64], R230 ;  /* 0x000000e602003986 */ /* 0x0003e2000c101904 */
[----:B--2---:R-:W-:-:S03]  /*b3900*/  ISETP.GE.AND P3, PT, R0, c[0x0][0x17c], PT ;  /* 0x00005f0000007a0c */ /* 0x004fc60003f66270 */
[----:B------:R-:W2:Y:S01]  /*b3910*/  LDL.LU R0, [R1+0x3a84] ;  /* 0x003a840001007983 */ /* 0x000ea20000300800 */
[----:B------:R-:W-:Y:S01]  /*b3920*/  ISETP.GE.AND P0, PT, R36, c[0x0][0x17c], PT ;  /* 0x00005f0024007a0c */ /* 0x000fe20003f06270 */
[----:B------:R-:W-:-:S03]  /*b3930*/  IMAD.WIDE R20, R33, 0x4, R8 ;  /* 0x0000000421147825 */ /* 0x000fc600078e0208 */
[----:B------:R-:W-:Y:S02]  /*b3940*/  ISETP.LT.AND P5, PT, R222, c[0x0][0x178], !P0 ;  /* 0x00005e00de007a0c */ /* 0x000fe400047a1270 */
        /* <DEDUP_REMOVED lines=9> */
[C---:B----4-:R-:W-:Y:S01]  /*b39e0*/  IMAD.WIDE R16, R33.reuse, 0x4, R4 ;  /* 0x0000000421107825 */ /* 0x050fe200078e0204 */
[----:B------:R-:W-:-:S03]  /*b39f0*/  IADD3 R31, R33, c[0x0][0x198], RZ ;  /* 0x00006600211f7a10 */ /* 0x000fc60007ffe0ff */
[C---:B------:R-:W-:Y:S01]  /*b3a00*/  IMAD.WIDE R24, R33.reuse, 0x4, R10 ;  /* 0x0000000421187825 */ /* 0x040fe200078e020a */
        /* <DEDUP_REMOVED lines=9> */
[----:B------:R-:W-:Y:S01]  /*b3aa0*/  @P4 STG.E [R20.64], R198 ;  /* 0x000000c614004986 */ /* 0x000fe2000c101904 */
[----:B------:R-:W-:-:S03]  /*b3ab0*/  IADD3 R33, R31, c[0x0][0x198], RZ ;  /* 0x000066001f217a10 */ /* 0x000fc60007ffe0ff */
[----:B------:R1:W-:Y:S01]  /*b3ac0*/  @P5 STG.E [R28.64], R210 ;  /* 0x000000d21c005986 */ /* 0x0003e2000c101904 */
[----:B------:R-:W-:Y:S01]  /*b3ad0*/  ISETP.LT.AND P5, PT, R223, c[0x0][0x178], !P3 ;  /* 0x00005e00df007a0c */ /* 0x000fe20005fa1270 */
[----:B------:R-:W-:-:S04]  /*b3ae0*/  IMAD.WIDE R12, R31, 0x4, R10 ;  /* 0x000000041f0c7825 */ /* 0x000fc800078e020a */
[----:B----4-:R-:W-:Y:S01]  /*b3af0*/  IMAD.WIDE R16, R31, 0x4, R8 ;  /* 0x000000041f107825 */ /* 0x010fe200078e0208 */
[----:B------:R4:W-:Y:S03]  /*b3b00*/  @P2 STG.E [R12.64], R234 ;  /* 0x000000ea0c002986 */ /* 0x0009e6000c101904 */
[----:B------:R-:W-:Y:S01]  /*b3b10*/  IMAD.WIDE R24, R33, 0x4, R6 ;  /* 0x0000000421187825 */ /* 0x000fe200078e0206 */
[----:B------:R-:W-:Y:S01]  /*b3b20*/  ISETP.LT.AND P4, PT, R203, c[0x0][0x178], !P3 ;  /* 0x00005e00cb007a0c */ /* 0x000fe20005f81270 */
[----:B------:R4:W-:Y:S02]  /*b3b30*/  @P1 STG.E [R16.64], R18 ;  /* 0x0000001210001986 */ /* 0x0009e4000c101904 */
[----:B-1----:R-:W-:Y:S01]  /*b3b40*/  IMAD.WIDE R2, R33, 0x4, R4 ;  /* 0x0000000421027825 */ /* 0x002fe200078e0204 */
[----:B------:R-:W-:Y:S01]  /*b3b50*/  ISETP.LT.AND P3, PT, R227, c[0x0][0x178], !P3 ;  /* 0x00005e00e3007a0c */ /* 0x000fe20005f61270 */
[----:B------:R-:W-:Y:S01]  /*b3b60*/  @P6 STG.E [R24.64], R199 ;  /* 0x000000c718006986 */ /* 0x000fe2000c101904 */
[----:B------:R-:W-:-:S03]  /*b3b70*/  IADD3 R29, R33, c[0x0][0x198], RZ ;  /* 0x00006600211d7a10 */ /* 0x000fc60007ffe0ff */
[----:B------:R1:W-:Y:S01]  /*b3b80*/  @P5 STG.E [R2.64], R211 ;  /* 0x000000d302005986 */ /* 0x0003e2000c101904 */
[----:B------:R-:W-:-:S04]  /*b3b90*/  IMAD.WIDE R14, R33, 0x4, R10 ;  /* 0x00000004210e7825 */ /* 0x000fc800078e020a */
[----:B----4-:R-:W-:Y:S01]  /*b3ba0*/  IMAD.WIDE R12, R33, 0x4, R8 ;  /* 0x00000004210c7825 */ /* 0x010fe200078e0208 */
[----:B------:R4:W-:Y:S03]  /*b3bb0*/  @P4 STG.E [R14.64], R235 ;  /* 0x000000eb0e004986 */ /* 0x0009e6000c101904 */
[C---:B------:R-:W-:Y:S01]  /*b3bc0*/  IMAD.WIDE R16, R29.reuse, 0x4, R6 ;  /* 0x000000041d107825 */ /* 0x040fe200078e0206 */
[----:B------:R4:W-:Y:S03]  /*b3bd0*/  @P3 STG.E [R12.64], R19 ;  /* 0x000000130c003986 */ /* 0x0009e6000c101904 */
[----:B------:R-:W-:-:S04]  /*b3be0*/  IMAD.WIDE R20, R29, 0x4, R4 ;  /* 0x000000041d147825 */ /* 0x000fc800078e0204 */
[----:B-1----:R-:W-:-:S04]  /*b3bf0*/  IMAD.WIDE R2, R29, 0x4, R10 ;  /* 0x000000041d027825 */ /* 0x002fc800078e020a */
[C---:B----4-:R-:W-:Y:S01]  /*b3c00*/  IMAD.WIDE R14, R29.reuse, 0x4, R8 ;  /* 0x000000041d0e7825 */ /* 0x050fe200078e0208 */
[----:B------:R-:W-:-:S04]  /*b3c10*/  IADD3 R25, R29, c[0x0][0x198], RZ ;  /* 0x000066001d197a10 */ /* 0x000fc80007ffe0ff */
[C---:B------:R-:W-:Y:S01]  /*b3c20*/  IADD3 R29, R25.reuse, c[0x0][0x198], RZ ;  /* 0x00006600191d7a10 */ /* 0x040fe20007ffe0ff */
[----:B------:R-:W-:Y:S01]  /*b3c30*/  IMAD.WIDE R12, R25, 0x4, R6 ;  /* 0x00000004190c7825 */ /* 0x000fe200078e0206 */
[----:B------:R-:W-:-:S04]  /*b3c40*/  ISETP.GE.AND P0, PT, R34, c[0x0][0x17c], PT ;  /* 0x00005f0022007a0c */ /* 0x000fc80003f06270 */
[----:B------:R-:W-:Y:S02]  /*b3c50*/  ISETP.LT.AND P6, PT, R222, c[0x0][0x178], !P0 ;  /* 0x00005e00de007a0c */ /* 0x000fe400047c1270 */
[----:B------:R-:W-:Y:S02]  /*b3c60*/  ISETP.LT.AND P2, PT, R223, c[0x0][0x178], !P0 ;  /* 0x00005e00df007a0c */ /* 0x000fe40004741270 */
[----:B------:R-:W-:Y:S02]  /*b3c70*/  ISETP.LT.AND P5, PT, R203, c[0x0][0x178], !P0 ;  /* 0x00005e00cb007a0c */ /* 0x000fe400047a1270 */
[----:B------:R-:W-:Y:S02]  /*b3c80*/  ISETP.LT.AND P0, PT, R227, c[0x0][0x178], !P0 ;  /* 0x00005e00e3007a0c */ /* 0x000fe40004701270 */
[----:B------:R-:W-:Y:S02]  /*b3c90*/  ISETP.GE.AND P1, PT, R32, c[0x0][0x17c], PT ;  /* 0x00005f0020007a0c */ /* 0x000fe40003f26270 */
[----:B---3--:R-:W-:-:S02]  /*b3ca0*/  ISETP.GE.AND P4, PT, R30, c[0x0][0x17c], PT ;  /* 0x00005f001e007a0c */ /* 0x008fc40003f86270 */
[----:B------:R-:W-:Y:S01]  /*b3cb0*/  ISETP.LT.AND P3, PT, R222, c[0x0][0x178], !P1 ;  /* 0x00005e00de007a0c */ /* 0x000fe20004f61270 */
[----:B------:R1:W-:Y:S01]  /*b3cc0*/  @P6 STG.E [R16.64], R194 ;  /* 0x000000c210006986 */ /* 0x0003e2000c101904 */
[----:B------:R-:W-:-:S03]  /*b3cd0*/  ISETP.LT.AND P6, PT, R223, c[0x0][0x178], !P1 ;  /* 0x00005e00df007a0c */ /* 0x000fc60004fc1270 */
[----:B------:R-:W-:Y:S04]  /*b3ce0*/  @P2 STG.E [R20.64], R218 ;  /* 0x000000da14002986 */ /* 0x000fe8000c101904 */
[----:B------:R3:W-:Y:S01]  /*b3cf0*/  @P5 STG.E [R2.64], R238 ;  /* 0x000000ee02005986 */ /* 0x0007e2000c101904 */
[----:B------:R-:W-:Y:S02]  /*b3d00*/  ISETP.LT.AND P5, PT, R203, c[0x0][0x178], !P1 ;  /* 0x00005e00cb007a0c */ /* 0x000fe40004fa1270 */
[----:B------:R-:W-:Y:S01]  /*b3d10*/  ISETP.LT.AND P1, PT, R227, c[0x0][0x178], !P1 ;  /* 0x00005e00e3007a0c */ /* 0x000fe20004f21270 */
[----:B------:R-:W-:Y:S01]  /*b3d20*/  @P0 STG.E [R14.64], R22 ;  /* 0x000000160e000986 */ /* 0x000fe2000c101904 */
[----:B------:R-:W-:Y:S01]  /*b3d30*/  ISETP.LT.AND P0, PT, R222, c[0x0][0x178], !P4 ;  /* 0x00005e00de007a0c */ /* 0x000fe20006701270 */
[----:B-1----:R-:W-:-:S04]  /*b3d40*/  IMAD.WIDE R16, R25, 0x4, R4 ;  /* 0x0000000419107825 */ /* 0x002fc800078e0204 */
[C---:B------:R-:W-:Y:S01]  /*b3d50*/  IMAD.WIDE R18, R25.reuse, 0x4, R10 ;  /* 0x0000000419127825 */ /* 0x040fe200078e020a */
[----:B------:R1:W-:Y:S03]  /*b3d60*/  @P3 STG.E [R12.64], R195 ;  /* 0x000000c30c003986 */ /* 0x0003e6000c101904 */
[----:B---3--:R-:W-:Y:S01]  /*b3d70*/  IMAD.WIDE R2, R25, 0x4, R8 ;  /* 0x0000000419027825 */ /* 0x008fe200078e0208 */
[----:B------:R3:W-:Y:S03]  /*b3d80*/  @P6 STG.E [R16.64], R219 ;  /* 0x000000db10006986 */ /* 0x0007e6000c101904 */
[----:B------:R-:W-:Y:S01]  /*b3d90*/  IMAD.WIDE R20, R29, 0x4, R6 ;  /* 0x000000041d147825 */ /* 0x000fe200078e0206 */
[----:B------:R4:W-:Y:S01]  /*b3da0*/  @P5 STG.E [R18.64], R239 ;  /* 0x000000ef12005986 */ /* 0x0009e2000c101904 */
[----:B------:R-:W-:-:S03]  /*b3db0*/  ISETP.LT.AND P5, PT, R223, c[0x0][0x178], !P4 ;  /* 0x00005e00df007a0c */ /* 0x000fc600067a1270 */
[----:B------:R4:W-:Y:S04]  /*b3dc0*/  @P1 STG.E [R2.64], R23 ;  /* 0x0000001702001986 */ /* 0x0009e8000c101904 */
[----:B------:R4:W-:Y:S01]  /*b3dd0*/  @P0 STG.E [R20.64], R202 ;  /* 0x000000ca14000986 */ /* 0x0009e2000c101904 */
[----:B------:R-:W-:Y:S02]  /*b3de0*/  ISETP.LT.AND P0, PT, R203, c[0x0][0x178], !P4 ;  /* 0x00005e00cb007a0c */ /* 0x000fe40006701270 */
[----:B--2---:R-:W-:-:S04]  /*b3df0*/  ISETP.GE.AND P2, PT, R0, c[0x0][0x17c], PT ;  /* 0x00005f0000007a0c */ /* 0x004fc80003f46270 */
[----:B------:R-:W-:Y:S02]  /*b3e00*/  ISETP.LT.AND P3, PT, R222, c[0x0][0x178], !P2 ;  /* 0x00005e00de007a0c */ /* 0x000fe40005761270 */
[----:B------:R-:W2:Y:S01]  /*b3e10*/  LDL.LU R222, [R1+0x3a90] ;  /* 0x003a900001de7983 */ /* 0x000ea20000300800 */
[----:B------:R-:W-:Y:S02]  /*b3e20*/  ISETP.LT.AND P6, PT, R223, c[0x0][0x178], !P2 ;  /* 0x00005e00df007a0c */ /* 0x000fe400057c1270 */
[----:B------:R-:W-:Y:S01]  /*b3e30*/  ISETP.LT.AND P1, PT, R203, c[0x0][0x178], !P2 ;  /* 0x00005e00cb007a0c */ /* 0x000fe20005721270 */
[----:B------:R-:W4:Y:S04]  /*b3e40*/  LDL.LU R223, [R1+0x3a8c] ;  /* 0x003a8c0001df7983 */ /* 0x000f280000300800 */
[----:B------:R-:W4:Y:S01]  /*b3e50*/  LDL.LU R203, [R1+0x3a88] ;  /* 0x003a880001cb7983 */ /* 0x000f220000300800 */
[----:B------:R-:W-:-:S02]  /*b3e60*/  ISETP.LT.AND P4, PT, R227, c[0x0][0x178], !P4 ;  /* 0x00005e00e3007a0c */ /* 0x000fc40006781270 */
[C---:B------:R-:W-:Y:S01]  /*b3e70*/  IADD3 R25, R29.reuse, c[0x0][0x198], RZ ;  /* 0x000066001d197a10 */ /* 0x040fe20007ffe0ff */
[----:B-1----:R-:W-:-:S04]  /*b3e80*/  IMAD.WIDE R12, R29, 0x4, R4 ;  /* 0x000000041d0c7825 */ /* 0x002fc800078e0204 */
[----:B------:R-:W-:-:S04]  /*b3e90*/  IMAD.WIDE R14, R29, 0x4, R10 ;  /* 0x000000041d0e7825 */ /* 0x000fc800078e020a */
[----:B---3--:R-:W-:-:S04]  /*b3ea0*/  IMAD.WIDE R16, R29, 0x4, R8 ;  /* 0x000000041d107825 */ /* 0x008fc800078e0208 */
[----:B------:R-:W-:-:S04]  /*b3eb0*/  IMAD.WIDE R6, R25, 0x4, R6 ;  /* 0x0000000419067825 */ /* 0x000fc800078e0206 */
[----:B------:R-:W-:-:S04]  /*b3ec0*/  IMAD.WIDE R4, R25, 0x4, R4 ;  /* 0x0000000419047825 */ /* 0x000fc800078e0204 */
[----:B------:R-:W-:Y:S01]  /*b3ed0*/  IMAD.WIDE R10, R25, 0x4, R10 ;  /* 0x00000004190a7825 */ /* 0x000fe200078e020a */
[----:B------:R-:W-:-:S03]  /*b3ee0*/  ISETP.LT.AND P2, PT, R227, c[0x0][0x178], !P2 ;  /* 0x00005e00e3007a0c */ /* 0x000fc60005741270 */
[----:B------:R-:W-:Y:S01]  /*b3ef0*/  IMAD.WIDE R8, R25, 0x4, R8 ;  /* 0x0000000419087825 */ /* 0x000fe200078e0208 */
[----:B--2---:R1:W-:Y:S04]  /*b3f00*/  @P5 STG.E [R12.64], R222 ;  /* 0x000000de0c005986 */ /* 0x0043e8000c101904 */
[----:B------:R1:W-:Y:S04]  /*b3f10*/  @P0 STG.E [R14.64], R242 ;  /* 0x000000f20e000986 */ /* 0x0003e8000c101904 */
[----:B------:R1:W-:Y:S04]  /*b3f20*/  @P4 STG.E [R16.64], R26 ;  /* 0x0000001a10004986 */ /* 0x0003e8000c101904 */
[----:B----4-:R1:W-:Y:S04]  /*b3f30*/  @P3 STG.E [R6.64], R203 ;  /* 0x000000cb06003986 */ /* 0x0103e8000c101904 */
[----:B------:R1:W-:Y:S04]  /*b3f40*/  @P6 STG.E [R4.64], R223 ;  /* 0x000000df04006986 */ /* 0x0003e8000c101904 */
[----:B------:R1:W-:Y:S02]  /*b3f50*/  @P1 STG.E [R10.64], R243 ;  /* 0x000000f30a001986 */ /* 0x0003e4000c101904 */
[----:B------:R-:W-:Y:S05]  /*b3f60*/  @!P2 EXIT ;  /* 0x000000000000a94d */ /* 0x000fea0003800000 */
[----:B------:R-:W-:Y:S01]  /*b3f70*/  STG.E [R8.64], R27 ;  /* 0x0000001b08007986 */ /* 0x000fe2000c101904 */
[----:B------:R-:W-:Y:S05]  /*b3f80*/  EXIT ;  /* 0x000000000000794d */ /* 0x000fea0003800000 */
.L_x_2:
[----:B------:R-:W-:-:S00]  /*b3f90*/  BRA `(.L_x_2) ;  /* 0xfffffff000007947 */ /* 0x000fc0000383ffff */
[----:B------:R-:W-:-:S00]  /*b3fa0*/  NOP ;  /* 0x0000000000007918 */ /* 0x000fc00000000000 */
        /* <DEDUP_REMOVED lines=13> */
.L_x_3:


//--------------------- .nv.shared.matmul_kernel  --------------------------
	.section	.nv.shared.matmul_kernel,"aw",@nobits
	.sectionflags	@""
	.align	16
